	.target	sm_103a

	.elftype	@"ET_EXEC"


//--------------------- .note.nv.tkinfo           --------------------------
	.section	.note.nv.tkinfo,"",@"SHT_NOTE"
	.sectionflags	@"SHF_NOTE_NV_TKINFO"
	.tkinfo
        /*0018*/ 	.word	0x00000002
        /*0030*/ 	.string	""
        /*0030*/ 	.string	"ptxas"
        /*0030*/ 	.string	"Cuda compilation tools, release 13.0, V13.0.88"
        /*0030*/ 	.string	"Build cuda_13.0.r13.0/compiler.36424714_0"
        /*0030*/ 	.string	"-arch sm_103a -m 64 "



//--------------------- .note.nv.cuinfo           --------------------------
	.section	.note.nv.cuinfo,"",@"SHT_NOTE"
	.sectionflags	@"SHF_NOTE_NV_CUINFO"
        /*0018*/ 	.short	0x0002
        /*001a*/ 	.short	0x0067
        /*001c*/ 	.short	0x0082
	.zero		2


//--------------------- .nv.info                  --------------------------
	.section	.nv.info,"",@"SHT_CUDA_INFO"
	.align	4


	//----- nvinfo : EIATTR_REGCOUNT
	.align		4
        /*0000*/ 	.byte	0x04, 0x2f
        /*0002*/ 	.short	(.L_29 - .L_28)
	.align		4
.L_28:
        /*0004*/ 	.word	index@(_Z25multi_tensor_apply_kernelI18TensorListMetadataILi4EE17LAMBStage1FunctorIffEJfffPiif10adamMode_tfPfS6_S6_S6_EEvlPViT_T0_DpT1_)
        /*0008*/ 	.word	0x00000028


	//----- nvinfo : EIATTR_FRAME_SIZE
	.align		4
.L_29:
        /*000c*/ 	.byte	0x04, 0x11
        /*000e*/ 	.short	(.L_31 - .L_30)
	.align		4
.L_30:
        /*0010*/ 	.word	index@($_Z25multi_tensor_apply_kernelI18TensorListMetadataILi4EE17LAMBStage1FunctorIffEJfffPiif10adamMode_tfPfS6_S6_S6_EEvlPViT_T0_DpT1_$__internal_accurate_pow)
        /*0014*/ 	.word	0x00000000


	//----- nvinfo : EIATTR_FRAME_SIZE
	.align		4
.L_31:
        /*0018*/ 	.byte	0x04, 0x11
        /*001a*/ 	.short	(.L_33 - .L_32)
	.align		4
.L_32:
        /*001c*/ 	.word	index@(_Z25multi_tensor_apply_kernelI18TensorListMetadataILi4EE17LAMBStage1FunctorIffEJfffPiif10adamMode_tfPfS6_S6_S6_EEvlPViT_T0_DpT1_)
        /*0020*/ 	.word	0x00000000


	//----- nvinfo : EIATTR_REGCOUNT
	.align		4
.L_33:
        /*0024*/ 	.byte	0x04, 0x2f
        /*0026*/ 	.short	(.L_35 - .L_34)
	.align		4
.L_34:
        /*0028*/ 	.word	index@(_Z25multi_tensor_apply_kernelI18TensorListMetadataILi4EE17LAMBStage1FunctorIN3c104HalfES4_EJfffPiif10adamMode_tfPfS8_S8_S8_EEvlPViT_T0_DpT1_)
        /*002c*/ 	.word	0x00000020


	//----- nvinfo : EIATTR_FRAME_SIZE
	.align		4
.L_35:
        /*0030*/ 	.byte	0x04, 0x11
        /*0032*/ 	.short	(.L_37 - .L_36)
	.align		4
.L_36:
        /*0034*/ 	.word	index@($_Z25multi_tensor_apply_kernelI18TensorListMetadataILi4EE17LAMBStage1FunctorIN3c104HalfES4_EJfffPiif10adamMode_tfPfS8_S8_S8_EEvlPViT_T0_DpT1_$__internal_accurate_pow)
        /*0038*/ 	.word	0x00000000


	//----- nvinfo : EIATTR_FRAME_SIZE
	.align		4
.L_37:
        /*003c*/ 	.byte	0x04, 0x11
        /*003e*/ 	.short	(.L_39 - .L_38)
	.align		4
.L_38:
        /*0040*/ 	.word	index@(_Z25multi_tensor_apply_kernelI18TensorListMetadataILi4EE17LAMBStage1FunctorIN3c104HalfES4_EJfffPiif10adamMode_tfPfS8_S8_S8_EEvlPViT_T0_DpT1_)
        /*0044*/ 	.word	0x00000000


	//----- nvinfo : EIATTR_REGCOUNT
	.align		4
.L_39:
        /*0048*/ 	.byte	0x04, 0x2f
        /*004a*/ 	.short	(.L_41 - .L_40)
	.align		4
.L_40:
        /*004c*/ 	.word	index@(_Z25multi_tensor_apply_kernelI18TensorListMetadataILi4EE17LAMBStage1FunctorIN3c104HalfEfEJfffPiif10adamMode_tfPfS8_S8_S8_EEvlPViT_T0_DpT1_)
        /*0050*/ 	.word	0x00000028


	//----- nvinfo : EIATTR_FRAME_SIZE
	.align		4
.L_41:
        /*0054*/ 	.byte	0x04, 0x11
        /*0056*/ 	.short	(.L_43 - .L_42)
	.align		4
.L_42:
        /*0058*/ 	.word	index@($_Z25multi_tensor_apply_kernelI18TensorListMetadataILi4EE17LAMBStage1FunctorIN3c104HalfEfEJfffPiif10adamMode_tfPfS8_S8_S8_EEvlPViT_T0_DpT1_$__internal_accurate_pow)
        /*005c*/ 	.word	0x00000000


	//----- nvinfo : EIATTR_FRAME_SIZE
	.align		4
.L_43:
        /*0060*/ 	.byte	0x04, 0x11
        /*0062*/ 	.short	(.L_45 - .L_44)
	.align		4
.L_44:
        /*0064*/ 	.word	index@(_Z25multi_tensor_apply_kernelI18TensorListMetadataILi4EE17LAMBStage1FunctorIN3c104HalfEfEJfffPiif10adamMode_tfPfS8_S8_S8_EEvlPViT_T0_DpT1_)
        /*0068*/ 	.word	0x00000000


	//----- nvinfo : EIATTR_REGCOUNT
	.align		4
.L_45:
        /*006c*/ 	.byte	0x04, 0x2f
        /*006e*/ 	.short	(.L_47 - .L_46)
	.align		4
.L_46:
        /*0070*/ 	.word	index@(_Z25multi_tensor_apply_kernelI18TensorListMetadataILi4EE17LAMBStage1FunctorIN3c108BFloat16EfEJfffPiif10adamMode_tfPfS8_S8_S8_EEvlPViT_T0_DpT1_)
        /*0074*/ 	.word	0x00000028


	//----- nvinfo : EIATTR_FRAME_SIZE
	.align		4
.L_47:
        /*0078*/ 	.byte	0x04, 0x11
        /*007a*/ 	.short	(.L_49 - .L_48)
	.align		4
.L_48:
        /*007c*/ 	.word	index@($_Z25multi_tensor_apply_kernelI18TensorListMetadataILi4EE17LAMBStage1FunctorIN3c108BFloat16EfEJfffPiif10adamMode_tfPfS8_S8_S8_EEvlPViT_T0_DpT1_$__internal_accurate_pow)
        /*0080*/ 	.word	0x00000000


	//----- nvinfo : EIATTR_FRAME_SIZE
	.align		4
.L_49:
        /*0084*/ 	.byte	0x04, 0x11
        /*0086*/ 	.short	(.L_51 - .L_50)
	.align		4
.L_50:
        /*0088*/ 	.word	index@(_Z25multi_tensor_apply_kernelI18TensorListMetadataILi4EE17LAMBStage1FunctorIN3c108BFloat16EfEJfffPiif10adamMode_tfPfS8_S8_S8_EEvlPViT_T0_DpT1_)
        /*008c*/ 	.word	0x00000000


	//----- nvinfo : EIATTR_REGCOUNT
	.align		4
.L_51:
        /*0090*/ 	.byte	0x04, 0x2f
        /*0092*/ 	.short	(.L_53 - .L_52)
	.align		4
.L_52:
        /*0094*/ 	.word	index@(_Z25multi_tensor_apply_kernelI18TensorListMetadataILi2EE17LAMBStage2FunctorIfLi2EfEJPfS4_S4_fbEEvlPViT_T0_DpT1_)
        /*0098*/ 	.word	0x00000020


	//----- nvinfo : EIATTR_FRAME_SIZE
	.align		4
.L_53:
        /*009c*/ 	.byte	0x04, 0x11
        /*009e*/ 	.short	(.L_55 - .L_54)
	.align		4
.L_54:
        /*00a0*/ 	.word	index@(_Z25multi_tensor_apply_kernelI18TensorListMetadataILi2EE17LAMBStage2FunctorIfLi2EfEJPfS4_S4_fbEEvlPViT_T0_DpT1_)
        /*00a4*/ 	.word	0x00000000


	//----- nvinfo : EIATTR_REGCOUNT
	.align		4
.L_55:
        /*00a8*/ 	.byte	0x04, 0x2f
        /*00aa*/ 	.short	(.L_57 - .L_56)
	.align		4
.L_56:
        /*00ac*/ 	.word	index@(_Z25multi_tensor_apply_kernelI18TensorListMetadataILi2EE17LAMBStage2FunctorIN3c104HalfELi2ES4_EJPfS6_S6_fbEEvlPViT_T0_DpT1_)
        /*00b0*/ 	.word	0x00000020


	//----- nvinfo : EIATTR_FRAME_SIZE
	.align		4
.L_57:
        /*00b4*/ 	.byte	0x04, 0x11
        /*00b6*/ 	.short	(.L_59 - .L_58)
	.align		4
.L_58:
        /*00b8*/ 	.word	index@(_Z25multi_tensor_apply_kernelI18TensorListMetadataILi2EE17LAMBStage2FunctorIN3c104HalfELi2ES4_EJPfS6_S6_fbEEvlPViT_T0_DpT1_)
        /*00bc*/ 	.word	0x00000000


	//----- nvinfo : EIATTR_REGCOUNT
	.align		4
.L_59:
        /*00c0*/ 	.byte	0x04, 0x2f
        /*00c2*/ 	.short	(.L_61 - .L_60)
	.align		4
.L_60:
        /*00c4*/ 	.word	index@(_Z25multi_tensor_apply_kernelI18TensorListMetadataILi3EE17LAMBStage2FunctorIfLi3EfEJPfS4_S4_fbEEvlPViT_T0_DpT1_)
        /*00c8*/ 	.word	0x00000020


	//----- nvinfo : EIATTR_FRAME_SIZE
	.align		4
.L_61:
        /*00cc*/ 	.byte	0x04, 0x11
        /*00ce*/ 	.short	(.L_63 - .L_62)
	.align		4
.L_62:
        /*00d0*/ 	.word	index@(_Z25multi_tensor_apply_kernelI18TensorListMetadataILi3EE17LAMBStage2FunctorIfLi3EfEJPfS4_S4_fbEEvlPViT_T0_DpT1_)
        /*00d4*/ 	.word	0x00000000


	//----- nvinfo : EIATTR_REGCOUNT
	.align		4
.L_63:
        /*00d8*/ 	.byte	0x04, 0x2f
        /*00da*/ 	.short	(.L_65 - .L_64)
	.align		4
.L_64:
        /*00dc*/ 	.word	index@(_Z25multi_tensor_apply_kernelI18TensorListMetadataILi3EE17LAMBStage2FunctorIN3c104HalfELi3EfEJPfS6_S6_fbEEvlPViT_T0_DpT1_)
        /*00e0*/ 	.word	0x00000020


	//----- nvinfo : EIATTR_FRAME_SIZE
	.align		4
.L_65:
        /*00e4*/ 	.byte	0x04, 0x11
        /*00e6*/ 	.short	(.L_67 - .L_66)
	.align		4
.L_66:
        /*00e8*/ 	.word	index@(_Z25multi_tensor_apply_kernelI18TensorListMetadataILi3EE17LAMBStage2FunctorIN3c104HalfELi3EfEJPfS6_S6_fbEEvlPViT_T0_DpT1_)
        /*00ec*/ 	.word	0x00000000


	//----- nvinfo : EIATTR_REGCOUNT
	.align		4
.L_67:
        /*00f0*/ 	.byte	0x04, 0x2f
        /*00f2*/ 	.short	(.L_69 - .L_68)
	.align		4
.L_68:
        /*00f4*/ 	.word	index@(_Z25multi_tensor_apply_kernelI18TensorListMetadataILi3EE17LAMBStage2FunctorIN3c108BFloat16ELi3EfEJPfS6_S6_fbEEvlPViT_T0_DpT1_)
        /*00f8*/ 	.word	0x00000020


	//----- nvinfo : EIATTR_FRAME_SIZE
	.align		4
.L_69:
        /*00fc*/ 	.byte	0x04, 0x11
        /*00fe*/ 	.short	(.L_71 - .L_70)
	.align		4
.L_70:
        /*0100*/ 	.word	index@(_Z25multi_tensor_apply_kernelI18TensorListMetadataILi3EE17LAMBStage2FunctorIN3c108BFloat16ELi3EfEJPfS6_S6_fbEEvlPViT_T0_DpT1_)
        /*0104*/ 	.word	0x00000000


	//----- nvinfo : EIATTR_MIN_STACK_SIZE
	.align		4
.L_71:
        /*0108*/ 	.byte	0x04, 0x12
        /*010a*/ 	.short	(.L_73 - .L_72)
	.align		4
.L_72:
        /*010c*/ 	.word	index@(_Z25multi_tensor_apply_kernelI18TensorListMetadataILi3EE17LAMBStage2FunctorIN3c108BFloat16ELi3EfEJPfS6_S6_fbEEvlPViT_T0_DpT1_)
        /*0110*/ 	.word	0x00000000


	//----- nvinfo : EIATTR_MIN_STACK_SIZE
	.align		4
.L_73:
        /*0114*/ 	.byte	0x04, 0x12
        /*0116*/ 	.short	(.L_75 - .L_74)
	.align		4
.L_74:
        /*0118*/ 	.word	index@(_Z25multi_tensor_apply_kernelI18TensorListMetadataILi3EE17LAMBStage2FunctorIN3c104HalfELi3EfEJPfS6_S6_fbEEvlPViT_T0_DpT1_)
        /*011c*/ 	.word	0x00000000


	//----- nvinfo : EIATTR_MIN_STACK_SIZE
	.align		4
.L_75:
        /*0120*/ 	.byte	0x04, 0x12
        /*0122*/ 	.short	(.L_77 - .L_76)
	.align		4
.L_76:
        /*0124*/ 	.word	index@(_Z25multi_tensor_apply_kernelI18TensorListMetadataILi3EE17LAMBStage2FunctorIfLi3EfEJPfS4_S4_fbEEvlPViT_T0_DpT1_)
        /*0128*/ 	.word	0x00000000


	//----- nvinfo : EIATTR_MIN_STACK_SIZE
	.align		4
.L_77:
        /*012c*/ 	.byte	0x04, 0x12
        /*012e*/ 	.short	(.L_79 - .L_78)
	.align		4
.L_78:
        /*0130*/ 	.word	index@(_Z25multi_tensor_apply_kernelI18TensorListMetadataILi2EE17LAMBStage2FunctorIN3c104HalfELi2ES4_EJPfS6_S6_fbEEvlPViT_T0_DpT1_)
        /*0134*/ 	.word	0x00000000


	//----- nvinfo : EIATTR_MIN_STACK_SIZE
	.align		4
.L_79:
        /*0138*/ 	.byte	0x04, 0x12
        /*013a*/ 	.short	(.L_81 - .L_80)
	.align		4
.L_80:
        /*013c*/ 	.word	index@(_Z25multi_tensor_apply_kernelI18TensorListMetadataILi2EE17LAMBStage2FunctorIfLi2EfEJPfS4_S4_fbEEvlPViT_T0_DpT1_)
        /*0140*/ 	.word	0x00000000


	//----- nvinfo : EIATTR_MIN_STACK_SIZE
	.align		4
.L_81:
        /*0144*/ 	.byte	0x04, 0x12
        /*0146*/ 	.short	(.L_83 - .L_82)
	.align		4
.L_82:
        /*0148*/ 	.word	index@(_Z25multi_tensor_apply_kernelI18TensorListMetadataILi4EE17LAMBStage1FunctorIN3c108BFloat16EfEJfffPiif10adamMode_tfPfS8_S8_S8_EEvlPViT_T0_DpT1_)
        /*014c*/ 	.word	0x00000000


	//----- nvinfo : EIATTR_MIN_STACK_SIZE
	.align		4
.L_83:
        /*0150*/ 	.byte	0x04, 0x12
        /*0152*/ 	.short	(.L_85 - .L_84)
	.align		4
.L_84:
        /*0154*/ 	.word	index@(_Z25multi_tensor_apply_kernelI18TensorListMetadataILi4EE17LAMBStage1FunctorIN3c104HalfEfEJfffPiif10adamMode_tfPfS8_S8_S8_EEvlPViT_T0_DpT1_)
        /*0158*/ 	.word	0x00000000


	//----- nvinfo : EIATTR_MIN_STACK_SIZE
	.align		4
.L_85:
        /*015c*/ 	.byte	0x04, 0x12
        /*015e*/ 	.short	(.L_87 - .L_86)
	.align		4
.L_86:
        /*0160*/ 	.word	index@(_Z25multi_tensor_apply_kernelI18TensorListMetadataILi4EE17LAMBStage1FunctorIN3c104HalfES4_EJfffPiif10adamMode_tfPfS8_S8_S8_EEvlPViT_T0_DpT1_)
        /*0164*/ 	.word	0x00000000


	//----- nvinfo : EIATTR_MIN_STACK_SIZE
	.align		4
.L_87:
        /*0168*/ 	.byte	0x04, 0x12
        /*016a*/ 	.short	(.L_89 - .L_88)
	.align		4
.L_88:
        /*016c*/ 	.word	index@(_Z25multi_tensor_apply_kernelI18TensorListMetadataILi4EE17LAMBStage1FunctorIffEJfffPiif10adamMode_tfPfS6_S6_S6_EEvlPViT_T0_DpT1_)
        /*0170*/ 	.word	0x00000000
.L_89:


//--------------------- .nv.compat                --------------------------
	.section	.nv.compat,"",@"SHT_CUDA_COMPAT_INFO"
	.align	4
        /*0000*/ 	.byte	0x02, 0x09, 0x01, 0x00, 0x02, 0x02, 0x01, 0x00, 0x02, 0x05, 0x05, 0x00, 0x03, 0x07, 0x01, 0x01
        /*0010*/ 	.byte	0x02, 0x03, 0x00, 0x00, 0x02, 0x06, 0x01, 0x00, 0x04, 0x0b, 0x08, 0x00, 0x00, 0x00, 0x00, 0x00
        /*0020*/ 	.byte	0x00, 0x00, 0x00, 0x00


//--------------------- .nv.info._Z25multi_tensor_apply_kernelI18TensorListMetadataILi3EE17LAMBStage2FunctorIN3c108BFloat16ELi3EfEJPfS6_S6_fbEEvlPViT_T0_DpT1_ --------------------------
	.section	.nv.info._Z25multi_tensor_apply_kernelI18TensorListMetadataILi3EE17LAMBStage2FunctorIN3c108BFloat16ELi3EfEJPfS6_S6_fbEEvlPViT_T0_DpT1_,"",@"SHT_CUDA_INFO"
	.sectionflags	@""
	.align	4


	//----- nvinfo : EIATTR_CUDA_API_VERSION
	.align		4
        /*0000*/ 	.byte	0x04, 0x37
        /*0002*/ 	.short	(.L_91 - .L_90)
.L_90:
        /*0004*/ 	.word	0x00000082


	//----- nvinfo : EIATTR_KPARAM_INFO
	.align		4
.L_91:
        /*0008*/ 	.byte	0x04, 0x17
        /*000a*/ 	.short	(.L_93 - .L_92)
.L_92:
        /*000c*/ 	.word	0x00000000
        /*0010*/ 	.short	0x0008
        /*0012*/ 	.short	0x0c7c
        /*0014*/ 	.byte	0x00, 0xf0, 0x05, 0x00


	//----- nvinfo : EIATTR_KPARAM_INFO
	.align		4
.L_93:
        /*0018*/ 	.byte	0x04, 0x17
        /*001a*/ 	.short	(.L_95 - .L_94)
.L_94:
        /*001c*/ 	.word	0x00000000
        /*0020*/ 	.short	0x0007
        /*0022*/ 	.short	0x0c78
        /*0024*/ 	.byte	0x00, 0xf0, 0x11, 0x00


	//----- nvinfo : EIATTR_KPARAM_INFO
	.align		4
.L_95:
        /*0028*/ 	.byte	0x04, 0x17
        /*002a*/ 	.short	(.L_97 - .L_96)
.L_96:
        /*002c*/ 	.word	0x00000000
        /*0030*/ 	.short	0x0006
        /*0032*/ 	.short	0x0c70
        /*0034*/ 	.byte	0x00, 0xf5, 0x21, 0x00


	//----- nvinfo : EIATTR_KPARAM_INFO
	.align		4
.L_97:
        /*0038*/ 	.byte	0x04, 0x17
        /*003a*/ 	.short	(.L_99 - .L_98)
.L_98:
        /*003c*/ 	.word	0x00000000
        /*0040*/ 	.short	0x0005
        /*0042*/ 	.short	0x0c68
        /*0044*/ 	.byte	0x00, 0xf5, 0x21, 0x00


	//----- nvinfo : EIATTR_KPARAM_INFO
	.align		4
.L_99:
        /*0048*/ 	.byte	0x04, 0x17
        /*004a*/ 	.short	(.L_101 - .L_100)
.L_100:
        /*004c*/ 	.word	0x00000000
        /*0050*/ 	.short	0x0004
        /*0052*/ 	.short	0x0c60
        /*0054*/ 	.byte	0x00, 0xf5, 0x21, 0x00


	//----- nvinfo : EIATTR_KPARAM_INFO
	.align		4
.L_101:
        /*0058*/ 	.byte	0x04, 0x17
        /*005a*/ 	.short	(.L_103 - .L_102)
.L_102:
        /*005c*/ 	.word	0x00000000
        /*0060*/ 	.short	0x0003
        /*0062*/ 	.short	0x0c58
        /*0064*/ 	.byte	0x00, 0xf0, 0x05, 0x00


	//----- nvinfo : EIATTR_KPARAM_INFO
	.align		4
.L_103:
        /*0068*/ 	.byte	0x04, 0x17
        /*006a*/ 	.short	(.L_105 - .L_104)
.L_104:
        /*006c*/ 	.word	0x00000000
        /*0070*/ 	.short	0x0002
        /*0072*/ 	.short	0x0010
        /*0074*/ 	.byte	0x00, 0xf0, 0x21, 0x31


	//----- nvinfo : EIATTR_KPARAM_INFO
	.align		4
.L_105:
        /*0078*/ 	.byte	0x04, 0x17
        /*007a*/ 	.short	(.L_107 - .L_106)
.L_106:
        /*007c*/ 	.word	0x00000000
        /*0080*/ 	.short	0x0001
        /*0082*/ 	.short	0x0008
        /*0084*/ 	.byte	0x00, 0xf5, 0x21, 0x00


	//----- nvinfo : EIATTR_KPARAM_INFO
	.align		4
.L_107:
        /*0088*/ 	.byte	0x04, 0x17
        /*008a*/ 	.short	(.L_109 - .L_108)
.L_108:
        /*008c*/ 	.word	0x00000000
        /*0090*/ 	.short	0x0000
        /*0092*/ 	.short	0x0000
        /*0094*/ 	.byte	0x00, 0xf0, 0x21, 0x00


	//----- nvinfo : EIATTR_SPARSE_MMA_MASK
	.align		4
.L_109:
        /*0098*/ 	.byte	0x03, 0x50
        /*009a*/ 	.short	0x0000


	//----- nvinfo : EIATTR_MAXREG_COUNT
	.align		4
        /*009c*/ 	.byte	0x03, 0x1b
        /*009e*/ 	.short	0x00ff


	//----- nvinfo : EIATTR_MERCURY_ISA_VERSION
	.align		4
        /*00a0*/ 	.byte	0x03, 0x5f
        /*00a2*/ 	.short	0x0101


	//----- nvinfo : EIATTR_VRC_CTA_INIT_COUNT
	.align		4
        /*00a4*/ 	.byte	0x02, 0x4a
	.zero		1
	.zero		1


	//----- nvinfo : EIATTR_EXIT_INSTR_OFFSETS
	.align		4
        /*00a8*/ 	.byte	0x04, 0x1c
        /*00aa*/ 	.short	(.L_111 - .L_110)


	//   ....[0]....
.L_110:
        /*00ac*/ 	.word	0x00000050


	//   ....[1]....
        /*00b0*/ 	.word	0x00000360


	//   ....[2]....
        /*00b4*/ 	.word	0x00000730


	//   ....[3]....
        /*00b8*/ 	.word	0x00000780


	//   ....[4]....
        /*00bc*/ 	.word	0x00000990


	//----- nvinfo : EIATTR_CRS_STACK_SIZE
	.align		4
.L_111:
        /*00c0*/ 	.byte	0x04, 0x1e
        /*00c2*/ 	.short	(.L_113 - .L_112)
.L_112:
        /*00c4*/ 	.word	0x00000000


	//----- nvinfo : EIATTR_CBANK_PARAM_SIZE
	.align		4
.L_113:
        /*00c8*/ 	.byte	0x03, 0x19
        /*00ca*/ 	.short	0x0c7d


	//----- nvinfo : EIATTR_PARAM_CBANK
	.align		4
        /*00cc*/ 	.byte	0x04, 0x0a
        /*00ce*/ 	.short	(.L_115 - .L_114)
	.align		4
.L_114:
        /*00d0*/ 	.word	index@(.nv.constant0._Z25multi_tensor_apply_kernelI18TensorListMetadataILi3EE17LAMBStage2FunctorIN3c108BFloat16ELi3EfEJPfS6_S6_fbEEvlPViT_T0_DpT1_)
        /*00d4*/ 	.short	0x0380
        /*00d6*/ 	.short	0x0c7d


	//----- nvinfo : EIATTR_SW_WAR
	.align		4
.L_115:
        /*00d8*/ 	.byte	0x04, 0x36
        /*00da*/ 	.short	(.L_117 - .L_116)
.L_116:
        /*00dc*/ 	.word	0x00000008
.L_117:


//--------------------- .nv.info._Z25multi_tensor_apply_kernelI18TensorListMetadataILi3EE17LAMBStage2FunctorIN3c104HalfELi3EfEJPfS6_S6_fbEEvlPViT_T0_DpT1_ --------------------------
	.section	.nv.info._Z25multi_tensor_apply_kernelI18TensorListMetadataILi3EE17LAMBStage2FunctorIN3c104HalfELi3EfEJPfS6_S6_fbEEvlPViT_T0_DpT1_,"",@"SHT_CUDA_INFO"
	.sectionflags	@""
	.align	4


	//----- nvinfo : EIATTR_CUDA_API_VERSION
	.align		4
        /*0000*/ 	.byte	0x04, 0x37
        /*0002*/ 	.short	(.L_119 - .L_118)
.L_118:
        /*0004*/ 	.word	0x00000082


	//----- nvinfo : EIATTR_KPARAM_INFO
	.align		4
.L_119:
        /*0008*/ 	.byte	0x04, 0x17
        /*000a*/ 	.short	(.L_121 - .L_120)
.L_120:
        /*000c*/ 	.word	0x00000000
        /*0010*/ 	.short	0x0008
        /*0012*/ 	.short	0x0c7c
        /*0014*/ 	.byte	0x00, 0xf0, 0x05, 0x00


	//----- nvinfo : EIATTR_KPARAM_INFO
	.align		4
.L_121:
        /*0018*/ 	.byte	0x04, 0x17
        /*001a*/ 	.short	(.L_123 - .L_122)
.L_122:
        /*001c*/ 	.word	0x00000000
        /*0020*/ 	.short	0x0007
        /*0022*/ 	.short	0x0c78
        /*0024*/ 	.byte	0x00, 0xf0, 0x11, 0x00


	//----- nvinfo : EIATTR_KPARAM_INFO
	.align		4
.L_123:
        /*0028*/ 	.byte	0x04, 0x17
        /*002a*/ 	.short	(.L_125 - .L_124)
.L_124:
        /*002c*/ 	.word	0x00000000
        /*0030*/ 	.short	0x0006
        /*0032*/ 	.short	0x0c70
        /*0034*/ 	.byte	0x00, 0xf5, 0x21, 0x00


	//----- nvinfo : EIATTR_KPARAM_INFO
	.align		4
.L_125:
        /*0038*/ 	.byte	0x04, 0x17
        /*003a*/ 	.short	(.L_127 - .L_126)
.L_126:
        /*003c*/ 	.word	0x00000000
        /*0040*/ 	.short	0x0005
        /*0042*/ 	.short	0x0c68
        /*0044*/ 	.byte	0x00, 0xf5, 0x21, 0x00


	//----- nvinfo : EIATTR_KPARAM_INFO
	.align		4
.L_127:
        /*0048*/ 	.byte	0x04, 0x17
        /*004a*/ 	.short	(.L_129 - .L_128)
.L_128:
        /*004c*/ 	.word	0x00000000
        /*0050*/ 	.short	0x0004
        /*0052*/ 	.short	0x0c60
        /*0054*/ 	.byte	0x00, 0xf5, 0x21, 0x00


	//----- nvinfo : EIATTR_KPARAM_INFO
	.align		4
.L_129:
        /*0058*/ 	.byte	0x04, 0x17
        /*005a*/ 	.short	(.L_131 - .L_130)
.L_130:
        /*005c*/ 	.word	0x00000000
        /*0060*/ 	.short	0x0003
        /*0062*/ 	.short	0x0c58
        /*0064*/ 	.byte	0x00, 0xf0, 0x05, 0x00


	//----- nvinfo : EIATTR_KPARAM_INFO
	.align		4
.L_131:
        /*0068*/ 	.byte	0x04, 0x17
        /*006a*/ 	.short	(.L_133 - .L_132)
.L_132:
        /*006c*/ 	.word	0x00000000
        /*0070*/ 	.short	0x0002
        /*0072*/ 	.short	0x0010
        /*0074*/ 	.byte	0x00, 0xf0, 0x21, 0x31


	//----- nvinfo : EIATTR_KPARAM_INFO
	.align		4
.L_133:
        /*0078*/ 	.byte	0x04, 0x17
        /*007a*/ 	.short	(.L_135 - .L_134)
.L_134:
        /*007c*/ 	.word	0x00000000
        /*0080*/ 	.short	0x0001
        /*0082*/ 	.short	0x0008
        /*0084*/ 	.byte	0x00, 0xf5, 0x21, 0x00


	//----- nvinfo : EIATTR_KPARAM_INFO
	.align		4
.L_135:
        /*0088*/ 	.byte	0x04, 0x17
        /*008a*/ 	.short	(.L_137 - .L_136)
.L_136:
        /*008c*/ 	.word	0x00000000
        /*0090*/ 	.short	0x0000
        /*0092*/ 	.short	0x0000
        /*0094*/ 	.byte	0x00, 0xf0, 0x21, 0x00


	//----- nvinfo : EIATTR_SPARSE_MMA_MASK
	.align		4
.L_137:
        /*0098*/ 	.byte	0x03, 0x50
        /*009a*/ 	.short	0x0000


	//----- nvinfo : EIATTR_MAXREG_COUNT
	.align		4
        /*009c*/ 	.byte	0x03, 0x1b
        /*009e*/ 	.short	0x00ff


	//----- nvinfo : EIATTR_MERCURY_ISA_VERSION
	.align		4
        /*00a0*/ 	.byte	0x03, 0x5f
        /*00a2*/ 	.short	0x0101


	//----- nvinfo : EIATTR_VRC_CTA_INIT_COUNT
	.align		4
        /*00a4*/ 	.byte	0x02, 0x4a
	.zero		1
	.zero		1


	//----- nvinfo : EIATTR_EXIT_INSTR_OFFSETS
	.align		4
        /*00a8*/ 	.byte	0x04, 0x1c
        /*00aa*/ 	.short	(.L_139 - .L_138)


	//   ....[0]....
.L_138:
        /*00ac*/ 	.word	0x00000050


	//   ....[1]....
        /*00b0*/ 	.word	0x00000360


	//   ....[2]....
        /*00b4*/ 	.word	0x00000730


	//   ....[3]....
        /*00b8*/ 	.word	0x00000780


	//   ....[4]....
        /*00bc*/ 	.word	0x00000980


	//----- nvinfo : EIATTR_CRS_STACK_SIZE
	.align		4
.L_139:
        /*00c0*/ 	.byte	0x04, 0x1e
        /*00c2*/ 	.short	(.L_141 - .L_140)
.L_140:
        /*00c4*/ 	.word	0x00000000


	//----- nvinfo : EIATTR_CBANK_PARAM_SIZE
	.align		4
.L_141:
        /*00c8*/ 	.byte	0x03, 0x19
        /*00ca*/ 	.short	0x0c7d


	//----- nvinfo : EIATTR_PARAM_CBANK
	.align		4
        /*00cc*/ 	.byte	0x04, 0x0a
        /*00ce*/ 	.short	(.L_143 - .L_142)
	.align		4
.L_142:
        /*00d0*/ 	.word	index@(.nv.constant0._Z25multi_tensor_apply_kernelI18TensorListMetadataILi3EE17LAMBStage2FunctorIN3c104HalfELi3EfEJPfS6_S6_fbEEvlPViT_T0_DpT1_)
        /*00d4*/ 	.short	0x0380
        /*00d6*/ 	.short	0x0c7d


	//----- nvinfo : EIATTR_SW_WAR
	.align		4
.L_143:
        /*00d8*/ 	.byte	0x04, 0x36
        /*00da*/ 	.short	(.L_145 - .L_144)
.L_144:
        /*00dc*/ 	.word	0x00000008
.L_145:


//--------------------- .nv.info._Z25multi_tensor_apply_kernelI18TensorListMetadataILi3EE17LAMBStage2FunctorIfLi3EfEJPfS4_S4_fbEEvlPViT_T0_DpT1_ --------------------------
	.section	.nv.info._Z25multi_tensor_apply_kernelI18TensorListMetadataILi3EE17LAMBStage2FunctorIfLi3EfEJPfS4_S4_fbEEvlPViT_T0_DpT1_,"",@"SHT_CUDA_INFO"
	.sectionflags	@""
	.align	4


	//----- nvinfo : EIATTR_CUDA_API_VERSION
	.align		4
        /*0000*/ 	.byte	0x04, 0x37
        /*0002*/ 	.short	(.L_147 - .L_146)
.L_146:
        /*0004*/ 	.word	0x00000082


	//----- nvinfo : EIATTR_KPARAM_INFO
	.align		4
.L_147:
        /*0008*/ 	.byte	0x04, 0x17
        /*000a*/ 	.short	(.L_149 - .L_148)
.L_148:
        /*000c*/ 	.word	0x00000000
        /*0010*/ 	.short	0x0008
        /*0012*/ 	.short	0x0c7c
        /*0014*/ 	.byte	0x00, 0xf0, 0x05, 0x00


	//----- nvinfo : EIATTR_KPARAM_INFO
	.align		4
.L_149:
        /*0018*/ 	.byte	0x04, 0x17
        /*001a*/ 	.short	(.L_151 - .L_150)
.L_150:
        /*001c*/ 	.word	0x00000000
        /*0020*/ 	.short	0x0007
        /*0022*/ 	.short	0x0c78
        /*0024*/ 	.byte	0x00, 0xf0, 0x11, 0x00


	//----- nvinfo : EIATTR_KPARAM_INFO
	.align		4
.L_151:
        /*0028*/ 	.byte	0x04, 0x17
        /*002a*/ 	.short	(.L_153 - .L_152)
.L_152:
        /*002c*/ 	.word	0x00000000
        /*0030*/ 	.short	0x0006
        /*0032*/ 	.short	0x0c70
        /*0034*/ 	.byte	0x00, 0xf5, 0x21, 0x00


	//----- nvinfo : EIATTR_KPARAM_INFO
	.align		4
.L_153:
        /*0038*/ 	.byte	0x04, 0x17
        /*003a*/ 	.short	(.L_155 - .L_154)
.L_154:
        /*003c*/ 	.word	0x00000000
        /*0040*/ 	.short	0x0005
        /*0042*/ 	.short	0x0c68
        /*0044*/ 	.byte	0x00, 0xf5, 0x21, 0x00


	//----- nvinfo : EIATTR_KPARAM_INFO
	.align		4
.L_155:
        /*0048*/ 	.byte	0x04, 0x17
        /*004a*/ 	.short	(.L_157 - .L_156)
.L_156:
        /*004c*/ 	.word	0x00000000
        /*0050*/ 	.short	0x0004
        /*0052*/ 	.short	0x0c60
        /*0054*/ 	.byte	0x00, 0xf5, 0x21, 0x00


	//----- nvinfo : EIATTR_KPARAM_INFO
	.align		4
.L_157:
        /*0058*/ 	.byte	0x04, 0x17
        /*005a*/ 	.short	(.L_159 - .L_158)
.L_158:
        /*005c*/ 	.word	0x00000000
        /*0060*/ 	.short	0x0003
        /*0062*/ 	.short	0x0c58
        /*0064*/ 	.byte	0x00, 0xf0, 0x05, 0x00


	//----- nvinfo : EIATTR_KPARAM_INFO
	.align		4
.L_159:
        /*0068*/ 	.byte	0x04, 0x17
        /*006a*/ 	.short	(.L_161 - .L_160)
.L_160:
        /*006c*/ 	.word	0x00000000
        /*0070*/ 	.short	0x0002
        /*0072*/ 	.short	0x0010
        /*0074*/ 	.byte	0x00, 0xf0, 0x21, 0x31


	//----- nvinfo : EIATTR_KPARAM_INFO
	.align		4
.L_161:
        /*0078*/ 	.byte	0x04, 0x17
        /*007a*/ 	.short	(.L_163 - .L_162)
.L_162:
        /*007c*/ 	.word	0x00000000
        /*0080*/ 	.short	0x0001
        /*0082*/ 	.short	0x0008
        /*0084*/ 	.byte	0x00, 0xf5, 0x21, 0x00


	//----- nvinfo : EIATTR_KPARAM_INFO
	.align		4
.L_163:
        /*0088*/ 	.byte	0x04, 0x17
        /*008a*/ 	.short	(.L_165 - .L_164)
.L_164:
        /*008c*/ 	.word	0x00000000
        /*0090*/ 	.short	0x0000
        /*0092*/ 	.short	0x0000
        /*0094*/ 	.byte	0x00, 0xf0, 0x21, 0x00


	//----- nvinfo : EIATTR_SPARSE_MMA_MASK
	.align		4
.L_165:
        /*0098*/ 	.byte	0x03, 0x50
        /*009a*/ 	.short	0x0000


	//----- nvinfo : EIATTR_MAXREG_COUNT
	.align		4
        /*009c*/ 	.byte	0x03, 0x1b
        /*009e*/ 	.short	0x00ff


	//----- nvinfo : EIATTR_MERCURY_ISA_VERSION
	.align		4
        /*00a0*/ 	.byte	0x03, 0x5f
        /*00a2*/ 	.short	0x0101


	//----- nvinfo : EIATTR_VRC_CTA_INIT_COUNT
	.align		4
        /*00a4*/ 	.byte	0x02, 0x4a
	.zero		1
	.zero		1


	//----- nvinfo : EIATTR_EXIT_INSTR_OFFSETS
	.align		4
        /*00a8*/ 	.byte	0x04, 0x1c
        /*00aa*/ 	.short	(.L_167 - .L_166)


	//   ....[0]....
.L_166:
        /*00ac*/ 	.word	0x00000050


	//   ....[1]....
        /*00b0*/ 	.word	0x00000360


	//   ....[2]....
        /*00b4*/ 	.word	0x000006a0


	//   ....[3]....
        /*00b8*/ 	.word	0x000006f0


	//   ....[4]....
        /*00bc*/ 	.word	0x00000810


	//----- nvinfo : EIATTR_CRS_STACK_SIZE
	.align		4
.L_167:
        /*00c0*/ 	.byte	0x04, 0x1e
        /*00c2*/ 	.short	(.L_169 - .L_168)
.L_168:
        /*00c4*/ 	.word	0x00000000


	//----- nvinfo : EIATTR_CBANK_PARAM_SIZE
	.align		4
.L_169:
        /*00c8*/ 	.byte	0x03, 0x19
        /*00ca*/ 	.short	0x0c7d


	//----- nvinfo : EIATTR_PARAM_CBANK
	.align		4
        /*00cc*/ 	.byte	0x04, 0x0a
        /*00ce*/ 	.short	(.L_171 - .L_170)
	.align		4
.L_170:
        /*00d0*/ 	.word	index@(.nv.constant0._Z25multi_tensor_apply_kernelI18TensorListMetadataILi3EE17LAMBStage2FunctorIfLi3EfEJPfS4_S4_fbEEvlPViT_T0_DpT1_)
        /*00d4*/ 	.short	0x0380
        /*00d6*/ 	.short	0x0c7d


	//----- nvinfo : EIATTR_SW_WAR
	.align		4
.L_171:
        /*00d8*/ 	.byte	0x04, 0x36
        /*00da*/ 	.short	(.L_173 - .L_172)
.L_172:
        /*00dc*/ 	.word	0x00000008
.L_173:


//--------------------- .nv.info._Z25multi_tensor_apply_kernelI18TensorListMetadataILi2EE17LAMBStage2FunctorIN3c104HalfELi2ES4_EJPfS6_S6_fbEEvlPViT_T0_DpT1_ --------------------------
	.section	.nv.info._Z25multi_tensor_apply_kernelI18TensorListMetadataILi2EE17LAMBStage2FunctorIN3c104HalfELi2ES4_EJPfS6_S6_fbEEvlPViT_T0_DpT1_,"",@"SHT_CUDA_INFO"
	.sectionflags	@""
	.align	4


	//----- nvinfo : EIATTR_CUDA_API_VERSION
	.align		4
        /*0000*/ 	.byte	0x04, 0x37
        /*0002*/ 	.short	(.L_175 - .L_174)
.L_174:
        /*0004*/ 	.word	0x00000082


	//----- nvinfo : EIATTR_KPARAM_INFO
	.align		4
.L_175:
        /*0008*/ 	.byte	0x04, 0x17
        /*000a*/ 	.short	(.L_177 - .L_176)
.L_176:
        /*000c*/ 	.word	0x00000000
        /*0010*/ 	.short	0x0008
        /*0012*/ 	.short	0x0c7c
        /*0014*/ 	.byte	0x00, 0xf0, 0x05, 0x00


	//----- nvinfo : EIATTR_KPARAM_INFO
	.align		4
.L_177:
        /*0018*/ 	.byte	0x04, 0x17
        /*001a*/ 	.short	(.L_179 - .L_178)
.L_178:
        /*001c*/ 	.word	0x00000000
        /*0020*/ 	.short	0x0007
        /*0022*/ 	.short	0x0c78
        /*0024*/ 	.byte	0x00, 0xf0, 0x11, 0x00


	//----- nvinfo : EIATTR_KPARAM_INFO
	.align		4
.L_179:
        /*0028*/ 	.byte	0x04, 0x17
        /*002a*/ 	.short	(.L_181 - .L_180)
.L_180:
        /*002c*/ 	.word	0x00000000
        /*0030*/ 	.short	0x0006
        /*0032*/ 	.short	0x0c70
        /*0034*/ 	.byte	0x00, 0xf5, 0x21, 0x00


	//----- nvinfo : EIATTR_KPARAM_INFO
	.align		4
.L_181:
        /*0038*/ 	.byte	0x04, 0x17
        /*003a*/ 	.short	(.L_183 - .L_182)
.L_182:
        /*003c*/ 	.word	0x00000000
        /*0040*/ 	.short	0x0005
        /*0042*/ 	.short	0x0c68
        /*0044*/ 	.byte	0x00, 0xf5, 0x21, 0x00


	//----- nvinfo : EIATTR_KPARAM_INFO
	.align		4
.L_183:
        /*0048*/ 	.byte	0x04, 0x17
        /*004a*/ 	.short	(.L_185 - .L_184)
.L_184:
        /*004c*/ 	.word	0x00000000
        /*0050*/ 	.short	0x0004
        /*0052*/ 	.short	0x0c60
        /*0054*/ 	.byte	0x00, 0xf5, 0x21, 0x00


	//----- nvinfo : EIATTR_KPARAM_INFO
	.align		4
.L_185:
        /*0058*/ 	.byte	0x04, 0x17
        /*005a*/ 	.short	(.L_187 - .L_186)
.L_186:
        /*005c*/ 	.word	0x00000000
        /*0060*/ 	.short	0x0003
        /*0062*/ 	.short	0x0c58
        /*0064*/ 	.byte	0x00, 0xf0, 0x05, 0x00


	//----- nvinfo : EIATTR_KPARAM_INFO
	.align		4
.L_187:
        /*0068*/ 	.byte	0x04, 0x17
        /*006a*/ 	.short	(.L_189 - .L_188)
.L_188:
        /*006c*/ 	.word	0x00000000
        /*0070*/ 	.short	0x0002
        /*0072*/ 	.short	0x0010
        /*0074*/ 	.byte	0x00, 0xf0, 0x21, 0x31


	//----- nvinfo : EIATTR_KPARAM_INFO
	.align		4
.L_189:
        /*0078*/ 	.byte	0x04, 0x17
        /*007a*/ 	.short	(.L_191 - .L_190)
.L_190:
        /*007c*/ 	.word	0x00000000
        /*0080*/ 	.short	0x0001
        /*0082*/ 	.short	0x0008
        /*0084*/ 	.byte	0x00, 0xf5, 0x21, 0x00


	//----- nvinfo : EIATTR_KPARAM_INFO
	.align		4
.L_191:
        /*0088*/ 	.byte	0x04, 0x17
        /*008a*/ 	.short	(.L_193 - .L_192)
.L_192:
        /*008c*/ 	.word	0x00000000
        /*0090*/ 	.short	0x0000
        /*0092*/ 	.short	0x0000
        /*0094*/ 	.byte	0x00, 0xf0, 0x21, 0x00


	//----- nvinfo : EIATTR_SPARSE_MMA_MASK
	.align		4
.L_193:
        /*0098*/ 	.byte	0x03, 0x50
        /*009a*/ 	.short	0x0000


	//----- nvinfo : EIATTR_MAXREG_COUNT
	.align		4
        /*009c*/ 	.byte	0x03, 0x1b
        /*009e*/ 	.short	0x00ff


	//----- nvinfo : EIATTR_MERCURY_ISA_VERSION
	.align		4
        /*00a0*/ 	.byte	0x03, 0x5f
        /*00a2*/ 	.short	0x0101


	//----- nvinfo : EIATTR_VRC_CTA_INIT_COUNT
	.align		4
        /*00a4*/ 	.byte	0x02, 0x4a
	.zero		1
	.zero		1


	//----- nvinfo : EIATTR_EXIT_INSTR_OFFSETS
	.align		4
        /*00a8*/ 	.byte	0x04, 0x1c
        /*00aa*/ 	.short	(.L_195 - .L_194)


	//   ....[0]....
.L_194:
        /*00ac*/ 	.word	0x00000050


	//   ....[1]....
        /*00b0*/ 	.word	0x00000320


	//   ....[2]....
        /*00b4*/ 	.word	0x000006d0


	//   ....[3]....
        /*00b8*/ 	.word	0x00000720


	//   ....[4]....
        /*00bc*/ 	.word	0x00000960


	//----- nvinfo : EIATTR_CRS_STACK_SIZE
	.align		4
.L_195:
        /*00c0*/ 	.byte	0x04, 0x1e
        /*00c2*/ 	.short	(.L_197 - .L_196)
.L_196:
        /*00c4*/ 	.word	0x00000000


	//----- nvinfo : EIATTR_CBANK_PARAM_SIZE
	.align		4
.L_197:
        /*00c8*/ 	.byte	0x03, 0x19
        /*00ca*/ 	.short	0x0c7d


	//----- nvinfo : EIATTR_PARAM_CBANK
	.align		4
        /*00cc*/ 	.byte	0x04, 0x0a
        /*00ce*/ 	.short	(.L_199 - .L_198)
	.align		4
.L_198:
        /*00d0*/ 	.word	index@(.nv.constant0._Z25multi_tensor_apply_kernelI18TensorListMetadataILi2EE17LAMBStage2FunctorIN3c104HalfELi2ES4_EJPfS6_S6_fbEEvlPViT_T0_DpT1_)
        /*00d4*/ 	.short	0x0380
        /*00d6*/ 	.short	0x0c7d


	//----- nvinfo : EIATTR_SW_WAR
	.align		4
.L_199:
        /*00d8*/ 	.byte	0x04, 0x36
        /*00da*/ 	.short	(.L_201 - .L_200)
.L_200:
        /*00dc*/ 	.word	0x00000008
.L_201:


//--------------------- .nv.info._Z25multi_tensor_apply_kernelI18TensorListMetadataILi2EE17LAMBStage2FunctorIfLi2EfEJPfS4_S4_fbEEvlPViT_T0_DpT1_ --------------------------
	.section	.nv.info._Z25multi_tensor_apply_kernelI18TensorListMetadataILi2EE17LAMBStage2FunctorIfLi2EfEJPfS4_S4_fbEEvlPViT_T0_DpT1_,"",@"SHT_CUDA_INFO"
	.sectionflags	@""
	.align	4


	//----- nvinfo : EIATTR_CUDA_API_VERSION
	.align		4
        /*0000*/ 	.byte	0x04, 0x37
        /*0002*/ 	.short	(.L_203 - .L_202)
.L_202:
        /*0004*/ 	.word	0x00000082


	//----- nvinfo : EIATTR_KPARAM_INFO
	.align		4
.L_203:
        /*0008*/ 	.byte	0x04, 0x17
        /*000a*/ 	.short	(.L_205 - .L_204)
.L_204:
        /*000c*/ 	.word	0x00000000
        /*0010*/ 	.short	0x0008
        /*0012*/ 	.short	0x0c7c
        /*0014*/ 	.byte	0x00, 0xf0, 0x05, 0x00


	//----- nvinfo : EIATTR_KPARAM_INFO
	.align		4
.L_205:
        /*0018*/ 	.byte	0x04, 0x17
        /*001a*/ 	.short	(.L_207 - .L_206)
.L_206:
        /*001c*/ 	.word	0x00000000
        /*0020*/ 	.short	0x0007
        /*0022*/ 	.short	0x0c78
        /*0024*/ 	.byte	0x00, 0xf0, 0x11, 0x00


	//----- nvinfo : EIATTR_KPARAM_INFO
	.align		4
.L_207:
        /*0028*/ 	.byte	0x04, 0x17
        /*002a*/ 	.short	(.L_209 - .L_208)
.L_208:
        /*002c*/ 	.word	0x00000000
        /*0030*/ 	.short	0x0006
        /*0032*/ 	.short	0x0c70
        /*0034*/ 	.byte	0x00, 0xf5, 0x21, 0x00


	//----- nvinfo : EIATTR_KPARAM_INFO
	.align		4
.L_209:
        /*0038*/ 	.byte	0x04, 0x17
        /*003a*/ 	.short	(.L_211 - .L_210)
.L_210:
        /*003c*/ 	.word	0x00000000
        /*0040*/ 	.short	0x0005
        /*0042*/ 	.short	0x0c68
        /*0044*/ 	.byte	0x00, 0xf5, 0x21, 0x00


	//----- nvinfo : EIATTR_KPARAM_INFO
	.align		4
.L_211:
        /*0048*/ 	.byte	0x04, 0x17
        /*004a*/ 	.short	(.L_213 - .L_212)
.L_212:
        /*004c*/ 	.word	0x00000000
        /*0050*/ 	.short	0x0004
        /*0052*/ 	.short	0x0c60
        /*0054*/ 	.byte	0x00, 0xf5, 0x21, 0x00


	//----- nvinfo : EIATTR_KPARAM_INFO
	.align		4
.L_213:
        /*0058*/ 	.byte	0x04, 0x17
        /*005a*/ 	.short	(.L_215 - .L_214)
.L_214:
        /*005c*/ 	.word	0x00000000
        /*0060*/ 	.short	0x0003
        /*0062*/ 	.short	0x0c58
        /*0064*/ 	.byte	0x00, 0xf0, 0x05, 0x00


	//----- nvinfo : EIATTR_KPARAM_INFO
	.align		4
.L_215:
        /*0068*/ 	.byte	0x04, 0x17
        /*006a*/ 	.short	(.L_217 - .L_216)
.L_216:
        /*006c*/ 	.word	0x00000000
        /*0070*/ 	.short	0x0002
        /*0072*/ 	.short	0x0010
        /*0074*/ 	.byte	0x00, 0xf0, 0x21, 0x31


	//----- nvinfo : EIATTR_KPARAM_INFO
	.align		4
.L_217:
        /*0078*/ 	.byte	0x04, 0x17
        /*007a*/ 	.short	(.L_219 - .L_218)
.L_218:
        /*007c*/ 	.word	0x00000000
        /*0080*/ 	.short	0x0001
        /*0082*/ 	.short	0x0008
        /*0084*/ 	.byte	0x00, 0xf5, 0x21, 0x00


	//----- nvinfo : EIATTR_KPARAM_INFO
	.align		4
.L_219:
        /*0088*/ 	.byte	0x04, 0x17
        /*008a*/ 	.short	(.L_221 - .L_220)
.L_220:
        /*008c*/ 	.word	0x00000000
        /*0090*/ 	.short	0x0000
        /*0092*/ 	.short	0x0000
        /*0094*/ 	.byte	0x00, 0xf0, 0x21, 0x00


	//----- nvinfo : EIATTR_SPARSE_MMA_MASK
	.align		4
.L_221:
        /*0098*/ 	.byte	0x03, 0x50
        /*009a*/ 	.short	0x0000


	//----- nvinfo : EIATTR_MAXREG_COUNT
	.align		4
        /*009c*/ 	.byte	0x03, 0x1b
        /*009e*/ 	.short	0x00ff


	//----- nvinfo : EIATTR_MERCURY_ISA_VERSION
	.align		4
        /*00a0*/ 	.byte	0x03, 0x5f
        /*00a2*/ 	.short	0x0101


	//----- nvinfo : EIATTR_VRC_CTA_INIT_COUNT
	.align		4
        /*00a4*/ 	.byte	0x02, 0x4a
	.zero		1
	.zero		1


	//----- nvinfo : EIATTR_EXIT_INSTR_OFFSETS
	.align		4
        /*00a8*/ 	.byte	0x04, 0x1c
        /*00aa*/ 	.short	(.L_223 - .L_222)


	//   ....[0]....
.L_222:
        /*00ac*/ 	.word	0x00000050


	//   ....[1]....
        /*00b0*/ 	.word	0x00000320


	//   ....[2]....
        /*00b4*/ 	.word	0x000005e0


	//   ....[3]....
        /*00b8*/ 	.word	0x00000630


	//   ....[4]....
        /*00bc*/ 	.word	0x00000730


	//----- nvinfo : EIATTR_CRS_STACK_SIZE
	.align		4
.L_223:
        /*00c0*/ 	.byte	0x04, 0x1e
        /*00c2*/ 	.short	(.L_225 - .L_224)
.L_224:
        /*00c4*/ 	.word	0x00000000


	//----- nvinfo : EIATTR_CBANK_PARAM_SIZE
	.align		4
.L_225:
        /*00c8*/ 	.byte	0x03, 0x19
        /*00ca*/ 	.short	0x0c7d


	//----- nvinfo : EIATTR_PARAM_CBANK
	.align		4
        /*00cc*/ 	.byte	0x04, 0x0a
        /*00ce*/ 	.short	(.L_227 - .L_226)
	.align		4
.L_226:
        /*00d0*/ 	.word	index@(.nv.constant0._Z25multi_tensor_apply_kernelI18TensorListMetadataILi2EE17LAMBStage2FunctorIfLi2EfEJPfS4_S4_fbEEvlPViT_T0_DpT1_)
        /*00d4*/ 	.short	0x0380
        /*00d6*/ 	.short	0x0c7d


	//----- nvinfo : EIATTR_SW_WAR
	.align		4
.L_227:
        /*00d8*/ 	.byte	0x04, 0x36
        /*00da*/ 	.short	(.L_229 - .L_228)
.L_228:
        /*00dc*/ 	.word	0x00000008
.L_229:


//--------------------- .nv.info._Z25multi_tensor_apply_kernelI18TensorListMetadataILi4EE17LAMBStage1FunctorIN3c108BFloat16EfEJfffPiif10adamMode_tfPfS8_S8_S8_EEvlPViT_T0_DpT1_ --------------------------
	.section	.nv.info._Z25multi_tensor_apply_kernelI18TensorListMetadataILi4EE17LAMBStage1FunctorIN3c108BFloat16EfEJfffPiif10adamMode_tfPfS8_S8_S8_EEvlPViT_T0_DpT1_,"",@"SHT_CUDA_INFO"
	.sectionflags	@""
	.align	4


	//----- nvinfo : EIATTR_CUDA_API_VERSION
	.align		4
        /*0000*/ 	.byte	0x04, 0x37
        /*0002*/ 	.short	(.L_231 - .L_230)
.L_230:
        /*0004*/ 	.word	0x00000082


	//----- nvinfo : EIATTR_KPARAM_INFO
	.align		4
.L_231:
        /*0008*/ 	.byte	0x04, 0x17
        /*000a*/ 	.short	(.L_233 - .L_232)
.L_232:
        /*000c*/ 	.word	0x00000000
        /*0010*/ 	.short	0x000f
        /*0012*/ 	.short	0x0c38
        /*0014*/ 	.byte	0x00, 0xf5, 0x21, 0x00


	//----- nvinfo : EIATTR_KPARAM_INFO
	.align		4
.L_233:
        /*0018*/ 	.byte	0x04, 0x17
        /*001a*/ 	.short	(.L_235 - .L_234)
.L_234:
        /*001c*/ 	.word	0x00000000
        /*0020*/ 	.short	0x000e
        /*0022*/ 	.short	0x0c30
        /*0024*/ 	.byte	0x00, 0xf5, 0x21, 0x00


	//----- nvinfo : EIATTR_KPARAM_INFO
	.align		4
.L_235:
        /*0028*/ 	.byte	0x04, 0x17
        /*002a*/ 	.short	(.L_237 - .L_236)
.L_236:
        /*002c*/ 	.word	0x00000000
        /*0030*/ 	.short	0x000d
        /*0032*/ 	.short	0x0c28
        /*0034*/ 	.byte	0x00, 0xf5, 0x21, 0x00


	//----- nvinfo : EIATTR_KPARAM_INFO
	.align		4
.L_237:
        /*0038*/ 	.byte	0x04, 0x17
        /*003a*/ 	.short	(.L_239 - .L_238)
.L_238:
        /*003c*/ 	.word	0x00000000
        /*0040*/ 	.short	0x000c
        /*0042*/ 	.short	0x0c20
        /*0044*/ 	.byte	0x00, 0xf5, 0x21, 0x00


	//----- nvinfo : EIATTR_KPARAM_INFO
	.align		4
.L_239:
        /*0048*/ 	.byte	0x04, 0x17
        /*004a*/ 	.short	(.L_241 - .L_240)
.L_240:
        /*004c*/ 	.word	0x00000000
        /*0050*/ 	.short	0x000b
        /*0052*/ 	.short	0x0c1c
        /*0054*/ 	.byte	0x00, 0xf0, 0x11, 0x00


	//----- nvinfo : EIATTR_KPARAM_INFO
	.align		4
.L_241:
        /*0058*/ 	.byte	0x04, 0x17
        /*005a*/ 	.short	(.L_243 - .L_242)
.L_242:
        /*005c*/ 	.word	0x00000000
        /*0060*/ 	.short	0x000a
        /*0062*/ 	.short	0x0c18
        /*0064*/ 	.byte	0x00, 0xf0, 0x11, 0x00


	//----- nvinfo : EIATTR_KPARAM_INFO
	.align		4
.L_243:
        /*0068*/ 	.byte	0x04, 0x17
        /*006a*/ 	.short	(.L_245 - .L_244)
.L_244:
        /*006c*/ 	.word	0x00000000
        /*0070*/ 	.short	0x0009
        /*0072*/ 	.short	0x0c14
        /*0074*/ 	.byte	0x00, 0xf0, 0x11, 0x00


	//----- nvinfo : EIATTR_KPARAM_INFO
	.align		4
.L_245:
        /*0078*/ 	.byte	0x04, 0x17
        /*007a*/ 	.short	(.L_247 - .L_246)
.L_246:
        /*007c*/ 	.word	0x00000000
        /*0080*/ 	.short	0x0008
        /*0082*/ 	.short	0x0c10
        /*0084*/ 	.byte	0x00, 0xf0, 0x11, 0x00


	//----- nvinfo : EIATTR_KPARAM_INFO
	.align		4
.L_247:
        /*0088*/ 	.byte	0x04, 0x17
        /*008a*/ 	.short	(.L_249 - .L_248)
.L_248:
        /*008c*/ 	.word	0x00000000
        /*0090*/ 	.short	0x0007
        /*0092*/ 	.short	0x0c08
        /*0094*/ 	.byte	0x00, 0xf5, 0x21, 0x00


	//----- nvinfo : EIATTR_KPARAM_INFO
	.align		4
.L_249:
        /*0098*/ 	.byte	0x04, 0x17
        /*009a*/ 	.short	(.L_251 - .L_250)
.L_250:
        /*009c*/ 	.word	0x00000000
        /*00a0*/ 	.short	0x0006
        /*00a2*/ 	.short	0x0c04
        /*00a4*/ 	.byte	0x00, 0xf0, 0x11, 0x00


	//----- nvinfo : EIATTR_KPARAM_INFO
	.align		4
.L_251:
        /*00a8*/ 	.byte	0x04, 0x17
        /*00aa*/ 	.short	(.L_253 - .L_252)
.L_252:
        /*00ac*/ 	.word	0x00000000
        /*00b0*/ 	.short	0x0005
        /*00b2*/ 	.short	0x0c00
        /*00b4*/ 	.byte	0x00, 0xf0, 0x11, 0x00


	//----- nvinfo : EIATTR_KPARAM_INFO
	.align		4
.L_253:
        /*00b8*/ 	.byte	0x04, 0x17
        /*00ba*/ 	.short	(.L_255 - .L_254)
.L_254:
        /*00bc*/ 	.word	0x00000000
        /*00c0*/ 	.short	0x0004
        /*00c2*/ 	.short	0x0bfc
        /*00c4*/ 	.byte	0x00, 0xf0, 0x11, 0x00


	//----- nvinfo : EIATTR_KPARAM_INFO
	.align		4
.L_255:
        /*00c8*/ 	.byte	0x04, 0x17
        /*00ca*/ 	.short	(.L_257 - .L_256)
.L_256:
        /*00cc*/ 	.word	0x00000000
        /*00d0*/ 	.short	0x0003
        /*00d2*/ 	.short	0x0bf8
        /*00d4*/ 	.byte	0x00, 0xf0, 0x05, 0x00


	//----- nvinfo : EIATTR_KPARAM_INFO
	.align		4
.L_257:
        /*00d8*/ 	.byte	0x04, 0x17
        /*00da*/ 	.short	(.L_259 - .L_258)
.L_258:
        /*00dc*/ 	.word	0x00000000
        /*00e0*/ 	.short	0x0002
        /*00e2*/ 	.short	0x0010
        /*00e4*/ 	.byte	0x00, 0xf0, 0xa1, 0x2f


	//----- nvinfo : EIATTR_KPARAM_INFO
	.align		4
.L_259:
        /*00e8*/ 	.byte	0x04, 0x17
        /*00ea*/ 	.short	(.L_261 - .L_260)
.L_260:
        /*00ec*/ 	.word	0x00000000
        /*00f0*/ 	.short	0x0001
        /*00f2*/ 	.short	0x0008
        /*00f4*/ 	.byte	0x00, 0xf5, 0x21, 0x00


	//----- nvinfo : EIATTR_KPARAM_INFO
	.align		4
.L_261:
        /*00f8*/ 	.byte	0x04, 0x17
        /*00fa*/ 	.short	(.L_263 - .L_262)
.L_262:
        /*00fc*/ 	.word	0x00000000
        /*0100*/ 	.short	0x0000
        /*0102*/ 	.short	0x0000
        /*0104*/ 	.byte	0x00, 0xf0, 0x21, 0x00


	//----- nvinfo : EIATTR_SPARSE_MMA_MASK
	.align		4
.L_263:
        /*0108*/ 	.byte	0x03, 0x50
        /*010a*/ 	.short	0x0000


	//----- nvinfo : EIATTR_MAXREG_COUNT
	.align		4
        /*010c*/ 	.byte	0x03, 0x1b
        /*010e*/ 	.short	0x00ff


	//----- nvinfo : EIATTR_MERCURY_ISA_VERSION
	.align		4
        /*0110*/ 	.byte	0x03, 0x5f
        /*0112*/ 	.short	0x0101


	//----- nvinfo : EIATTR_VRC_CTA_INIT_COUNT
	.align		4
        /*0114*/ 	.byte	0x02, 0x4a
	.zero		1
	.zero		1


	//----- nvinfo : EIATTR_EXIT_INSTR_OFFSETS
	.align		4
        /*0118*/ 	.byte	0x04, 0x1c
        /*011a*/ 	.short	(.L_265 - .L_264)


	//   ....[0]....
.L_264:
        /*011c*/ 	.word	0x00000050


	//   ....[1]....
        /*0120*/ 	.word	0x00000cb0


	//   ....[2]....
        /*0124*/ 	.word	0x000016c0


	//   ....[3]....
        /*0128*/ 	.word	0x00002190


	//   ....[4]....
        /*012c*/ 	.word	0x00002c60


	//   ....[5]....
        /*0130*/ 	.word	0x00003820


	//   ....[6]....
        /*0134*/ 	.word	0x00003870


	//   ....[7]....
        /*0138*/ 	.word	0x00004310


	//----- nvinfo : EIATTR_CRS_STACK_SIZE
	.align		4
.L_265:
        /*013c*/ 	.byte	0x04, 0x1e
        /*013e*/ 	.short	(.L_267 - .L_266)
.L_266:
        /*0140*/ 	.word	0x00000000


	//----- nvinfo : EIATTR_CBANK_PARAM_SIZE
	.align		4
.L_267:
        /*0144*/ 	.byte	0x03, 0x19
        /*0146*/ 	.short	0x0c40


	//----- nvinfo : EIATTR_PARAM_CBANK
	.align		4
        /*0148*/ 	.byte	0x04, 0x0a
        /*014a*/ 	.short	(.L_269 - .L_268)
	.align		4
.L_268:
        /*014c*/ 	.word	index@(.nv.constant0._Z25multi_tensor_apply_kernelI18TensorListMetadataILi4EE17LAMBStage1FunctorIN3c108BFloat16EfEJfffPiif10adamMode_tfPfS8_S8_S8_EEvlPViT_T0_DpT1_)
        /*0150*/ 	.short	0x0380
        /*0152*/ 	.short	0x0c40


	//----- nvinfo : EIATTR_SW_WAR
	.align		4
.L_269:
        /*0154*/ 	.byte	0x04, 0x36
        /*0156*/ 	.short	(.L_271 - .L_270)
.L_270:
        /*0158*/ 	.word	0x00000008
.L_271:


//--------------------- .nv.info._Z25multi_tensor_apply_kernelI18TensorListMetadataILi4EE17LAMBStage1FunctorIN3c104HalfEfEJfffPiif10adamMode_tfPfS8_S8_S8_EEvlPViT_T0_DpT1_ --------------------------
	.section	.nv.info._Z25multi_tensor_apply_kernelI18TensorListMetadataILi4EE17LAMBStage1FunctorIN3c104HalfEfEJfffPiif10adamMode_tfPfS8_S8_S8_EEvlPViT_T0_DpT1_,"",@"SHT_CUDA_INFO"
	.sectionflags	@""
	.align	4


	//----- nvinfo : EIATTR_CUDA_API_VERSION
	.align		4
        /*0000*/ 	.byte	0x04, 0x37
        /*0002*/ 	.short	(.L_273 - .L_272)
.L_272:
        /*0004*/ 	.word	0x00000082


	//----- nvinfo : EIATTR_KPARAM_INFO
	.align		4
.L_273:
        /*0008*/ 	.byte	0x04, 0x17
        /*000a*/ 	.short	(.L_275 - .L_274)
.L_274:
        /*000c*/ 	.word	0x00000000
        /*0010*/ 	.short	0x000f
        /*0012*/ 	.short	0x0c38
        /*0014*/ 	.byte	0x00, 0xf5, 0x21, 0x00


	//----- nvinfo : EIATTR_KPARAM_INFO
	.align		4
.L_275:
        /*0018*/ 	.byte	0x04, 0x17
        /*001a*/ 	.short	(.L_277 - .L_276)
.L_276:
        /*001c*/ 	.word	0x00000000
        /*0020*/ 	.short	0x000e
        /*0022*/ 	.short	0x0c30
        /*0024*/ 	.byte	0x00, 0xf5, 0x21, 0x00


	//----- nvinfo : EIATTR_KPARAM_INFO
	.align		4
.L_277:
        /*0028*/ 	.byte	0x04, 0x17
        /*002a*/ 	.short	(.L_279 - .L_278)
.L_278:
        /*002c*/ 	.word	0x00000000
        /*0030*/ 	.short	0x000d
        /*0032*/ 	.short	0x0c28
        /*0034*/ 	.byte	0x00, 0xf5, 0x21, 0x00


	//----- nvinfo : EIATTR_KPARAM_INFO
	.align		4
.L_279:
        /*0038*/ 	.byte	0x04, 0x17
        /*003a*/ 	.short	(.L_281 - .L_280)
.L_280:
        /*003c*/ 	.word	0x00000000
        /*0040*/ 	.short	0x000c
        /*0042*/ 	.short	0x0c20
        /*0044*/ 	.byte	0x00, 0xf5, 0x21, 0x00


	//----- nvinfo : EIATTR_KPARAM_INFO
	.align		4
.L_281:
        /*0048*/ 	.byte	0x04, 0x17
        /*004a*/ 	.short	(.L_283 - .L_282)
.L_282:
        /*004c*/ 	.word	0x00000000
        /*0050*/ 	.short	0x000b
        /*0052*/ 	.short	0x0c1c
        /*0054*/ 	.byte	0x00, 0xf0, 0x11, 0x00


	//----- nvinfo : EIATTR_KPARAM_INFO
	.align		4
.L_283:
        /*0058*/ 	.byte	0x04, 0x17
        /*005a*/ 	.short	(.L_285 - .L_284)
.L_284:
        /*005c*/ 	.word	0x00000000
        /*0060*/ 	.short	0x000a
        /*0062*/ 	.short	0x0c18
        /*0064*/ 	.byte	0x00, 0xf0, 0x11, 0x00


	//----- nvinfo : EIATTR_KPARAM_INFO
	.align		4
.L_285:
        /*0068*/ 	.byte	0x04, 0x17
        /*006a*/ 	.short	(.L_287 - .L_286)
.L_286:
        /*006c*/ 	.word	0x00000000
        /*0070*/ 	.short	0x0009
        /*0072*/ 	.short	0x0c14
        /*0074*/ 	.byte	0x00, 0xf0, 0x11, 0x00


	//----- nvinfo : EIATTR_KPARAM_INFO
	.align		4
.L_287:
        /*0078*/ 	.byte	0x04, 0x17
        /*007a*/ 	.short	(.L_289 - .L_288)
.L_288:
        /*007c*/ 	.word	0x00000000
        /*0080*/ 	.short	0x0008
        /*0082*/ 	.short	0x0c10
        /*0084*/ 	.byte	0x00, 0xf0, 0x11, 0x00


	//----- nvinfo : EIATTR_KPARAM_INFO
	.align		4
.L_289:
        /*0088*/ 	.byte	0x04, 0x17
        /*008a*/ 	.short	(.L_291 - .L_290)
.L_290:
        /*008c*/ 	.word	0x00000000
        /*0090*/ 	.short	0x0007
        /*0092*/ 	.short	0x0c08
        /*0094*/ 	.byte	0x00, 0xf5, 0x21, 0x00


	//----- nvinfo : EIATTR_KPARAM_INFO
	.align		4
.L_291:
        /*0098*/ 	.byte	0x04, 0x17
        /*009a*/ 	.short	(.L_293 - .L_292)
.L_292:
        /*009c*/ 	.word	0x00000000
        /*00a0*/ 	.short	0x0006
        /*00a2*/ 	.short	0x0c04
        /*00a4*/ 	.byte	0x00, 0xf0, 0x11, 0x00


	//----- nvinfo : EIATTR_KPARAM_INFO
	.align		4
.L_293:
        /*00a8*/ 	.byte	0x04, 0x17
        /*00aa*/ 	.short	(.L_295 - .L_294)
.L_294:
        /*00ac*/ 	.word	0x00000000
        /*00b0*/ 	.short	0x0005
        /*00b2*/ 	.short	0x0c00
        /*00b4*/ 	.byte	0x00, 0xf0, 0x11, 0x00


	//----- nvinfo : EIATTR_KPARAM_INFO
	.align		4
.L_295:
        /*00b8*/ 	.byte	0x04, 0x17
        /*00ba*/ 	.short	(.L_297 - .L_296)
.L_296:
        /*00bc*/ 	.word	0x00000000
        /*00c0*/ 	.short	0x0004
        /*00c2*/ 	.short	0x0bfc
        /*00c4*/ 	.byte	0x00, 0xf0, 0x11, 0x00


	//----- nvinfo : EIATTR_KPARAM_INFO
	.align		4
.L_297:
        /*00c8*/ 	.byte	0x04, 0x17
        /*00ca*/ 	.short	(.L_299 - .L_298)
.L_298:
        /*00cc*/ 	.word	0x00000000
        /*00d0*/ 	.short	0x0003
        /*00d2*/ 	.short	0x0bf8
        /*00d4*/ 	.byte	0x00, 0xf0, 0x05, 0x00


	//----- nvinfo : EIATTR_KPARAM_INFO
	.align		4
.L_299:
        /*00d8*/ 	.byte	0x04, 0x17
        /*00da*/ 	.short	(.L_301 - .L_300)
.L_300:
        /*00dc*/ 	.word	0x00000000
        /*00e0*/ 	.short	0x0002
        /*00e2*/ 	.short	0x0010
        /*00e4*/ 	.byte	0x00, 0xf0, 0xa1, 0x2f


	//----- nvinfo : EIATTR_KPARAM_INFO
	.align		4
.L_301:
        /*00e8*/ 	.byte	0x04, 0x17
        /*00ea*/ 	.short	(.L_303 - .L_302)
.L_302:
        /*00ec*/ 	.word	0x00000000
        /*00f0*/ 	.short	0x0001
        /*00f2*/ 	.short	0x0008
        /*00f4*/ 	.byte	0x00, 0xf5, 0x21, 0x00


	//----- nvinfo : EIATTR_KPARAM_INFO
	.align		4
.L_303:
        /*00f8*/ 	.byte	0x04, 0x17
        /*00fa*/ 	.short	(.L_305 - .L_304)
.L_304:
        /*00fc*/ 	.word	0x00000000
        /*0100*/ 	.short	0x0000
        /*0102*/ 	.short	0x0000
        /*0104*/ 	.byte	0x00, 0xf0, 0x21, 0x00


	//----- nvinfo : EIATTR_SPARSE_MMA_MASK
	.align		4
.L_305:
        /*0108*/ 	.byte	0x03, 0x50
        /*010a*/ 	.short	0x0000


	//----- nvinfo : EIATTR_MAXREG_COUNT
	.align		4
        /*010c*/ 	.byte	0x03, 0x1b
        /*010e*/ 	.short	0x00ff


	//----- nvinfo : EIATTR_MERCURY_ISA_VERSION
	.align		4
        /*0110*/ 	.byte	0x03, 0x5f
        /*0112*/ 	.short	0x0101


	//----- nvinfo : EIATTR_VRC_CTA_INIT_COUNT
	.align		4
        /*0114*/ 	.byte	0x02, 0x4a
	.zero		1
	.zero		1


	//----- nvinfo : EIATTR_EXIT_INSTR_OFFSETS
	.align		4
        /*0118*/ 	.byte	0x04, 0x1c
        /*011a*/ 	.short	(.L_307 - .L_306)


	//   ....[0]....
.L_306:
        /*011c*/ 	.word	0x00000050


	//   ....[1]....
        /*0120*/ 	.word	0x00000cb0


	//   ....[2]....
        /*0124*/ 	.word	0x000016c0


	//   ....[3]....
        /*0128*/ 	.word	0x00002190


	//   ....[4]....
        /*012c*/ 	.word	0x00002c60


	//   ....[5]....
        /*0130*/ 	.word	0x00003820


	//   ....[6]....
        /*0134*/ 	.word	0x00003870


	//   ....[7]....
        /*0138*/ 	.word	0x00004310


	//----- nvinfo : EIATTR_CRS_STACK_SIZE
	.align		4
.L_307:
        /*013c*/ 	.byte	0x04, 0x1e
        /*013e*/ 	.short	(.L_309 - .L_308)
.L_308:
        /*0140*/ 	.word	0x00000000


	//----- nvinfo : EIATTR_CBANK_PARAM_SIZE
	.align		4
.L_309:
        /*0144*/ 	.byte	0x03, 0x19
        /*0146*/ 	.short	0x0c40


	//----- nvinfo : EIATTR_PARAM_CBANK
	.align		4
        /*0148*/ 	.byte	0x04, 0x0a
        /*014a*/ 	.short	(.L_311 - .L_310)
	.align		4
.L_310:
        /*014c*/ 	.word	index@(.nv.constant0._Z25multi_tensor_apply_kernelI18TensorListMetadataILi4EE17LAMBStage1FunctorIN3c104HalfEfEJfffPiif10adamMode_tfPfS8_S8_S8_EEvlPViT_T0_DpT1_)
        /*0150*/ 	.short	0x0380
        /*0152*/ 	.short	0x0c40


	//----- nvinfo : EIATTR_SW_WAR
	.align		4
.L_311:
        /*0154*/ 	.byte	0x04, 0x36
        /*0156*/ 	.short	(.L_313 - .L_312)
.L_312:
        /*0158*/ 	.word	0x00000008
.L_313:


//--------------------- .nv.info._Z25multi_tensor_apply_kernelI18TensorListMetadataILi4EE17LAMBStage1FunctorIN3c104HalfES4_EJfffPiif10adamMode_tfPfS8_S8_S8_EEvlPViT_T0_DpT1_ --------------------------
	.section	.nv.info._Z25multi_tensor_apply_kernelI18TensorListMetadataILi4EE17LAMBStage1FunctorIN3c104HalfES4_EJfffPiif10adamMode_tfPfS8_S8_S8_EEvlPViT_T0_DpT1_,"",@"SHT_CUDA_INFO"
	.sectionflags	@""
	.align	4


	//----- nvinfo : EIATTR_CUDA_API_VERSION
	.align		4
        /*0000*/ 	.byte	0x04, 0x37
        /*0002*/ 	.short	(.L_315 - .L_314)
.L_314:
        /*0004*/ 	.word	0x00000082


	//----- nvinfo : EIATTR_KPARAM_INFO
	.align		4
.L_315:
        /*0008*/ 	.byte	0x04, 0x17
        /*000a*/ 	.short	(.L_317 - .L_316)
.L_316:
        /*000c*/ 	.word	0x00000000
        /*0010*/ 	.short	0x000f
        /*0012*/ 	.short	0x0c38
        /*0014*/ 	.byte	0x00, 0xf5, 0x21, 0x00


	//----- nvinfo : EIATTR_KPARAM_INFO
	.align		4
.L_317:
        /*0018*/ 	.byte	0x04, 0x17
        /*001a*/ 	.short	(.L_319 - .L_318)
.L_318:
        /*001c*/ 	.word	0x00000000
        /*0020*/ 	.short	0x000e
        /*0022*/ 	.short	0x0c30
        /*0024*/ 	.byte	0x00, 0xf5, 0x21, 0x00


	//----- nvinfo : EIATTR_KPARAM_INFO
	.align		4
.L_319:
        /*0028*/ 	.byte	0x04, 0x17
        /*002a*/ 	.short	(.L_321 - .L_320)
.L_320:
        /*002c*/ 	.word	0x00000000
        /*0030*/ 	.short	0x000d
        /*0032*/ 	.short	0x0c28
        /*0034*/ 	.byte	0x00, 0xf5, 0x21, 0x00


	//----- nvinfo : EIATTR_KPARAM_INFO
	.align		4
.L_321:
        /*0038*/ 	.byte	0x04, 0x17
        /*003a*/ 	.short	(.L_323 - .L_322)
.L_322:
        /*003c*/ 	.word	0x00000000
        /*0040*/ 	.short	0x000c
        /*0042*/ 	.short	0x0c20
        /*0044*/ 	.byte	0x00, 0xf5, 0x21, 0x00


	//----- nvinfo : EIATTR_KPARAM_INFO
	.align		4
.L_323:
        /*0048*/ 	.byte	0x04, 0x17
        /*004a*/ 	.short	(.L_325 - .L_324)
.L_324:
        /*004c*/ 	.word	0x00000000
        /*0050*/ 	.short	0x000b
        /*0052*/ 	.short	0x0c1c
        /*0054*/ 	.byte	0x00, 0xf0, 0x11, 0x00


	//----- nvinfo : EIATTR_KPARAM_INFO
	.align		4
.L_325:
        /*0058*/ 	.byte	0x04, 0x17
        /*005a*/ 	.short	(.L_327 - .L_326)
.L_326:
        /*005c*/ 	.word	0x00000000
        /*0060*/ 	.short	0x000a
        /*0062*/ 	.short	0x0c18
        /*0064*/ 	.byte	0x00, 0xf0, 0x11, 0x00


	//----- nvinfo : EIATTR_KPARAM_INFO
	.align		4
.L_327:
        /*0068*/ 	.byte	0x04, 0x17
        /*006a*/ 	.short	(.L_329 - .L_328)
.L_328:
        /*006c*/ 	.word	0x00000000
        /*0070*/ 	.short	0x0009
        /*0072*/ 	.short	0x0c14
        /*0074*/ 	.byte	0x00, 0xf0, 0x11, 0x00


	//----- nvinfo : EIATTR_KPARAM_INFO
	.align		4
.L_329:
        /*0078*/ 	.byte	0x04, 0x17
        /*007a*/ 	.short	(.L_331 - .L_330)
.L_330:
        /*007c*/ 	.word	0x00000000
        /*0080*/ 	.short	0x0008
        /*0082*/ 	.short	0x0c10
        /*0084*/ 	.byte	0x00, 0xf0, 0x11, 0x00


	//----- nvinfo : EIATTR_KPARAM_INFO
	.align		4
.L_331:
        /*0088*/ 	.byte	0x04, 0x17
        /*008a*/ 	.short	(.L_333 - .L_332)
.L_332:
        /*008c*/ 	.word	0x00000000
        /*0090*/ 	.short	0x0007
        /*0092*/ 	.short	0x0c08
        /*0094*/ 	.byte	0x00, 0xf5, 0x21, 0x00


	//----- nvinfo : EIATTR_KPARAM_INFO
	.align		4
.L_333:
        /*0098*/ 	.byte	0x04, 0x17
        /*009a*/ 	.short	(.L_335 - .L_334)
.L_334:
        /*009c*/ 	.word	0x00000000
        /*00a0*/ 	.short	0x0006
        /*00a2*/ 	.short	0x0c04
        /*00a4*/ 	.byte	0x00, 0xf0, 0x11, 0x00


	//----- nvinfo : EIATTR_KPARAM_INFO
	.align		4
.L_335:
        /*00a8*/ 	.byte	0x04, 0x17
        /*00aa*/ 	.short	(.L_337 - .L_336)
.L_336:
        /*00ac*/ 	.word	0x00000000
        /*00b0*/ 	.short	0x0005
        /*00b2*/ 	.short	0x0c00
        /*00b4*/ 	.byte	0x00, 0xf0, 0x11, 0x00


	//----- nvinfo : EIATTR_KPARAM_INFO
	.align		4
.L_337:
        /*00b8*/ 	.byte	0x04, 0x17
        /*00ba*/ 	.short	(.L_339 - .L_338)
.L_338:
        /*00bc*/ 	.word	0x00000000
        /*00c0*/ 	.short	0x0004
        /*00c2*/ 	.short	0x0bfc
        /*00c4*/ 	.byte	0x00, 0xf0, 0x11, 0x00


	//----- nvinfo : EIATTR_KPARAM_INFO
	.align		4
.L_339:
        /*00c8*/ 	.byte	0x04, 0x17
        /*00ca*/ 	.short	(.L_341 - .L_340)
.L_340:
        /*00cc*/ 	.word	0x00000000
        /*00d0*/ 	.short	0x0003
        /*00d2*/ 	.short	0x0bf8
        /*00d4*/ 	.byte	0x00, 0xf0, 0x05, 0x00


	//----- nvinfo : EIATTR_KPARAM_INFO
	.align		4
.L_341:
        /*00d8*/ 	.byte	0x04, 0x17
        /*00da*/ 	.short	(.L_343 - .L_342)
.L_342:
        /*00dc*/ 	.word	0x00000000
        /*00e0*/ 	.short	0x0002
        /*00e2*/ 	.short	0x0010
        /*00e4*/ 	.byte	0x00, 0xf0, 0xa1, 0x2f


	//----- nvinfo : EIATTR_KPARAM_INFO
	.align		4
.L_343:
        /*00e8*/ 	.byte	0x04, 0x17
        /*00ea*/ 	.short	(.L_345 - .L_344)
.L_344:
        /*00ec*/ 	.word	0x00000000
        /*00f0*/ 	.short	0x0001
        /*00f2*/ 	.short	0x0008
        /*00f4*/ 	.byte	0x00, 0xf5, 0x21, 0x00


	//----- nvinfo : EIATTR_KPARAM_INFO
	.align		4
.L_345:
        /*00f8*/ 	.byte	0x04, 0x17
        /*00fa*/ 	.short	(.L_347 - .L_346)
.L_346:
        /*00fc*/ 	.word	0x00000000
        /*0100*/ 	.short	0x0000
        /*0102*/ 	.short	0x0000
        /*0104*/ 	.byte	0x00, 0xf0, 0x21, 0x00


	//----- nvinfo : EIATTR_SPARSE_MMA_MASK
	.align		4
.L_347:
        /*0108*/ 	.byte	0x03, 0x50
        /*010a*/ 	.short	0x0000


	//----- nvinfo : EIATTR_MAXREG_COUNT
	.align		4
        /*010c*/ 	.byte	0x03, 0x1b
        /*010e*/ 	.short	0x00ff


	//----- nvinfo : EIATTR_MERCURY_ISA_VERSION
	.align		4
        /*0110*/ 	.byte	0x03, 0x5f
        /*0112*/ 	.short	0x0101


	//----- nvinfo : EIATTR_VRC_CTA_INIT_COUNT
	.align		4
        /*0114*/ 	.byte	0x02, 0x4a
	.zero		1
	.zero		1


	//----- nvinfo : EIATTR_EXIT_INSTR_OFFSETS
	.align		4
        /*0118*/ 	.byte	0x04, 0x1c
        /*011a*/ 	.short	(.L_349 - .L_348)


	//   ....[0]....
.L_348:
        /*011c*/ 	.word	0x00000050


	//   ....[1]....
        /*0120*/ 	.word	0x00000d70


	//   ....[2]....
        /*0124*/ 	.word	0x00001b20


	//   ....[3]....
        /*0128*/ 	.word	0x00002880


	//   ....[4]....
        /*012c*/ 	.word	0x00003780


	//   ....[5]....
        /*0130*/ 	.word	0x00004670


	//   ....[6]....
        /*0134*/ 	.word	0x000046d0


	//   ....[7]....
        /*0138*/ 	.word	0x000051d0


	//   ....[8]....
        /*013c*/ 	.word	0x00005c40


	//----- nvinfo : EIATTR_CRS_STACK_SIZE
	.align		4
.L_349:
        /*0140*/ 	.byte	0x04, 0x1e
        /*0142*/ 	.short	(.L_351 - .L_350)
.L_350:
        /*0144*/ 	.word	0x00000000


	//----- nvinfo : EIATTR_CBANK_PARAM_SIZE
	.align		4
.L_351:
        /*0148*/ 	.byte	0x03, 0x19
        /*014a*/ 	.short	0x0c40


	//----- nvinfo : EIATTR_PARAM_CBANK
	.align		4
        /*014c*/ 	.byte	0x04, 0x0a
        /*014e*/ 	.short	(.L_353 - .L_352)
	.align		4
.L_352:
        /*0150*/ 	.word	index@(.nv.constant0._Z25multi_tensor_apply_kernelI18TensorListMetadataILi4EE17LAMBStage1FunctorIN3c104HalfES4_EJfffPiif10adamMode_tfPfS8_S8_S8_EEvlPViT_T0_DpT1_)
        /*0154*/ 	.short	0x0380
        /*0156*/ 	.short	0x0c40


	//----- nvinfo : EIATTR_SW_WAR
	.align		4
.L_353:
        /*0158*/ 	.byte	0x04, 0x36
        /*015a*/ 	.short	(.L_355 - .L_354)
.L_354:
        /*015c*/ 	.word	0x00000008
.L_355:


//--------------------- .nv.info._Z25multi_tensor_apply_kernelI18TensorListMetadataILi4EE17LAMBStage1FunctorIffEJfffPiif10adamMode_tfPfS6_S6_S6_EEvlPViT_T0_DpT1_ --------------------------
	.section	.nv.info._Z25multi_tensor_apply_kernelI18TensorListMetadataILi4EE17LAMBStage1FunctorIffEJfffPiif10adamMode_tfPfS6_S6_S6_EEvlPViT_T0_DpT1_,"",@"SHT_CUDA_INFO"
	.sectionflags	@""
	.align	4


	//----- nvinfo : EIATTR_CUDA_API_VERSION
	.align		4
        /*0000*/ 	.byte	0x04, 0x37
        /*0002*/ 	.short	(.L_357 - .L_356)
.L_356:
        /*0004*/ 	.word	0x00000082


	//----- nvinfo : EIATTR_KPARAM_INFO
	.align		4
.L_357:
        /*0008*/ 	.byte	0x04, 0x17
        /*000a*/ 	.short	(.L_359 - .L_358)
.L_358:
        /*000c*/ 	.word	0x00000000
        /*0010*/ 	.short	0x000f
        /*0012*/ 	.short	0x0c38
        /*0014*/ 	.byte	0x00, 0xf5, 0x21, 0x00


	//----- nvinfo : EIATTR_KPARAM_INFO
	.align		4
.L_359:
        /*0018*/ 	.byte	0x04, 0x17
        /*001a*/ 	.short	(.L_361 - .L_360)
.L_360:
        /*001c*/ 	.word	0x00000000
        /*0020*/ 	.short	0x000e
        /*0022*/ 	.short	0x0c30
        /*0024*/ 	.byte	0x00, 0xf5, 0x21, 0x00


	//----- nvinfo : EIATTR_KPARAM_INFO
	.align		4
.L_361:
        /*0028*/ 	.byte	0x04, 0x17
        /*002a*/ 	.short	(.L_363 - .L_362)
.L_362:
        /*002c*/ 	.word	0x00000000
        /*0030*/ 	.short	0x000d
        /*0032*/ 	.short	0x0c28
        /*0034*/ 	.byte	0x00, 0xf5, 0x21, 0x00


	//----- nvinfo : EIATTR_KPARAM_INFO
	.align		4
.L_363:
        /*0038*/ 	.byte	0x04, 0x17
        /*003a*/ 	.short	(.L_365 - .L_364)
.L_364:
        /*003c*/ 	.word	0x00000000
        /*0040*/ 	.short	0x000c
        /*0042*/ 	.short	0x0c20
        /*0044*/ 	.byte	0x00, 0xf5, 0x21, 0x00


	//----- nvinfo : EIATTR_KPARAM_INFO
	.align		4
.L_365:
        /*0048*/ 	.byte	0x04, 0x17
        /*004a*/ 	.short	(.L_367 - .L_366)
.L_366:
        /*004c*/ 	.word	0x00000000
        /*0050*/ 	.short	0x000b
        /*0052*/ 	.short	0x0c1c
        /*0054*/ 	.byte	0x00, 0xf0, 0x11, 0x00


	//----- nvinfo : EIATTR_KPARAM_INFO
	.align		4
.L_367:
        /*0058*/ 	.byte	0x04, 0x17
        /*005a*/ 	.short	(.L_369 - .L_368)
.L_368:
        /*005c*/ 	.word	0x00000000
        /*0060*/ 	.short	0x000a
        /*0062*/ 	.short	0x0c18
        /*0064*/ 	.byte	0x00, 0xf0, 0x11, 0x00


	//----- nvinfo : EIATTR_KPARAM_INFO
	.align		4
.L_369:
        /*0068*/ 	.byte	0x04, 0x17
        /*006a*/ 	.short	(.L_371 - .L_370)
.L_370:
        /*006c*/ 	.word	0x00000000
        /*0070*/ 	.short	0x0009
        /*0072*/ 	.short	0x0c14
        /*0074*/ 	.byte	0x00, 0xf0, 0x11, 0x00


	//----- nvinfo : EIATTR_KPARAM_INFO
	.align		4
.L_371:
        /*0078*/ 	.byte	0x04, 0x17
        /*007a*/ 	.short	(.L_373 - .L_372)
.L_372:
        /*007c*/ 	.word	0x00000000
        /*0080*/ 	.short	0x0008
        /*0082*/ 	.short	0x0c10
        /*0084*/ 	.byte	0x00, 0xf0, 0x11, 0x00


	//----- nvinfo : EIATTR_KPARAM_INFO
	.align		4
.L_373:
        /*0088*/ 	.byte	0x04, 0x17
        /*008a*/ 	.short	(.L_375 - .L_374)
.L_374:
        /*008c*/ 	.word	0x00000000
        /*0090*/ 	.short	0x0007
        /*0092*/ 	.short	0x0c08
        /*0094*/ 	.byte	0x00, 0xf5, 0x21, 0x00


	//----- nvinfo : EIATTR_KPARAM_INFO
	.align		4
.L_375:
        /*0098*/ 	.byte	0x04, 0x17
        /*009a*/ 	.short	(.L_377 - .L_376)
.L_376:
        /*009c*/ 	.word	0x00000000
        /*00a0*/ 	.short	0x0006
        /*00a2*/ 	.short	0x0c04
        /*00a4*/ 	.byte	0x00, 0xf0, 0x11, 0x00


	//----- nvinfo : EIATTR_KPARAM_INFO
	.align		4
.L_377:
        /*00a8*/ 	.byte	0x04, 0x17
        /*00aa*/ 	.short	(.L_379 - .L_378)
.L_378:
        /*00ac*/ 	.word	0x00000000
        /*00b0*/ 	.short	0x0005
        /*00b2*/ 	.short	0x0c00
        /*00b4*/ 	.byte	0x00, 0xf0, 0x11, 0x00


	//----- nvinfo : EIATTR_KPARAM_INFO
	.align		4
.L_379:
        /*00b8*/ 	.byte	0x04, 0x17
        /*00ba*/ 	.short	(.L_381 - .L_380)
.L_380:
        /*00bc*/ 	.word	0x00000000
        /*00c0*/ 	.short	0x0004
        /*00c2*/ 	.short	0x0bfc
        /*00c4*/ 	.byte	0x00, 0xf0, 0x11, 0x00


	//----- nvinfo : EIATTR_KPARAM_INFO
	.align		4
.L_381:
        /*00c8*/ 	.byte	0x04, 0x17
        /*00ca*/ 	.short	(.L_383 - .L_382)
.L_382:
        /*00cc*/ 	.word	0x00000000
        /*00d0*/ 	.short	0x0003
        /*00d2*/ 	.short	0x0bf8
        /*00d4*/ 	.byte	0x00, 0xf0, 0x05, 0x00


	//----- nvinfo : EIATTR_KPARAM_INFO
	.align		4
.L_383:
        /*00d8*/ 	.byte	0x04, 0x17
        /*00da*/ 	.short	(.L_385 - .L_384)
.L_384:
        /*00dc*/ 	.word	0x00000000
        /*00e0*/ 	.short	0x0002
        /*00e2*/ 	.short	0x0010
        /*00e4*/ 	.byte	0x00, 0xf0, 0xa1, 0x2f


	//----- nvinfo : EIATTR_KPARAM_INFO
	.align		4
.L_385:
        /*00e8*/ 	.byte	0x04, 0x17
        /*00ea*/ 	.short	(.L_387 - .L_386)
.L_386:
        /*00ec*/ 	.word	0x00000000
        /*00f0*/ 	.short	0x0001
        /*00f2*/ 	.short	0x0008
        /*00f4*/ 	.byte	0x00, 0xf5, 0x21, 0x00


	//----- nvinfo : EIATTR_KPARAM_INFO
	.align		4
.L_387:
        /*00f8*/ 	.byte	0x04, 0x17
        /*00fa*/ 	.short	(.L_389 - .L_388)
.L_388:
        /*00fc*/ 	.word	0x00000000
        /*0100*/ 	.short	0x0000
        /*0102*/ 	.short	0x0000
        /*0104*/ 	.byte	0x00, 0xf0, 0x21, 0x00


	//----- nvinfo : EIATTR_SPARSE_MMA_MASK
	.align		4
.L_389:
        /*0108*/ 	.byte	0x03, 0x50
        /*010a*/ 	.short	0x0000


	//----- nvinfo : EIATTR_MAXREG_COUNT
	.align		4
        /*010c*/ 	.byte	0x03, 0x1b
        /*010e*/ 	.short	0x00ff


	//----- nvinfo : EIATTR_MERCURY_ISA_VERSION
	.align		4
        /*0110*/ 	.byte	0x03, 0x5f
        /*0112*/ 	.short	0x0101


	//----- nvinfo : EIATTR_VRC_CTA_INIT_COUNT
	.align		4
        /*0114*/ 	.byte	0x02, 0x4a
	.zero		1
	.zero		1


	//----- nvinfo : EIATTR_EXIT_INSTR_OFFSETS
	.align		4
        /*0118*/ 	.byte	0x04, 0x1c
        /*011a*/ 	.short	(.L_391 - .L_390)


	//   ....[0]....
.L_390:
        /*011c*/ 	.word	0x00000050


	//   ....[1]....
        /*0120*/ 	.word	0x00000cb0


	//   ....[2]....
        /*0124*/ 	.word	0x00001630


	//   ....[3]....
        /*0128*/ 	.word	0x00002060


	//   ....[4]....
        /*012c*/ 	.word	0x00002a70


	//   ....[5]....
        /*0130*/ 	.word	0x00003580


	//   ....[6]....
        /*0134*/ 	.word	0x000035d0


	//   ....[7]....
        /*0138*/ 	.word	0x00003f70


	//----- nvinfo : EIATTR_CRS_STACK_SIZE
	.align		4
.L_391:
        /*013c*/ 	.byte	0x04, 0x1e
        /*013e*/ 	.short	(.L_393 - .L_392)
.L_392:
        /*0140*/ 	.word	0x00000000


	//----- nvinfo : EIATTR_CBANK_PARAM_SIZE
	.align		4
.L_393:
        /*0144*/ 	.byte	0x03, 0x19
        /*0146*/ 	.short	0x0c40


	//----- nvinfo : EIATTR_PARAM_CBANK
	.align		4
        /*0148*/ 	.byte	0x04, 0x0a
        /*014a*/ 	.short	(.L_395 - .L_394)
	.align		4
.L_394:
        /*014c*/ 	.word	index@(.nv.constant0._Z25multi_tensor_apply_kernelI18TensorListMetadataILi4EE17LAMBStage1FunctorIffEJfffPiif10adamMode_tfPfS6_S6_S6_EEvlPViT_T0_DpT1_)
        /*0150*/ 	.short	0x0380
        /*0152*/ 	.short	0x0c40


	//----- nvinfo : EIATTR_SW_WAR
	.align		4
.L_395:
        /*0154*/ 	.byte	0x04, 0x36
        /*0156*/ 	.short	(.L_397 - .L_396)
.L_396:
        /*0158*/ 	.word	0x00000008
.L_397:


//--------------------- .nv.callgraph             --------------------------
	.section	.nv.callgraph,"",@"SHT_CUDA_CALLGRAPH"
	.align	4
	.sectionentsize	8
	.align		4
        /*0000*/ 	.word	0x00000000
	.align		4
        /*0004*/ 	.word	0xffffffff
	.align		4
        /*0008*/ 	.word	0x00000000
	.align		4
        /*000c*/ 	.word	0xfffffffe
	.align		4
        /*0010*/ 	.word	0x00000000
	.align		4
        /*0014*/ 	.word	0xfffffffd
	.align		4
        /*0018*/ 	.word	0x00000000
	.align		4
        /*001c*/ 	.word	0xfffffffc


//--------------------- .nv.constant4             --------------------------
	.section	.nv.constant4,"a",@progbits
	.align	8
	.align		8
.nv.constant4:
        /*0000*/ 	.dword	_ZN54_INTERNAL_eb366312_23_multi_tensor_lamb_mp_cu_65fa13604cuda3std3__45__cpo5beginE
	.align		8
        /*0008*/ 	.dword	_ZN54_INTERNAL_eb366312_23_multi_tensor_lamb_mp_cu_65fa13604cuda3std3__45__cpo3endE
	.align		8
        /*0010*/ 	.dword	_ZN54_INTERNAL_eb366312_23_multi_tensor_lamb_mp_cu_65fa13604cuda3std3__45__cpo6cbeginE
	.align		8
        /*0018*/ 	.dword	_ZN54_INTERNAL_eb366312_23_multi_tensor_lamb_mp_cu_65fa13604cuda3std3__45__cpo4cendE
	.align		8
        /*0020*/ 	.dword	_ZN54_INTERNAL_eb366312_23_multi_tensor_lamb_mp_cu_65fa13604cuda3std3__45__cpo6rbeginE
	.align		8
        /*0028*/ 	.dword	_ZN54_INTERNAL_eb366312_23_multi_tensor_lamb_mp_cu_65fa13604cuda3std3__45__cpo4rendE
	.align		8
        /*0030*/ 	.dword	_ZN54_INTERNAL_eb366312_23_multi_tensor_lamb_mp_cu_65fa13604cuda3std3__45__cpo7crbeginE
	.align		8
        /*0038*/ 	.dword	_ZN54_INTERNAL_eb366312_23_multi_tensor_lamb_mp_cu_65fa13604cuda3std3__45__cpo5crendE
	.align		8
        /*0040*/ 	.dword	_ZN54_INTERNAL_eb366312_23_multi_tensor_lamb_mp_cu_65fa13604cuda3std3__456_GLOBAL__N__eb366312_23_multi_tensor_lamb_mp_cu_65fa13606ignoreE
	.align		8
        /*0048*/ 	.dword	_ZN54_INTERNAL_eb366312_23_multi_tensor_lamb_mp_cu_65fa13604cuda3std3__419piecewise_constructE
	.align		8
        /*0050*/ 	.dword	_ZN54_INTERNAL_eb366312_23_multi_tensor_lamb_mp_cu_65fa13604cuda3std3__48in_placeE
	.align		8
        /*0058*/ 	.dword	_ZN54_INTERNAL_eb366312_23_multi_tensor_lamb_mp_cu_65fa13604cuda3std3__420unreachable_sentinelE
	.align		8
        /*0060*/ 	.dword	_ZN54_INTERNAL_eb366312_23_multi_tensor_lamb_mp_cu_65fa13604cuda3std6ranges3__45__cpo4swapE
	.align		8
        /*0068*/ 	.dword	_ZN54_INTERNAL_eb366312_23_multi_tensor_lamb_mp_cu_65fa13604cuda3std6ranges3__45__cpo9iter_moveE
	.align		8
        /*0070*/ 	.dword	_ZN54_INTERNAL_eb366312_23_multi_tensor_lamb_mp_cu_65fa13604cuda3std6ranges3__45__cpo5beginE
	.align		8
        /*0078*/ 	.dword	_ZN54_INTERNAL_eb366312_23_multi_tensor_lamb_mp_cu_65fa13604cuda3std6ranges3__45__cpo3endE
	.align		8
        /*0080*/ 	.dword	_ZN54_INTERNAL_eb366312_23_multi_tensor_lamb_mp_cu_65fa13604cuda3std6ranges3__45__cpo6cbeginE
	.align		8
        /*0088*/ 	.dword	_ZN54_INTERNAL_eb366312_23_multi_tensor_lamb_mp_cu_65fa13604cuda3std6ranges3__45__cpo4cendE
	.align		8
        /*0090*/ 	.dword	_ZN54_INTERNAL_eb366312_23_multi_tensor_lamb_mp_cu_65fa13604cuda3std6ranges3__45__cpo7advanceE
	.align		8
        /*0098*/ 	.dword	_ZN54_INTERNAL_eb366312_23_multi_tensor_lamb_mp_cu_65fa13604cuda3std6ranges3__45__cpo9iter_swapE
	.align		8
        /*00a0*/ 	.dword	_ZN54_INTERNAL_eb366312_23_multi_tensor_lamb_mp_cu_65fa13604cuda3std6ranges3__45__cpo4nextE
	.align		8
        /*00a8*/ 	.dword	_ZN54_INTERNAL_eb366312_23_multi_tensor_lamb_mp_cu_65fa13604cuda3std6ranges3__45__cpo4prevE
	.align		8
        /*00b0*/ 	.dword	_ZN54_INTERNAL_eb366312_23_multi_tensor_lamb_mp_cu_65fa13604cuda3std6ranges3__45__cpo4dataE
	.align		8
        /*00b8*/ 	.dword	_ZN54_INTERNAL_eb366312_23_multi_tensor_lamb_mp_cu_65fa13604cuda3std6ranges3__45__cpo5cdataE
	.align		8
        /*00c0*/ 	.dword	_ZN54_INTERNAL_eb366312_23_multi_tensor_lamb_mp_cu_65fa13604cuda3std6ranges3__45__cpo4sizeE
	.align		8
        /*00c8*/ 	.dword	_ZN54_INTERNAL_eb366312_23_multi_tensor_lamb_mp_cu_65fa13604cuda3std6ranges3__45__cpo5ssizeE
	.align		8
        /*00d0*/ 	.dword	_ZN54_INTERNAL_eb366312_23_multi_tensor_lamb_mp_cu_65fa13604cuda3std6ranges3__45__cpo8distanceE
	.align		8
        /*00d8*/ 	.dword	_ZN54_INTERNAL_eb366312_23_multi_tensor_lamb_mp_cu_65fa13606thrust24THRUST_300001_SM_1030_NS6system6detail10sequential3seqE


//--------------------- .text._Z25multi_tensor_apply_kernelI18TensorListMetadataILi3EE17LAMBStage2FunctorIN3c108BFloat16ELi3EfEJPfS6_S6_fbEEvlPViT_T0_DpT1_ --------------------------
	.section	.text._Z25multi_tensor_apply_kernelI18TensorListMetadataILi3EE17LAMBStage2FunctorIN3c108BFloat16ELi3EfEJPfS6_S6_fbEEvlPViT_T0_DpT1_,"ax",@progbits
	.align	128
        .global         _Z25multi_tensor_apply_kernelI18TensorListMetadataILi3EE17LAMBStage2FunctorIN3c108BFloat16ELi3EfEJPfS6_S6_fbEEvlPViT_T0_DpT1_
        .type           _Z25multi_tensor_apply_kernelI18TensorListMetadataILi3EE17LAMBStage2FunctorIN3c108BFloat16ELi3EfEJPfS6_S6_fbEEvlPViT_T0_DpT1_,@function
        .size           _Z25multi_tensor_apply_kernelI18TensorListMetadataILi3EE17LAMBStage2FunctorIN3c108BFloat16ELi3EfEJPfS6_S6_fbEEvlPViT_T0_DpT1_,(.L_x_187 - _Z25multi_tensor_apply_kernelI18TensorListMetadataILi3EE17LAMBStage2FunctorIN3c108BFloat16ELi3EfEJPfS6_S6_fbEEvlPViT_T0_DpT1_)
        .other          _Z25multi_tensor_apply_kernelI18TensorListMetadataILi3EE17LAMBStage2FunctorIN3c108BFloat16ELi3EfEJPfS6_S6_fbEEvlPViT_T0_DpT1_,@"STO_CUDA_ENTRY STV_DEFAULT"
_Z25multi_tensor_apply_kernelI18TensorListMetadataILi3EE17LAMBStage2FunctorIN3c108BFloat16ELi3EfEJPfS6_S6_fbEEvlPViT_T0_DpT1_:
.text._Z25multi_tensor_apply_kernelI18TensorListMetadataILi3EE17LAMBStage2FunctorIN3c108BFloat16ELi3EfEJPfS6_S6_fbEEvlPViT_T0_DpT1_:
[----:B------:R-:W-:Y:S08]  /*0000*/  LDC R1, c[0x0][0x37c] ;  /* 0x0000df00ff017b82 */ /* 0x000ff00000000800 */
[----:B------:R-:W0:Y:S01]  /*0010*/  LDC.64 R2, c[0x0][0x388] ;  /* 0x0000e200ff027b82 */ /* 0x000e220000000a00 */
[----:B------:R-:W0:Y:S02]  /*0020*/  LDCU.64 UR6, c[0x0][0x358] ;  /* 0x00006b00ff0677ac */ /* 0x000e240008000a00 */
[----:B0-----:R-:W2:Y:S02]  /*0030*/  LDG.E.STRONG.SYS R2, desc[UR6][R2.64] ;  /* 0x0000000602027981 */ /* 0x001ea4000c1f5900 */
[----:B--2---:R-:W-:-:S13]  /*0040*/  ISETP.NE.AND P0, PT, R2, RZ, PT ;  /* 0x000000ff0200720c */ /* 0x004fda0003f05270 */
[----:B------:R-:W-:Y:S05]  /*0050*/  @P0 EXIT ;  /* 0x000000000000094d */ /* 0x000fea0003800000 */
[----:B------:R-:W0:Y:S01]  /*0060*/  S2R R10, SR_CTAID.X ;  /* 0x00000000000a7919 */ /* 0x000e220000002500 */
[----:B------:R-:W-:Y:S01]  /*0070*/  IMAD.MOV.U32 R9, RZ, RZ, 0x10 ;  /* 0x00000010ff097424 */ /* 0x000fe200078e00ff */
[----:B------:R-:W1:Y:S01]  /*0080*/  LDCU.U8 UR4, c[0x0][0xffc] ;  /* 0x0001ff80ff0477ac */ /* 0x000e620008000000 */
[----:B------:R-:W2:Y:S01]  /*0090*/  LDC.64 R2, c[0x0][0xff0] ;  /* 0x0003fc00ff027b82 */ /* 0x000ea20000000a00 */
[----:B------:R-:W3:Y:S01]  /*00a0*/  LDCU UR8, c[0x0][0xff8] ;  /* 0x0001ff00ff0877ac */ /* 0x000ee20008000800 */
[----:B------:R-:W4:Y:S06]  /*00b0*/  LDCU UR5, c[0x0][0xfd0] ;  /* 0x0001fa00ff0577ac */ /* 0x000f2c0008000800 */
[----:B------:R-:W4:Y:S08]  /*00c0*/  LDC R0, c[0x0][0x380] ;  /* 0x0000e000ff007b82 */ /* 0x000f300000000800 */
[----:B0-----:R-:W0:Y:S01]  /*00d0*/  LDC.U8 R4, c[0x0][R10+0x990] ;  /* 0x000264000a047b82 */ /* 0x001e220000000000 */
[----:B------:R-:W-:Y:S01]  /*00e0*/  IADD3 R7, PT, PT, R10, 0x10, RZ ;  /* 0x000000100a077810 */ /* 0x000fe20007ffe0ff */
[----:B-1----:R-:W-:Y:S01]  /*00f0*/  UPRMT UR4, UR4, 0x8880, URZ ;  /* 0x0000888004047896 */ /* 0x002fe200080000ff */
[----:B--2---:R1:W5:Y:S01]  /*0100*/  LDG.E R5, desc[UR6][R2.64] ;  /* 0x0000000602057981 */ /* 0x004362000c1e1900 */
[----:B---3--:R-:W-:-:S02]  /*0110*/  FSETP.NEU.FTZ.AND P2, PT, RZ, UR8, PT ;  /* 0x00000008ff007c0b */ /* 0x008fc4000bf5d000 */
[----:B------:R-:W-:Y:S02]  /*0120*/  IMAD R6, R10, 0x3, R7 ;  /* 0x000000030a067824 */ /* 0x000fe400078e0207 */
[----:B------:R-:W-:Y:S02]  /*0130*/  ISETP.EQ.AND P4, PT, RZ, UR4, PT ;  /* 0x00000004ff007c0c */ /* 0x000fe4000bf82270 */
[----:B------:R-:W1:Y:S01]  /*0140*/  LDC R7, c[0x0][R6+0xac0] ;  /* 0x0002b00006077b82 */ /* 0x000e620000000800 */
[C---:B0-----:R-:W-:Y:S02]  /*0150*/  LEA R8, R4.reuse, R9, 0x3 ;  /* 0x0000000904087211 */ /* 0x041fe400078e18ff */
[----:B----4-:R-:W-:-:S05]  /*0160*/  IADD3 R11, PT, PT, R4, UR5, RZ ;  /* 0x00000005040b7c10 */ /* 0x010fca000fffe0ff */
[----:B------:R-:W0:Y:S01]  /*0170*/  LDC.64 R12, c[0x0][R8+0x680] ;  /* 0x0001a000080c7b82 */ /* 0x000e220000000a00 */
[----:B-1----:R-:W-:-:S07]  /*0180*/  IMAD R3, R7, R0, RZ ;  /* 0x0000000007037224 */ /* 0x002fce00078e02ff */
[----:B------:R-:W1:Y:S08]  /*0190*/  LDC R9, c[0x0][R8+0x800] ;  /* 0x0002000008097b82 */ /* 0x000e700000000800 */
[----:B------:R-:W2:Y:S08]  /*01a0*/  LDC.64 R14, c[0x0][R8+0x380] ;  /* 0x0000e000080e7b82 */ /* 0x000eb00000000a00 */
[----:B------:R-:W3:Y:S01]  /*01b0*/  LDC.64 R16, c[0x0][R8+0x500] ;  /* 0x0001400008107b82 */ /* 0x000ee20000000a00 */
[----:B0-----:R-:W-:-:S03]  /*01c0*/  IMAD.WIDE R12, R3, 0x2, R12 ;  /* 0x00000002030c7825 */ /* 0x001fc600078e020c */
[----:B------:R-:W-:Y:S01]  /*01d0*/  LOP3.LUT R2, R12, 0x7, RZ, 0xc0, !PT ;  /* 0x000000070c027812 */ /* 0x000fe200078ec0ff */
[----:B-1----:R-:W-:-:S03]  /*01e0*/  IMAD.IADD R7, R9, 0x1, -R3 ;  /* 0x0000000109077824 */ /* 0x002fc600078e0a03 */
[----:B------:R-:W-:Y:S02]  /*01f0*/  ISETP.NE.AND P3, PT, R2, RZ, PT ;  /* 0x000000ff0200720c */ /* 0x000fe40003f65270 */
[----:B------:R-:W-:Y:S01]  /*0200*/  LOP3.LUT P0, RZ, R7, 0x3, R0, 0xc8, !PT ;  /* 0x0000000307ff7812 */ /* 0x000fe2000780c800 */
[----:B--2---:R-:W-:-:S03]  /*0210*/  IMAD.WIDE R14, R3, 0x2, R14 ;  /* 0x00000002030e7825 */ /* 0x004fc600078e020e */
[----:B------:R-:W-:Y:S01]  /*0220*/  LOP3.LUT P5, RZ, R14, 0x7, RZ, 0xc0, !PT ;  /* 0x000000070eff7812 */ /* 0x000fe200078ac0ff */
[----:B---3--:R-:W-:-:S03]  /*0230*/  IMAD.WIDE R16, R3, 0x4, R16 ;  /* 0x0000000403107825 */ /* 0x008fc600078e0210 */
[----:B------:R-:W-:-:S04]  /*0240*/  LOP3.LUT P1, RZ, R16, 0xf, RZ, 0xc0, !PT ;  /* 0x0000000f10ff7812 */ /* 0x000fc8000782c0ff */
[----:B------:R-:W-:Y:S01]  /*0250*/  PLOP3.LUT P0, PT, P5, P0, P1, 0x1, 0x0 ;  /* 0x000000000000781c */ /* 0x000fe20002f00011 */
[----:B------:R-:W-:-:S12]  /*0260*/  @!P2 BRA P4, `(.L_x_0) ;  /* 0x000000000030a947 */ /* 0x000fd80002000000 */
[----:B------:R-:W0:Y:S08]  /*0270*/  LDC.64 R2, c[0x0][0xfe0] ;  /* 0x0003f800ff027b82 */ /* 0x000e300000000a00 */
[----:B------:R-:W1:Y:S01]  /*0280*/  LDC.64 R8, c[0x0][0xfe8] ;  /* 0x0003fa00ff087b82 */ /* 0x000e620000000a00 */
[----:B0-----:R-:W-:-:S06]  /*0290*/  IMAD.WIDE R2, R11, 0x4, R2 ;  /* 0x000000040b027825 */ /* 0x001fcc00078e0202 */
[----:B------:R-:W2:Y:S01]  /*02a0*/  LDG.E R2, desc[UR6][R2.64] ;  /* 0x0000000602027981 */ /* 0x000ea2000c1e1900 */
[----:B-1----:R-:W-:-:S06]  /*02b0*/  IMAD.WIDE R8, R11, 0x4, R8 ;  /* 0x000000040b087825 */ /* 0x002fcc00078e0208 */
[----:B------:R-:W3:Y:S01]  /*02c0*/  LDG.E R8, desc[UR6][R8.64] ;  /* 0x0000000608087981 */ /* 0x000ee2000c1e1900 */
[----:B--2---:R-:W-:Y:S02]  /*02d0*/  FSETP.NEU.FTZ.AND P2, PT, R2, RZ, PT ;  /* 0x000000ff0200720b */ /* 0x004fe40003f5d000 */
[----:B---3--:R-:W-:-:S04]  /*02e0*/  FSETP.NEU.FTZ.AND P1, PT, R8, RZ, PT ;  /* 0x000000ff0800720b */ /* 0x008fc80003f3d000 */
[----:B------:R-:W-:-:S13]  /*02f0*/  PLOP3.LUT P1, PT, P1, P2, PT, 0x2f, 0xf2 ;  /* 0x0000000000f2781c */ /* 0x000fda0000f24577 */
[----:B------:R-:W0:Y:S02]  /*0300*/  @!P1 MUFU.RCP R11, R8 ;  /* 0x00000008000b9308 */ /* 0x000e240000001000 */
[----:B0-----:R-:W-:-:S04]  /*0310*/  @!P1 FMUL.FTZ R4, R2, R11 ;  /* 0x0000000b02049220 */ /* 0x001fc80000410000 */
[----:B-----5:R-:W-:-:S07]  /*0320*/  @!P1 FMUL.FTZ R5, R5, R4 ;  /* 0x0000000405059220 */ /* 0x020fce0000410000 */
.L_x_0:
[----:B------:R-:W-:Y:S05]  /*0330*/  @P0 BRA !P3, `(.L_x_1) ;  /* 0x0000000400000947 */ /* 0x000fea0005800000 */
[----:B------:R-:W-:-:S04]  /*0340*/  VIMNMX R2, PT, PT, R7, R0, PT ;  /* 0x0000000007027248 */ /* 0x000fc80003fe0100 */
[----:B------:R-:W-:-:S13]  /*0350*/  ISETP.GE.AND P0, PT, R2, 0x1, PT ;  /* 0x000000010200780c */ /* 0x000fda0003f06270 */
[----:B------:R-:W-:Y:S05]  /*0360*/  @!P0 EXIT ;  /* 0x000000000000894d */ /* 0x000fea0003800000 */
[----:B------:R-:W0:Y:S01]  /*0370*/  S2R R6, SR_TID.X ;  /* 0x0000000000067919 */ /* 0x000e220000002100 */
[----:B------:R-:W-:Y:S01]  /*0380*/  VIMNMX.U32 R7, PT, PT, R7, R0, PT ;  /* 0x0000000007077248 */ /* 0x000fe20003fe0000 */
[----:B------:R-:W1:Y:S01]  /*0390*/  LDCU UR5, c[0x0][0x360] ;  /* 0x00006c00ff0577ac */ /* 0x000e620008000800 */
[----:B------:R-:W-:-:S05]  /*03a0*/  UMOV UR4, URZ ;  /* 0x000000ff00047c82 */ /* 0x000fca0008000000 */
.L_x_2:
[----:B0-----:R-:W-:-:S05]  /*03b0*/  VIADD R8, R6, UR4 ;  /* 0x0000000406087c36 */ /* 0x001fca0008000000 */
[C---:B------:R-:W-:Y:S02]  /*03c0*/  ISETP.GE.AND P0, PT, R8.reuse, R7, PT ;  /* 0x000000070800720c */ /* 0x040fe40003f06270 */
[----:B-1----:R-:W-:-:S04]  /*03d0*/  IADD3 R24, PT, PT, R8, UR5, RZ ;  /* 0x0000000508187c10 */ /* 0x002fc8000fffe0ff */
[C---:B------:R-:W-:Y:S01]  /*03e0*/  ISETP.GE.AND P1, PT, R24.reuse, R7, PT ;  /* 0x000000071800720c */ /* 0x040fe20003f26270 */
[----:B------:R-:W-:-:S05]  /*03f0*/  VIADD R29, R24, UR5 ;  /* 0x00000005181d7c36 */ /* 0x000fca0008000000 */
[C---:B------:R-:W-:Y:S01]  /*0400*/  ISETP.GE.AND P2, PT, R29.reuse, R7, PT ;  /* 0x000000071d00720c */ /* 0x040fe20003f46270 */
[----:B------:R-:W-:Y:S01]  /*0410*/  @!P0 IMAD.WIDE R20, R8, 0x4, R16 ;  /* 0x0000000408148825 */ /* 0x000fe200078e0210 */
[----:B------:R-:W-:-:S03]  /*0420*/  IADD3 R27, PT, PT, R29, UR5, RZ ;  /* 0x000000051d1b7c10 */ /* 0x000fc6000fffe0ff */
[----:B------:R-:W-:Y:S01]  /*0430*/  @!P0 IMAD.WIDE R22, R8, 0x2, R14 ;  /* 0x0000000208168825 */ /* 0x000fe200078e020e */
[----:B------:R0:W2:Y:S01]  /*0440*/  @!P0 LDG.E R4, desc[UR6][R20.64] ;  /* 0x0000000614048981 */ /* 0x0000a2000c1e1900 */
[----:B------:R-:W-:-:S04]  /*0450*/  ISETP.GE.AND P3, PT, R27, R7, PT ;  /* 0x000000071b00720c */ /* 0x000fc80003f66270 */
[----:B------:R-:W3:Y:S01]  /*0460*/  @!P0 LDG.E.U16 R22, desc[UR6][R22.64] ;  /* 0x0000000616168981 */ /* 0x000ee2000c1e1500 */
[----:B0-----:R-:W-:-:S05]  /*0470*/  @!P1 IMAD.WIDE R20, R24, 0x4, R16 ;  /* 0x0000000418149825 */ /* 0x001fca00078e0210 */
[----:B------:R0:W4:Y:S01]  /*0480*/  @!P1 LDG.E R3, desc[UR6][R20.64] ;  /* 0x0000000614039981 */ /* 0x000122000c1e1900 */
[----:B------:R-:W-:-:S05]  /*0490*/  @!P2 IMAD.WIDE R18, R29, 0x4, R16 ;  /* 0x000000041d12a825 */ /* 0x000fca00078e0210 */
[----:B------:R1:W4:Y:S01]  /*04a0*/  @!P2 LDG.E R2, desc[UR6][R18.64] ;  /* 0x000000061202a981 */ /* 0x000322000c1e1900 */
[----:B0-----:R-:W-:-:S05]  /*04b0*/  @!P1 IMAD.WIDE R20, R24, 0x2, R14 ;  /* 0x0000000218149825 */ /* 0x001fca00078e020e */
[----:B------:R0:W4:Y:S01]  /*04c0*/  @!P1 LDG.E.U16 R26, desc[UR6][R20.64] ;  /* 0x00000006141a9981 */ /* 0x000122000c1e1500 */
[----:B-1----:R-:W-:-:S05]  /*04d0*/  @!P2 IMAD.WIDE R18, R29, 0x2, R14 ;  /* 0x000000021d12a825 */ /* 0x002fca00078e020e */
[----:B------:R1:W4:Y:S01]  /*04e0*/  @!P2 LDG.E.U16 R28, desc[UR6][R18.64] ;  /* 0x00000006121ca981 */ /* 0x000322000c1e1500 */
[----:B0-----:R-:W-:-:S04]  /*04f0*/  @!P3 IMAD.WIDE R20, R27, 0x2, R14 ;  /* 0x000000021b14b825 */ /* 0x001fc800078e020e */
[--C-:B-1----:R-:W-:Y:S02]  /*0500*/  @!P3 IMAD.WIDE R18, R27, 0x4, R16.reuse ;  /* 0x000000041b12b825 */ /* 0x102fe400078e0210 */
[----:B------:R-:W4:Y:S04]  /*0510*/  @!P3 LDG.E.U16 R20, desc[UR6][R20.64] ;  /* 0x000000061414b981 */ /* 0x000f28000c1e1500 */
[----:B------:R0:W4:Y:S01]  /*0520*/  @!P3 LDG.E R0, desc[UR6][R18.64] ;  /* 0x000000061200b981 */ /* 0x000122000c1e1900 */
[----:B------:R-:W-:Y:S01]  /*0530*/  ULEA UR4, UR5, UR4, 0x2 ;  /* 0x0000000405047291 */ /* 0x000fe2000f8e10ff */
[----:B---3--:R-:W-:Y:S02]  /*0540*/  @!P0 IMAD.U32 R9, R22, 0x10000, RZ ;  /* 0x0001000016098824 */ /* 0x008fe400078e00ff */
[----:B------:R-:W-:-:S04]  /*0550*/  @!P0 IMAD.WIDE R22, R8, 0x4, R16 ;  /* 0x0000000408168825 */ /* 0x000fc800078e0210 */
[----:B--2--5:R-:W-:-:S05]  /*0560*/  FFMA.FTZ R4, R9, -R5, R4 ;  /* 0x8000000509047223 */ /* 0x024fca0000010004 */
[----:B------:R1:W-:Y:S01]  /*0570*/  @!P0 STG.E desc[UR6][R22.64], R4 ;  /* 0x0000000416008986 */ /* 0x0003e2000c101906 */
[----:B0-----:R-:W-:Y:S01]  /*0580*/  @!P0 F2FP.BF16.F32.PACK_AB R19, RZ, R4 ;  /* 0x00000004ff13823e */ /* 0x001fe200000010ff */
[----:B-1----:R-:W-:Y:S01]  /*0590*/  @!P0 IMAD.WIDE R22, R8, 0x2, R12 ;  /* 0x0000000208168825 */ /* 0x002fe200078e020c */
[----:B----4-:R-:W-:-:S04]  /*05a0*/  @!P1 SHF.L.U32 R10, R26, 0x10, RZ ;  /* 0x000000101a0a9819 */ /* 0x010fc800000006ff */
[----:B------:R0:W-:Y:S01]  /*05b0*/  @!P0 STG.E.U16 desc[UR6][R22.64], R19 ;  /* 0x0000001316008986 */ /* 0x0001e2000c101506 */
[----:B------:R-:W-:Y:S01]  /*05c0*/  FFMA.FTZ R3, R10, -R5, R3 ;  /* 0x800000050a037223 */ /* 0x000fe20000010003 */
[----:B------:R-:W-:-:S04]  /*05d0*/  @!P2 IMAD.U32 R11, R28, 0x10000, RZ ;  /* 0x000100001c0ba824 */ /* 0x000fc800078e00ff */
[----:B------:R-:W-:Y:S01]  /*05e0*/  @!P1 F2FP.BF16.F32.PACK_AB R8, RZ, R3 ;  /* 0x00000003ff08923e */ /* 0x000fe200000010ff */
[----:B0-----:R-:W-:-:S03]  /*05f0*/  @!P1 IMAD.WIDE R18, R24, 0x4, R16 ;  /* 0x0000000418129825 */ /* 0x001fc600078e0210 */
[----:B------:R-:W-:Y:S02]  /*0600*/  PRMT R23, R8, 0x7610, R23 ;  /* 0x0000761008177816 */ /* 0x000fe40000000017 */
[----:B------:R-:W-:Y:S01]  /*0610*/  @!P3 SHF.L.U32 R25, R20, 0x10, RZ ;  /* 0x000000101419b819 */ /* 0x000fe200000006ff */
[----:B------:R0:W-:Y:S01]  /*0620*/  @!P1 STG.E desc[UR6][R18.64], R3 ;  /* 0x0000000312009986 */ /* 0x0001e2000c101906 */
[----:B------:R-:W-:Y:S01]  /*0630*/  FFMA.FTZ R2, R11, -R5, R2 ;  /* 0x800000050b027223 */ /* 0x000fe20000010002 */
[----:B------:R-:W-:-:S04]  /*0640*/  @!P2 IMAD.WIDE R20, R29, 0x4, R16 ;  /* 0x000000041d14a825 */ /* 0x000fc800078e0210 */
[----:B------:R-:W-:Y:S01]  /*0650*/  FFMA.FTZ R0, R25, -R5, R0 ;  /* 0x8000000519007223 */ /* 0x000fe20000010000 */
[----:B------:R-:W-:-:S04]  /*0660*/  @!P2 IMAD.WIDE R28, R29, 0x2, R12 ;  /* 0x000000021d1ca825 */ /* 0x000fc800078e020c */
[----:B0-----:R-:W-:Y:S01]  /*0670*/  @!P1 IMAD.WIDE R18, R24, 0x2, R12 ;  /* 0x0000000218129825 */ /* 0x001fe200078e020c */
[----:B------:R-:W-:-:S04]  /*0680*/  @!P3 F2FP.BF16.F32.PACK_AB R8, RZ, R0 ;  /* 0x00000000ff08b23e */ /* 0x000fc800000010ff */
[----:B------:R0:W-:Y:S04]  /*0690*/  @!P1 STG.E.U16 desc[UR6][R18.64], R23 ;  /* 0x0000001712009986 */ /* 0x0001e8000c101506 */
[----:B------:R2:W-:Y:S01]  /*06a0*/  @!P2 STG.E desc[UR6][R20.64], R2 ;  /* 0x000000021400a986 */ /* 0x0005e2000c101906 */
[----:B0-----:R-:W-:Y:S01]  /*06b0*/  @!P2 F2FP.BF16.F32.PACK_AB R19, RZ, R2 ;  /* 0x00000002ff13a23e */ /* 0x001fe200000010ff */
[----:B------:R-:W-:-:S04]  /*06c0*/  @!P3 IMAD.WIDE R22, R27, 0x4, R16 ;  /* 0x000000041b16b825 */ /* 0x000fc800078e0210 */
[----:B------:R-:W-:Y:S01]  /*06d0*/  @!P3 IMAD.WIDE R26, R27, 0x2, R12 ;  /* 0x000000021b1ab825 */ /* 0x000fe200078e020c */
[----:B------:R2:W-:Y:S04]  /*06e0*/  @!P2 STG.E.U16 desc[UR6][R28.64], R19 ;  /* 0x000000131c00a986 */ /* 0x0005e8000c101506 */
[----:B------:R2:W-:Y:S04]  /*06f0*/  @!P3 STG.E desc[UR6][R22.64], R0 ;  /* 0x000000001600b986 */ /* 0x0005e8000c101906 */
[----:B------:R2:W-:Y:S01]  /*0700*/  @!P3 STG.E.U16 desc[UR6][R26.64], R8 ;  /* 0x000000081a00b986 */ /* 0x0005e2000c101506 */
[----:B------:R-:W-:-:S13]  /*0710*/  ISETP.LE.AND P0, PT, R7, UR4, PT ;  /* 0x0000000407007c0c */ /* 0x000fda000bf03270 */
[----:B--2---:R-:W-:Y:S05]  /*0720*/  @!P0 BRA `(.L_x_2) ;  /* 0xfffffffc00208947 */ /* 0x004fea000383ffff */
[----:B------:R-:W-:Y:S05]  /*0730*/  EXIT ;  /* 0x000000000000794d */ /* 0x000fea0003800000 */
.L_x_1:
[----:B------:R-:W0:Y:S01]  /*0740*/  S2R R3, SR_TID.X ;  /* 0x0000000000037919 */ /* 0x000e220000002100 */
[----:B------:R-:W-:Y:S01]  /*0750*/  VIMNMX R9, PT, PT, R7, R0, PT ;  /* 0x0000000007097248 */ /* 0x000fe20003fe0100 */
[----:B0-----:R-:W-:-:S05]  /*0760*/  IMAD.SHL.U32 R2, R3, 0x4, RZ ;  /* 0x0000000403027824 */ /* 0x001fca00078e00ff */
[----:B------:R-:W-:-:S13]  /*0770*/  ISETP.GT.AND P0, PT, R9, R2, PT ;  /* 0x000000020900720c */ /* 0x000fda0003f04270 */
[----:B------:R-:W-:Y:S05]  /*0780*/  @!P0 EXIT ;  /* 0x000000000000894d */ /* 0x000fea0003800000 */
[----:B------:R-:W-:Y:S01]  /*0790*/  VIMNMX.U32 R0, PT, PT, R7, R0, PT ;  /* 0x0000000007007248 */ /* 0x000fe20003fe0000 */
[----:B------:R-:W0:Y:S01]  /*07a0*/  LDCU UR4, c[0x0][0x360] ;  /* 0x00006c00ff0477ac */ /* 0x000e220008000800 */
[----:B------:R-:W-:-:S07]  /*07b0*/  MOV R7, R3 ;  /* 0x0000000300077202 */ /* 0x000fce0000000f00 */
.L_x_3:
[----:B------:R-:W-:-:S04]  /*07c0*/  IMAD.WIDE R18, R7, 0x8, R14 ;  /* 0x0000000807127825 */ /* 0x000fc800078e020e */
[----:B------:R-:W-:Y:S02]  /*07d0*/  IMAD.WIDE R2, R7, 0x10, R16 ;  /* 0x0000001007027825 */ /* 0x000fe400078e0210 */
[----:B------:R-:W2:Y:S04]  /*07e0*/  LDG.E.64 R18, desc[UR6][R18.64] ;  /* 0x0000000612127981 */ /* 0x000ea8000c1e1b00 */
[----:B------:R-:W3:Y:S01]  /*07f0*/  LDG.E.128 R8, desc[UR6][R2.64] ;  /* 0x0000000602087981 */ /* 0x000ee2000c1e1d00 */
[C-C-:B--2---:R-:W-:Y:S01]  /*0800*/  SHF.R.U64 R6, R18.reuse, 0x10, R19.reuse ;  /* 0x0000001012067819 */ /* 0x144fe20000001213 */
[----:B------:R-:W-:Y:S01]  /*0810*/  IMAD.U32 R21, R19, 0x10000, RZ ;  /* 0x0001000013157824 */ /* 0x000fe200078e00ff */
[----:B------:R-:W-:Y:S01]  /*0820*/  SHF.R.U32.HI R20, RZ, 0x10, R19 ;  /* 0x00000010ff147819 */ /* 0x000fe20000011613 */
[----:B------:R-:W-:Y:S01]  /*0830*/  IMAD.U32 R19, R18, 0x10000, RZ ;  /* 0x0001000012137824 */ /* 0x000fe200078e00ff */
[----:B------:R-:W-:Y:S01]  /*0840*/  SHF.L.U32 R6, R6, 0x10, RZ ;  /* 0x0000001006067819 */ /* 0x000fe200000006ff */
[-C--:B---3-5:R-:W-:Y:S01]  /*0850*/  FFMA.FTZ R10, R21, -R5.reuse, R10 ;  /* 0x80000005150a7223 */ /* 0x0a8fe2000001000a */
[----:B------:R-:W-:Y:S01]  /*0860*/  SHF.L.U32 R20, R20, 0x10, RZ ;  /* 0x0000001014147819 */ /* 0x000fe200000006ff */
[----:B------:R-:W-:-:S02]  /*0870*/  FFMA.FTZ R8, R19, -R5, R8 ;  /* 0x8000000513087223 */ /* 0x000fc40000010008 */
[-C--:B------:R-:W-:Y:S01]  /*0880*/  FFMA.FTZ R9, R6, -R5.reuse, R9 ;  /* 0x8000000506097223 */ /* 0x080fe20000010009 */
[----:B------:R-:W-:Y:S01]  /*0890*/  F2F.BF16.F32 R4, R10 ;  /* 0x0000000a00047304 */ /* 0x000fe20000202000 */
[----:B------:R-:W-:-:S05]  /*08a0*/  FFMA.FTZ R11, R20, -R5, R11 ;  /* 0x80000005140b7223 */ /* 0x000fca000001000b */
[----:B------:R1:W-:Y:S02]  /*08b0*/  STG.E.128 desc[UR6][R2.64], R8 ;  /* 0x0000000802007986 */ /* 0x0003e4000c101d06 */
[----:B------:R-:W2:Y:S08]  /*08c0*/  F2F.BF16.F32 R6, R9 ;  /* 0x0000000900067304 */ /* 0x000eb00000202000 */
[----:B------:R-:W3:Y:S01]  /*08d0*/  F2F.BF16.F32 R21, R11 ;  /* 0x0000000b00157304 */ /* 0x000ee20000202000 */
[----:B--2---:R-:W-:-:S07]  /*08e0*/  IMAD.WIDE.U32 R18, R6, 0x10000, RZ ;  /* 0x0001000006127825 */ /* 0x004fce00078e00ff */
[----:B------:R-:W2:Y:S01]  /*08f0*/  F2F.BF16.F32 R23, R8 ;  /* 0x0000000800177304 */ /* 0x000ea20000202000 */
[----:B---3--:R-:W-:-:S04]  /*0900*/  PRMT R21, R4, 0x5410, R21 ;  /* 0x0000541004157816 */ /* 0x008fc80000000015 */
[----:B------:R-:W-:Y:S02]  /*0910*/  LOP3.LUT R21, R21, R19, RZ, 0xfc, !PT ;  /* 0x0000001315157212 */ /* 0x000fe400078efcff */
[----:B--2---:R-:W-:Y:S01]  /*0920*/  LOP3.LUT R20, R18, R23, RZ, 0xfc, !PT ;  /* 0x0000001712147212 */ /* 0x004fe200078efcff */
[C---:B------:R-:W-:Y:S01]  /*0930*/  IMAD.WIDE R18, R7.reuse, 0x8, R12 ;  /* 0x0000000807127825 */ /* 0x040fe200078e020c */
[----:B0-----:R-:W-:-:S04]  /*0940*/  IADD3 R7, PT, PT, R7, UR4, RZ ;  /* 0x0000000407077c10 */ /* 0x001fc8000fffe0ff */
[----:B------:R1:W-:Y:S01]  /*0950*/  STG.E.64 desc[UR6][R18.64], R20 ;  /* 0x0000001412007986 */ /* 0x0003e2000c101b06 */
[----:B------:R-:W-:-:S04]  /*0960*/  SHF.L.U32 R23, R7, 0x2, RZ ;  /* 0x0000000207177819 */ /* 0x000fc800000006ff */
[----:B------:R-:W-:-:S13]  /*0970*/  ISETP.GE.AND P0, PT, R23, R0, PT ;  /* 0x000000001700720c */ /* 0x000fda0003f06270 */
[----:B-1----:R-:W-:Y:S05]  /*0980*/  @!P0 BRA `(.L_x_3) ;  /* 0xfffffffc008c8947 */ /* 0x002fea000383ffff */
[----:B------:R-:W-:Y:S05]  /*0990*/  EXIT ;  /* 0x000000000000794d */ /* 0x000fea0003800000 */
.L_x_4:
[----:B------:R-:W-:-:S00]  /*09a0*/  BRA `(.L_x_4) ;  /* 0xfffffffc00fc7947 */ /* 0x000fc0000383ffff */
[----:B------:R-:W-:-:S00]  /*09b0*/  NOP ;  /* 0x0000000000007918 */ /* 0x000fc00000000000 */
        /* <DEDUP_REMOVED lines=12> */
.L_x_187:


//--------------------- .text._Z25multi_tensor_apply_kernelI18TensorListMetadataILi3EE17LAMBStage2FunctorIN3c104HalfELi3EfEJPfS6_S6_fbEEvlPViT_T0_DpT1_ --------------------------
	.section	.text._Z25multi_tensor_apply_kernelI18TensorListMetadataILi3EE17LAMBStage2FunctorIN3c104HalfELi3EfEJPfS6_S6_fbEEvlPViT_T0_DpT1_,"ax",@progbits
	.align	128
        .global         _Z25multi_tensor_apply_kernelI18TensorListMetadataILi3EE17LAMBStage2FunctorIN3c104HalfELi3EfEJPfS6_S6_fbEEvlPViT_T0_DpT1_
        .type           _Z25multi_tensor_apply_kernelI18TensorListMetadataILi3EE17LAMBStage2FunctorIN3c104HalfELi3EfEJPfS6_S6_fbEEvlPViT_T0_DpT1_,@function
        .size           _Z25multi_tensor_apply_kernelI18TensorListMetadataILi3EE17LAMBStage2FunctorIN3c104HalfELi3EfEJPfS6_S6_fbEEvlPViT_T0_DpT1_,(.L_x_188 - _Z25multi_tensor_apply_kernelI18TensorListMetadataILi3EE17LAMBStage2FunctorIN3c104HalfELi3EfEJPfS6_S6_fbEEvlPViT_T0_DpT1_)
        .other          _Z25multi_tensor_apply_kernelI18TensorListMetadataILi3EE17LAMBStage2FunctorIN3c104HalfELi3EfEJPfS6_S6_fbEEvlPViT_T0_DpT1_,@"STO_CUDA_ENTRY STV_DEFAULT"
_Z25multi_tensor_apply_kernelI18TensorListMetadataILi3EE17LAMBStage2FunctorIN3c104HalfELi3EfEJPfS6_S6_fbEEvlPViT_T0_DpT1_:
.text._Z25multi_tensor_apply_kernelI18TensorListMetadataILi3EE17LAMBStage2FunctorIN3c104HalfELi3EfEJPfS6_S6_fbEEvlPViT_T0_DpT1_:
[----:B------:R-:W-:Y:S08]  /*0000*/  LDC R1, c[0x0][0x37c] ;  /* 0x0000df00ff017b82 */ /* 0x000ff00000000800 */
[----:B------:R-:W0:Y:S01]  /*0010*/  LDC.64 R2, c[0x0][0x388] ;  /* 0x0000e200ff027b82 */ /* 0x000e220000000a00 */
[----:B------:R-:W0:Y:S02]  /*0020*/  LDCU.64 UR6, c[0x0][0x358] ;  /* 0x00006b00ff0677ac */ /* 0x000e240008000a00 */
[----:B0-----:R-:W2:Y:S02]  /*0030*/  LDG.E.STRONG.SYS R2, desc[UR6][R2.64] ;  /* 0x0000000602027981 */ /* 0x001ea4000c1f5900 */
[----:B--2---:R-:W-:-:S13]  /*0040*/  ISETP.NE.AND P0, PT, R2, RZ, PT ;  /* 0x000000ff0200720c */ /* 0x004fda0003f05270 */
[----:B------:R-:W-:Y:S05]  /*0050*/  @P0 EXIT ;  /* 0x000000000000094d */ /* 0x000fea0003800000 */
[----:B------:R-:W0:Y:S01]  /*0060*/  S2R R9, SR_CTAID.X ;  /* 0x0000000000097919 */ /* 0x000e220000002500 */
[----:B------:R-:W-:Y:S01]  /*0070*/  HFMA2 R11, -RZ, RZ, 0, 9.5367431640625e-07 ;  /* 0x00000010ff0b7431 */ /* 0x000fe200000001ff */
        /* <DEDUP_REMOVED lines=11> */
[----:B------:R-:W-:-:S04]  /*0130*/  ISETP.EQ.AND P4, PT, RZ, UR4, PT ;  /* 0x00000004ff007c0c */ /* 0x000fc8000bf82270 */
[----:B------:R-:W1:Y:S01]  /*0140*/  LDC R0, c[0x0][R0+0xac0] ;  /* 0x0002b00000007b82 */ /* 0x000e620000000800 */
[C---:B0-----:R-:W-:Y:S02]  /*0150*/  LEA R6, R4.reuse, R11, 0x3 ;  /* 0x0000000b04067211 */ /* 0x041fe400078e18ff */
[----:B----4-:R-:W-:-:S05]  /*0160*/  IADD3 R11, PT, PT, R4, UR5, RZ ;  /* 0x00000005040b7c10 */ /* 0x010fca000fffe0ff */
[----:B------:R-:W0:Y:S08]  /*0170*/  LDC.64 R12, c[0x0][R6+0x680] ;  /* 0x0001a000060c7b82 */ /* 0x000e300000000a00 */
[----:B------:R-:W2:Y:S01]  /*0180*/  LDC.64 R14, c[0x0][R6+0x380] ;  /* 0x0000e000060e7b82 */ /* 0x000ea20000000a00 */
[----:B-1----:R-:W-:-:S07]  /*0190*/  IMAD R3, R0, R7, RZ ;  /* 0x0000000700037224 */ /* 0x002fce00078e02ff */
[----:B------:R-:W1:Y:S08]  /*01a0*/  LDC.64 R16, c[0x0][R6+0x500] ;  /* 0x0001400006107b82 */ /* 0x000e700000000a00 */
[----:B------:R-:W3:Y:S01]  /*01b0*/  LDC R8, c[0x0][R6+0x800] ;  /* 0x0002000006087b82 */ /* 0x000ee20000000800 */
[----:B0-----:R-:W-:-:S03]  /*01c0*/  IMAD.WIDE R12, R3, 0x2, R12 ;  /* 0x00000002030c7825 */ /* 0x001fc600078e020c */
[----:B------:R-:W-:Y:S01]  /*01d0*/  LOP3.LUT R2, R12, 0x7, RZ, 0xc0, !PT ;  /* 0x000000070c027812 */ /* 0x000fe200078ec0ff */
[----:B--2---:R-:W-:-:S03]  /*01e0*/  IMAD.WIDE R14, R3, 0x2, R14 ;  /* 0x00000002030e7825 */ /* 0x004fc600078e020e */
[----:B------:R-:W-:Y:S02]  /*01f0*/  ISETP.NE.AND P3, PT, R2, RZ, PT ;  /* 0x000000ff0200720c */ /* 0x000fe40003f65270 */
[----:B------:R-:W-:Y:S01]  /*0200*/  LOP3.LUT P5, RZ, R14, 0x7, RZ, 0xc0, !PT ;  /* 0x000000070eff7812 */ /* 0x000fe200078ac0ff */
[----:B-1----:R-:W-:-:S03]  /*0210*/  IMAD.WIDE R16, R3, 0x4, R16 ;  /* 0x0000000403107825 */ /* 0x002fc600078e0210 */
[----:B------:R-:W-:Y:S02]  /*0220*/  LOP3.LUT P1, RZ, R16, 0xf, RZ, 0xc0, !PT ;  /* 0x0000000f10ff7812 */ /* 0x000fe4000782c0ff */
[----:B---3--:R-:W-:-:S04]  /*0230*/  IADD3 R0, PT, PT, R8, -R3, RZ ;  /* 0x8000000308007210 */ /* 0x008fc80007ffe0ff */
[----:B------:R-:W-:-:S04]  /*0240*/  LOP3.LUT P0, RZ, R0, 0x3, R7, 0xc8, !PT ;  /* 0x0000000300ff7812 */ /* 0x000fc8000780c807 */
        /* <DEDUP_REMOVED lines=14> */
.L_x_5:
        /* <DEDUP_REMOVED lines=8> */
.L_x_7:
[----:B0-----:R-:W-:-:S04]  /*03b0*/  IADD3 R8, PT, PT, R6, UR4, RZ ;  /* 0x0000000406087c10 */ /* 0x001fc8000fffe0ff */
[C---:B------:R-:W-:Y:S02]  /*03c0*/  ISETP.GE.AND P0, PT, R8.reuse, R7, PT ;  /* 0x000000070800720c */ /* 0x040fe40003f06270 */
[----:B-1----:R-:W-:-:S04]  /*03d0*/  IADD3 R24, PT, PT, R8, UR5, RZ ;  /* 0x0000000508187c10 */ /* 0x002fc8000fffe0ff */
[C---:B------:R-:W-:Y:S02]  /*03e0*/  ISETP.GE.AND P1, PT, R24.reuse, R7, PT ;  /* 0x000000071800720c */ /* 0x040fe40003f26270 */
[----:B------:R-:W-:-:S04]  /*03f0*/  IADD3 R29, PT, PT, R24, UR5, RZ ;  /* 0x00000005181d7c10 */ /* 0x000fc8000fffe0ff */
        /* <DEDUP_REMOVED lines=20> */
[----:B---3--:R-:W-:Y:S02]  /*0540*/  @!P0 HADD2.F32 R9, -RZ, R22.H0_H0 ;  /* 0x20000016ff098230 */ /* 0x008fe40000004100 */
[----:B------:R-:W-:-:S04]  /*0550*/  @!P0 IMAD.WIDE R22, R8, 0x4, R16 ;  /* 0x0000000408168825 */ /* 0x000fc800078e0210 */
[----:B--2--5:R-:W-:-:S05]  /*0560*/  FFMA.FTZ R4, R9, -R5, R4 ;  /* 0x8000000509047223 */ /* 0x024fca0000010004 */
[----:B------:R1:W-:Y:S01]  /*0570*/  @!P0 STG.E desc[UR6][R22.64], R4 ;  /* 0x0000000416008986 */ /* 0x0003e2000c101906 */
[----:B0-----:R-:W-:Y:S01]  /*0580*/  @!P0 F2FP.F16.F32.PACK_AB R19, RZ, R4 ;  /* 0x00000004ff13823e */ /* 0x001fe200000000ff */
[----:B-1----:R-:W-:-:S04]  /*0590*/  @!P0 IMAD.WIDE R22, R8, 0x2, R12 ;  /* 0x0000000208168825 */ /* 0x002fc800078e020c */
[----:B----4-:R-:W-:Y:S01]  /*05a0*/  @!P1 HADD2.F32 R10, -RZ, R26.H0_H0 ;  /* 0x2000001aff0a9230 */ /* 0x010fe20000004100 */
[----:B------:R0:W-:Y:S04]  /*05b0*/  @!P0 STG.E.U16 desc[UR6][R22.64], R19 ;  /* 0x0000001316008986 */ /* 0x0001e8000c101506 */
[----:B------:R-:W-:Y:S01]  /*05c0*/  FFMA.FTZ R3, R10, -R5, R3 ;  /* 0x800000050a037223 */ /* 0x000fe20000010003 */
[----:B------:R-:W-:-:S04]  /*05d0*/  @!P2 HADD2.F32 R11, -RZ, R28.H0_H0 ;  /* 0x2000001cff0ba230 */ /* 0x000fc80000004100 */
[----:B------:R-:W-:Y:S01]  /*05e0*/  @!P1 F2FP.F16.F32.PACK_AB R8, RZ, R3 ;  /* 0x00000003ff08923e */ /* 0x000fe200000000ff */
[----:B0-----:R-:W-:-:S03]  /*05f0*/  @!P1 IMAD.WIDE R18, R24, 0x4, R16 ;  /* 0x0000000418129825 */ /* 0x001fc600078e0210 */
[----:B------:R-:W-:Y:S01]  /*0600*/  PRMT R23, R8, 0x7610, R23 ;  /* 0x0000761008177816 */ /* 0x000fe20000000017 */
[----:B------:R-:W-:Y:S01]  /*0610*/  @!P3 HADD2.F32 R25, -RZ, R20.H0_H0 ;  /* 0x20000014ff19b230 */ /* 0x000fe20000004100 */
[----:B------:R0:W-:Y:S01]  /*0620*/  @!P1 STG.E desc[UR6][R18.64], R3 ;  /* 0x0000000312009986 */ /* 0x0001e2000c101906 */
[----:B------:R-:W-:Y:S01]  /*0630*/  FFMA.FTZ R2, R11, -R5, R2 ;  /* 0x800000050b027223 */ /* 0x000fe20000010002 */
[----:B------:R-:W-:-:S04]  /*0640*/  @!P2 IMAD.WIDE R20, R29, 0x4, R16 ;  /* 0x000000041d14a825 */ /* 0x000fc800078e0210 */
[----:B------:R-:W-:Y:S01]  /*0650*/  FFMA.FTZ R0, R25, -R5, R0 ;  /* 0x8000000519007223 */ /* 0x000fe20000010000 */
[----:B------:R-:W-:-:S04]  /*0660*/  @!P2 IMAD.WIDE R28, R29, 0x2, R12 ;  /* 0x000000021d1ca825 */ /* 0x000fc800078e020c */
[----:B0-----:R-:W-:Y:S01]  /*0670*/  @!P1 IMAD.WIDE R18, R24, 0x2, R12 ;  /* 0x0000000218129825 */ /* 0x001fe200078e020c */
[----:B------:R-:W-:-:S04]  /*0680*/  @!P3 F2FP.F16.F32.PACK_AB R8, RZ, R0 ;  /* 0x00000000ff08b23e */ /* 0x000fc800000000ff */
[----:B------:R0:W-:Y:S04]  /*0690*/  @!P1 STG.E.U16 desc[UR6][R18.64], R23 ;  /* 0x0000001712009986 */ /* 0x0001e8000c101506 */
[----:B------:R2:W-:Y:S01]  /*06a0*/  @!P2 STG.E desc[UR6][R20.64], R2 ;  /* 0x000000021400a986 */ /* 0x0005e2000c101906 */
[----:B0-----:R-:W-:Y:S01]  /*06b0*/  @!P2 F2FP.F16.F32.PACK_AB R19, RZ, R2 ;  /* 0x00000002ff13a23e */ /* 0x001fe200000000ff */
        /* <DEDUP_REMOVED lines=8> */
.L_x_6:
[----:B------:R-:W0:Y:S01]  /*0740*/  S2R R19, SR_TID.X ;  /* 0x0000000000137919 */ /* 0x000e220000002100 */
[----:B------:R-:W-:Y:S02]  /*0750*/  VIMNMX R3, PT, PT, R0, R7, PT ;  /* 0x0000000700037248 */ /* 0x000fe40003fe0100 */
[----:B0-----:R-:W-:-:S04]  /*0760*/  SHF.L.U32 R2, R19, 0x2, RZ ;  /* 0x0000000213027819 */ /* 0x001fc800000006ff */
[----:B------:R-:W-:-:S13]  /*0770*/  ISETP.GT.AND P0, PT, R3, R2, PT ;  /* 0x000000020300720c */ /* 0x000fda0003f04270 */
[----:B------:R-:W-:Y:S05]  /*0780*/  @!P0 EXIT ;  /* 0x000000000000894d */ /* 0x000fea0003800000 */
[----:B------:R-:W-:Y:S01]  /*0790*/  VIMNMX.U32 R7, PT, PT, R0, R7, PT ;  /* 0x0000000700077248 */ /* 0x000fe20003fe0000 */
[----:B------:R-:W0:Y:S06]  /*07a0*/  LDCU UR4, c[0x0][0x360] ;  /* 0x00006c00ff0477ac */ /* 0x000e2c0008000800 */
.L_x_8:
[----:B------:R-:W-:-:S04]  /*07b0*/  IMAD.WIDE R20, R19, 0x8, R14 ;  /* 0x0000000813147825 */ /* 0x000fc800078e020e */
[----:B------:R-:W-:Y:S02]  /*07c0*/  IMAD.WIDE R2, R19, 0x10, R16 ;  /* 0x0000001013027825 */ /* 0x000fe400078e0210 */
[----:B------:R-:W2:Y:S04]  /*07d0*/  LDG.E.64 R20, desc[UR6][R20.64] ;  /* 0x0000000614147981 */ /* 0x000ea8000c1e1b00 */
[----:B------:R-:W3:Y:S01]  /*07e0*/  LDG.E.128 R8, desc[UR6][R2.64] ;  /* 0x0000000602087981 */ /* 0x000ee2000c1e1d00 */
[--C-:B--2---:R-:W-:Y:S01]  /*07f0*/  SHF.R.U64 R0, R20, 0x10, R21.reuse ;  /* 0x0000001014007819 */ /* 0x104fe20000001215 */
[----:B------:R-:W-:Y:S01]  /*0800*/  HADD2.F32 R23, -RZ, R21.H0_H0 ;  /* 0x20000015ff177230 */ /* 0x000fe20000004100 */
[----:B------:R-:W-:Y:S01]  /*0810*/  SHF.R.U32.HI R6, RZ, 0x10, R21 ;  /* 0x00000010ff067819 */ /* 0x000fe20000011615 */
[----:B------:R-:W-:-:S02]  /*0820*/  HADD2.F32 R21, -RZ, R20.H0_H0 ;  /* 0x20000014ff157230 */ /* 0x000fc40000004100 */
[----:B------:R-:W-:Y:S02]  /*0830*/  HADD2.F32 R0, -RZ, R0.H0_H0 ;  /* 0x20000000ff007230 */ /* 0x000fe40000004100 */
[-C--:B---3-5:R-:W-:Y:S01]  /*0840*/  FFMA.FTZ R10, R23, -R5.reuse, R10 ;  /* 0x80000005170a7223 */ /* 0x0a8fe2000001000a */
[----:B------:R-:W-:Y:S02]  /*0850*/  HADD2.F32 R6, -RZ, R6.H0_H0 ;  /* 0x20000006ff067230 */ /* 0x000fe40000004100 */
[-C--:B------:R-:W-:Y:S01]  /*0860*/  FFMA.FTZ R8, R21, -R5.reuse, R8 ;  /* 0x8000000515087223 */ /* 0x080fe20000010008 */
[-C--:B------:R-:W-:Y:S01]  /*0870*/  FFMA.FTZ R9, R0, -R5.reuse, R9 ;  /* 0x8000000500097223 */ /* 0x080fe20000010009 */
[----:B------:R-:W-:Y:S01]  /*0880*/  F2F.F16.F32 R4, R10 ;  /* 0x0000000a00047304 */ /* 0x000fe20000200800 */
[----:B------:R-:W-:-:S05]  /*0890*/  FFMA.FTZ R11, R6, -R5, R11 ;  /* 0x80000005060b7223 */ /* 0x000fca000001000b */
[----:B------:R1:W-:Y:S02]  /*08a0*/  STG.E.128 desc[UR6][R2.64], R8 ;  /* 0x0000000802007986 */ /* 0x0003e4000c101d06 */
[----:B------:R-:W2:Y:S08]  /*08b0*/  F2F.F16.F32 R0, R9 ;  /* 0x0000000900007304 */ /* 0x000eb00000200800 */
[----:B------:R-:W3:Y:S01]  /*08c0*/  F2F.F16.F32 R23, R11 ;  /* 0x0000000b00177304 */ /* 0x000ee20000200800 */
[----:B--2---:R-:W-:-:S07]  /*08d0*/  IMAD.WIDE.U32 R20, R0, 0x10000, RZ ;  /* 0x0001000000147825 */ /* 0x004fce00078e00ff */
[----:B------:R-:W2:Y:S01]  /*08e0*/  F2F.F16.F32 R25, R8 ;  /* 0x0000000800197304 */ /* 0x000ea20000200800 */
        /* <DEDUP_REMOVED lines=10> */
.L_x_9:
        /* <DEDUP_REMOVED lines=15> */
.L_x_188:


//--------------------- .text._Z25multi_tensor_apply_kernelI18TensorListMetadataILi3EE17LAMBStage2FunctorIfLi3EfEJPfS4_S4_fbEEvlPViT_T0_DpT1_ --------------------------
	.section	.text._Z25multi_tensor_apply_kernelI18TensorListMetadataILi3EE17LAMBStage2FunctorIfLi3EfEJPfS4_S4_fbEEvlPViT_T0_DpT1_,"ax",@progbits
	.align	128
        .global         _Z25multi_tensor_apply_kernelI18TensorListMetadataILi3EE17LAMBStage2FunctorIfLi3EfEJPfS4_S4_fbEEvlPViT_T0_DpT1_
        .type           _Z25multi_tensor_apply_kernelI18TensorListMetadataILi3EE17LAMBStage2FunctorIfLi3EfEJPfS4_S4_fbEEvlPViT_T0_DpT1_,@function
        .size           _Z25multi_tensor_apply_kernelI18TensorListMetadataILi3EE17LAMBStage2FunctorIfLi3EfEJPfS4_S4_fbEEvlPViT_T0_DpT1_,(.L_x_189 - _Z25multi_tensor_apply_kernelI18TensorListMetadataILi3EE17LAMBStage2FunctorIfLi3EfEJPfS4_S4_fbEEvlPViT_T0_DpT1_)
        .other          _Z25multi_tensor_apply_kernelI18TensorListMetadataILi3EE17LAMBStage2FunctorIfLi3EfEJPfS4_S4_fbEEvlPViT_T0_DpT1_,@"STO_CUDA_ENTRY STV_DEFAULT"
_Z25multi_tensor_apply_kernelI18TensorListMetadataILi3EE17LAMBStage2FunctorIfLi3EfEJPfS4_S4_fbEEvlPViT_T0_DpT1_:
.text._Z25multi_tensor_apply_kernelI18TensorListMetadataILi3EE17LAMBStage2FunctorIfLi3EfEJPfS4_S4_fbEEvlPViT_T0_DpT1_:
        /* <DEDUP_REMOVED lines=9> */
[----:B------:R-:W2:Y:S01]  /*0090*/  LDC R4, c[0x0][0x380] ;  /* 0x0000e000ff047b82 */ /* 0x000ea20000000800 */
[----:B------:R-:W3:Y:S01]  /*00a0*/  LDCU UR8, c[0x0][0xff8] ;  /* 0x0001ff00ff0877ac */ /* 0x000ee20008000800 */
[----:B------:R-:W4:Y:S06]  /*00b0*/  LDCU UR5, c[0x0][0xfd0] ;  /* 0x0001fa00ff0577ac */ /* 0x000f2c0008000800 */
[----:B------:R-:W4:Y:S08]  /*00c0*/  LDC.64 R2, c[0x0][0xff0] ;  /* 0x0003fc00ff027b82 */ /* 0x000f300000000a00 */
[----:B0-----:R-:W0:Y:S01]  /*00d0*/  LDC.U8 R0, c[0x0][R8+0x990] ;  /* 0x0002640008007b82 */ /* 0x001e220000000000 */
[C---:B------:R-:W-:Y:S01]  /*00e0*/  IADD3 R5, PT, PT, R8.reuse, 0x10, RZ ;  /* 0x0000001008057810 */ /* 0x040fe20007ffe0ff */
[----:B-1----:R-:W-:Y:S01]  /*00f0*/  UPRMT UR4, UR4, 0x8880, URZ ;  /* 0x0000888004047896 */ /* 0x002fe200080000ff */
[----:B---3--:R-:W-:Y:S01]  /*0100*/  FSETP.NEU.FTZ.AND P2, PT, RZ, UR8, PT ;  /* 0x00000008ff007c0b */ /* 0x008fe2000bf5d000 */
[----:B----4-:R1:W5:Y:S02]  /*0110*/  LDG.E R3, desc[UR6][R2.64] ;  /* 0x0000000602037981 */ /* 0x010364000c1e1900 */
[----:B------:R-:W-:-:S02]  /*0120*/  IMAD R5, R8, 0x3, R5 ;  /* 0x0000000308057824 */ /* 0x000fc400078e0205 */
[----:B------:R-:W-:-:S04]  /*0130*/  ISETP.EQ.AND P4, PT, RZ, UR4, PT ;  /* 0x00000004ff007c0c */ /* 0x000fc8000bf82270 */
[----:B------:R-:W2:Y:S01]  /*0140*/  LDC R5, c[0x0][R5+0xac0] ;  /* 0x0002b00005057b82 */ /* 0x000ea20000000800 */
[C---:B0-----:R-:W-:Y:S02]  /*0150*/  LEA R6, R0.reuse, R7, 0x3 ;  /* 0x0000000700067211 */ /* 0x041fe400078e18ff */
[----:B------:R-:W-:-:S05]  /*0160*/  IADD3 R17, PT, PT, R0, UR5, RZ ;  /* 0x0000000500117c10 */ /* 0x000fca000fffe0ff */
[----:B------:R-:W0:Y:S08]  /*0170*/  LDC.64 R10, c[0x0][R6+0x680] ;  /* 0x0001a000060a7b82 */ /* 0x000e300000000a00 */
[----:B------:R-:W3:Y:S01]  /*0180*/  LDC.64 R12, c[0x0][R6+0x380] ;  /* 0x0000e000060c7b82 */ /* 0x000ee20000000a00 */
[----:B--2---:R-:W-:-:S07]  /*0190*/  IMAD R9, R5, R4, RZ ;  /* 0x0000000405097224 */ /* 0x004fce00078e02ff */
[----:B------:R-:W2:Y:S08]  /*01a0*/  LDC.64 R14, c[0x0][R6+0x500] ;  /* 0x00014000060e7b82 */ /* 0x000eb00000000a00 */
[----:B------:R-:W4:Y:S01]  /*01b0*/  LDC R7, c[0x0][R6+0x800] ;  /* 0x0002000006077b82 */ /* 0x000f220000000800 */
[----:B0-----:R-:W-:-:S03]  /*01c0*/  IMAD.WIDE R10, R9, 0x4, R10 ;  /* 0x00000004090a7825 */ /* 0x001fc600078e020a */
[----:B-1----:R-:W-:Y:S01]  /*01d0*/  LOP3.LUT R2, R10, 0xf, RZ, 0xc0, !PT ;  /* 0x0000000f0a027812 */ /* 0x002fe200078ec0ff */
[----:B---3--:R-:W-:-:S03]  /*01e0*/  IMAD.WIDE R12, R9, 0x4, R12 ;  /* 0x00000004090c7825 */ /* 0x008fc600078e020c */
[----:B------:R-:W-:Y:S02]  /*01f0*/  ISETP.NE.AND P3, PT, R2, RZ, PT ;  /* 0x000000ff0200720c */ /* 0x000fe40003f65270 */
[----:B------:R-:W-:Y:S01]  /*0200*/  LOP3.LUT P5, RZ, R12, 0xf, RZ, 0xc0, !PT ;  /* 0x0000000f0cff7812 */ /* 0x000fe200078ac0ff */
[----:B--2---:R-:W-:-:S03]  /*0210*/  IMAD.WIDE R14, R9, 0x4, R14 ;  /* 0x00000004090e7825 */ /* 0x004fc600078e020e */
[----:B------:R-:W-:Y:S02]  /*0220*/  LOP3.LUT P1, RZ, R14, 0xf, RZ, 0xc0, !PT ;  /* 0x0000000f0eff7812 */ /* 0x000fe4000782c0ff */
[----:B----4-:R-:W-:-:S04]  /*0230*/  IADD3 R5, PT, PT, R7, -R9, RZ ;  /* 0x8000000907057210 */ /* 0x010fc80007ffe0ff */
        /* <DEDUP_REMOVED lines=15> */
.L_x_10:
        /* <DEDUP_REMOVED lines=8> */
.L_x_12:
[----:B0-----:R-:W-:-:S04]  /*03b0*/  IADD3 R5, PT, PT, R2, UR4, RZ ;  /* 0x0000000402057c10 */ /* 0x001fc8000fffe0ff */
[C---:B-1----:R-:W-:Y:S02]  /*03c0*/  IADD3 R28, PT, PT, R5.reuse, UR5, RZ ;  /* 0x00000005051c7c10 */ /* 0x042fe4000fffe0ff */
[-C--:B------:R-:W-:Y:S02]  /*03d0*/  ISETP.GE.AND P0, PT, R5, R4.reuse, PT ;  /* 0x000000040500720c */ /* 0x080fe40003f06270 */
[C---:B------:R-:W-:Y:S02]  /*03e0*/  ISETP.GE.AND P1, PT, R28.reuse, R4, PT ;  /* 0x000000041c00720c */ /* 0x040fe40003f26270 */
[----:B------:R-:W-:-:S04]  /*03f0*/  IADD3 R27, PT, PT, R28, UR5, RZ ;  /* 0x000000051c1b7c10 */ /* 0x000fc8000fffe0ff */
[C---:B------:R-:W-:Y:S02]  /*0400*/  IADD3 R25, PT, PT, R27.reuse, UR5, RZ ;  /* 0x000000051b197c10 */ /* 0x040fe4000fffe0ff */
[-C--:B------:R-:W-:Y:S02]  /*0410*/  ISETP.GE.AND P2, PT, R27, R4.reuse, PT ;  /* 0x000000041b00720c */ /* 0x080fe40003f46270 */
[----:B------:R-:W-:Y:S01]  /*0420*/  ISETP.GE.AND P3, PT, R25, R4, PT ;  /* 0x000000041900720c */ /* 0x000fe20003f66270 */
[----:B------:R-:W-:-:S04]  /*0430*/  @!P0 IMAD.WIDE R20, R5, 0x4, R14 ;  /* 0x0000000405148825 */ /* 0x000fc800078e020e */
[----:B------:R-:W-:Y:S01]  /*0440*/  @!P0 IMAD.WIDE R22, R5, 0x4, R12 ;  /* 0x0000000405168825 */ /* 0x000fe200078e020c */
[----:B------:R0:W2:Y:S03]  /*0450*/  @!P0 LDG.E R7, desc[UR6][R20.64] ;  /* 0x0000000614078981 */ /* 0x0000a6000c1e1900 */
[C---:B------:R-:W-:Y:S01]  /*0460*/  @!P1 IMAD.WIDE R18, R28.reuse, 0x4, R14 ;  /* 0x000000041c129825 */ /* 0x040fe200078e020e */
[----:B------:R-:W2:Y:S03]  /*0470*/  @!P0 LDG.E R6, desc[UR6][R22.64] ;  /* 0x0000000616068981 */ /* 0x000ea6000c1e1900 */
[----:B------:R-:W-:Y:S01]  /*0480*/  @!P1 IMAD.WIDE R16, R28, 0x4, R12 ;  /* 0x000000041c109825 */ /* 0x000fe200078e020c */
[----:B------:R1:W3:Y:S04]  /*0490*/  @!P1 LDG.E R0, desc[UR6][R18.64] ;  /* 0x0000000612009981 */ /* 0x0002e8000c1e1900 */
[----:B------:R4:W3:Y:S01]  /*04a0*/  @!P1 LDG.E R9, desc[UR6][R16.64] ;  /* 0x0000000610099981 */ /* 0x0008e2000c1e1900 */
[----:B0-----:R-:W-:-:S04]  /*04b0*/  @!P3 IMAD.WIDE R20, R25, 0x4, R14 ;  /* 0x000000041914b825 */ /* 0x001fc800078e020e */
[C---:B-1----:R-:W-:Y:S01]  /*04c0*/  @!P2 IMAD.WIDE R18, R27.reuse, 0x4, R12 ;  /* 0x000000041b12a825 */ /* 0x042fe200078e020c */
[----:B------:R0:W3:Y:S03]  /*04d0*/  @!P3 LDG.E R29, desc[UR6][R20.64] ;  /* 0x00000006141db981 */ /* 0x0000e6000c1e1900 */
[----:B----4-:R-:W-:Y:S01]  /*04e0*/  @!P2 IMAD.WIDE R16, R27, 0x4, R14 ;  /* 0x000000041b10a825 */ /* 0x010fe200078e020e */
[----:B------:R1:W4:Y:S03]  /*04f0*/  @!P2 LDG.E R8, desc[UR6][R18.64] ;  /* 0x000000061208a981 */ /* 0x000326000c1e1900 */
[----:B------:R-:W-:Y:S01]  /*0500*/  @!P3 IMAD.WIDE R22, R25, 0x4, R12 ;  /* 0x000000041916b825 */ /* 0x000fe200078e020c */
[----:B------:R1:W4:Y:S04]  /*0510*/  @!P2 LDG.E R26, desc[UR6][R16.64] ;  /* 0x00000006101aa981 */ /* 0x000328000c1e1900 */
[----:B------:R1:W4:Y:S01]  /*0520*/  @!P3 LDG.E R24, desc[UR6][R22.64] ;  /* 0x000000061618b981 */ /* 0x000322000c1e1900 */
[----:B0-----:R-:W-:-:S04]  /*0530*/  @!P0 IMAD.WIDE R20, R5, 0x4, R14 ;  /* 0x0000000405148825 */ /* 0x001fc800078e020e */
[----:B-1----:R-:W-:-:S04]  /*0540*/  @!P1 IMAD.WIDE R18, R28, 0x4, R14 ;  /* 0x000000041c129825 */ /* 0x002fc800078e020e */
[----:B------:R-:W-:-:S04]  /*0550*/  @!P0 IMAD.WIDE R16, R5, 0x4, R10 ;  /* 0x0000000405108825 */ /* 0x000fc800078e020a */
[----:B------:R-:W-:Y:S01]  /*0560*/  @!P1 IMAD.WIDE R22, R28, 0x4, R10 ;  /* 0x000000041c169825 */ /* 0x000fe200078e020a */
[----:B------:R-:W-:-:S03]  /*0570*/  ULEA UR4, UR5, UR4, 0x2 ;  /* 0x0000000405047291 */ /* 0x000fc6000f8e10ff */
[----:B--2--5:R-:W-:-:S05]  /*0580*/  FFMA.FTZ R7, R6, -R3, R7 ;  /* 0x8000000306077223 */ /* 0x024fca0000010007 */
[----:B------:R0:W-:Y:S01]  /*0590*/  @!P0 STG.E desc[UR6][R20.64], R7 ;  /* 0x0000000714008986 */ /* 0x0001e2000c101906 */
[----:B---3--:R-:W-:-:S03]  /*05a0*/  FFMA.FTZ R0, R9, -R3, R0 ;  /* 0x8000000309007223 */ /* 0x008fc60000010000 */
[----:B------:R1:W-:Y:S04]  /*05b0*/  @!P0 STG.E desc[UR6][R16.64], R7 ;  /* 0x0000000710008986 */ /* 0x0003e8000c101906 */
[----:B------:R2:W-:Y:S04]  /*05c0*/  @!P1 STG.E desc[UR6][R18.64], R0 ;  /* 0x0000000012009986 */ /* 0x0005e8000c101906 */
[----:B------:R3:W-:Y:S01]  /*05d0*/  @!P1 STG.E desc[UR6][R22.64], R0 ;  /* 0x0000000016009986 */ /* 0x0007e2000c101906 */
[----:B0-----:R-:W-:-:S04]  /*05e0*/  @!P3 IMAD.WIDE R20, R25, 0x4, R14 ;  /* 0x000000041914b825 */ /* 0x001fc800078e020e */
[----:B-1----:R-:W-:-:S04]  /*05f0*/  @!P2 IMAD.WIDE R16, R27, 0x4, R14 ;  /* 0x000000041b10a825 */ /* 0x002fc800078e020e */
[----:B----4-:R-:W-:Y:S01]  /*0600*/  FFMA.FTZ R26, R8, -R3, R26 ;  /* 0x80000003081a7223 */ /* 0x010fe2000001001a */
[----:B--2---:R-:W-:-:S04]  /*0610*/  @!P2 IMAD.WIDE R18, R27, 0x4, R10 ;  /* 0x000000041b12a825 */ /* 0x004fc800078e020a */
[----:B------:R-:W-:Y:S01]  /*0620*/  FFMA.FTZ R29, R24, -R3, R29 ;  /* 0x80000003181d7223 */ /* 0x000fe2000001001d */
[----:B------:R2:W-:Y:S01]  /*0630*/  @!P2 STG.E desc[UR6][R16.64], R26 ;  /* 0x0000001a1000a986 */ /* 0x0005e2000c101906 */
[----:B---3--:R-:W-:-:S03]  /*0640*/  @!P3 IMAD.WIDE R22, R25, 0x4, R10 ;  /* 0x000000041916b825 */ /* 0x008fc600078e020a */
[----:B------:R2:W-:Y:S04]  /*0650*/  @!P2 STG.E desc[UR6][R18.64], R26 ;  /* 0x0000001a1200a986 */ /* 0x0005e8000c101906 */
[----:B------:R2:W-:Y:S04]  /*0660*/  @!P3 STG.E desc[UR6][R20.64], R29 ;  /* 0x0000001d1400b986 */ /* 0x0005e8000c101906 */
[----:B------:R2:W-:Y:S01]  /*0670*/  @!P3 STG.E desc[UR6][R22.64], R29 ;  /* 0x0000001d1600b986 */ /* 0x0005e2000c101906 */
[----:B------:R-:W-:-:S13]  /*0680*/  ISETP.LE.AND P0, PT, R4, UR4, PT ;  /* 0x0000000404007c0c */ /* 0x000fda000bf03270 */
[----:B--2---:R-:W-:Y:S05]  /*0690*/  @!P0 BRA `(.L_x_12) ;  /* 0xfffffffc00448947 */ /* 0x004fea000383ffff */
[----:B------:R-:W-:Y:S05]  /*06a0*/  EXIT ;  /* 0x000000000000794d */ /* 0x000fea0003800000 */
.L_x_11:
[----:B------:R-:W0:Y:S01]  /*06b0*/  S2R R23, SR_TID.X ;  /* 0x0000000000177919 */ /* 0x000e220000002100 */
[----:B------:R-:W-:Y:S02]  /*06c0*/  VIMNMX R7, PT, PT, R5, R4, PT ;  /* 0x0000000405077248 */ /* 0x000fe40003fe0100 */
[----:B0-----:R-:W-:-:S04]  /*06d0*/  SHF.L.U32 R0, R23, 0x2, RZ ;  /* 0x0000000217007819 */ /* 0x001fc800000006ff */
[----:B------:R-:W-:-:S13]  /*06e0*/  ISETP.GT.AND P0, PT, R7, R0, PT ;  /* 0x000000000700720c */ /* 0x000fda0003f04270 */
[----:B------:R-:W-:Y:S05]  /*06f0*/  @!P0 EXIT ;  /* 0x000000000000894d */ /* 0x000fea0003800000 */
[----:B------:R-:W-:Y:S01]  /*0700*/  VIMNMX.U32 R25, PT, PT, R5, R4, PT ;  /* 0x0000000405197248 */ /* 0x000fe20003fe0000 */
[----:B------:R-:W0:Y:S06]  /*0710*/  LDCU UR4, c[0x0][0x360] ;  /* 0x00006c00ff0477ac */ /* 0x000e2c0008000800 */
.L_x_13:
[----:B------:R-:W-:-:S04]  /*0720*/  IMAD.WIDE R20, R23, 0x10, R12 ;  /* 0x0000001017147825 */ /* 0x000fc800078e020c */
[----:B-1----:R-:W-:Y:S01]  /*0730*/  IMAD.WIDE R8, R23, 0x10, R14 ;  /* 0x0000001017087825 */ /* 0x002fe200078e020e */
[----:B------:R-:W2:Y:S04]  /*0740*/  LDG.E.128 R4, desc[UR6][R20.64] ;  /* 0x0000000614047981 */ /* 0x000ea8000c1e1d00 */
[----:B------:R-:W2:Y:S02]  /*0750*/  LDG.E.128 R16, desc[UR6][R8.64] ;  /* 0x0000000608107981 */ /* 0x000ea4000c1e1d00 */
[-C--:B--2--5:R-:W-:Y:S01]  /*0760*/  FFMA.FTZ R4, R4, -R3.reuse, R16 ;  /* 0x8000000304047223 */ /* 0x0a4fe20000010010 */
[-C--:B------:R-:W-:Y:S01]  /*0770*/  FFMA.FTZ R5, R5, -R3.reuse, R17 ;  /* 0x8000000305057223 */ /* 0x080fe20000010011 */
[-C--:B------:R-:W-:Y:S01]  /*0780*/  FFMA.FTZ R6, R6, -R3.reuse, R18 ;  /* 0x8000000306067223 */ /* 0x080fe20000010012 */
[----:B------:R-:W-:Y:S01]  /*0790*/  FFMA.FTZ R7, R7, -R3, R19 ;  /* 0x8000000307077223 */ /* 0x000fe20000010013 */
[C---:B------:R-:W-:Y:S01]  /*07a0*/  IMAD.WIDE R16, R23.reuse, 0x10, R10 ;  /* 0x0000001017107825 */ /* 0x040fe200078e020a */
[----:B0-----:R-:W-:-:S03]  /*07b0*/  IADD3 R23, PT, PT, R23, UR4, RZ ;  /* 0x0000000417177c10 */ /* 0x001fc6000fffe0ff */
[----:B------:R1:W-:Y:S01]  /*07c0*/  STG.E.128 desc[UR6][R8.64], R4 ;  /* 0x0000000408007986 */ /* 0x0003e2000c101d06 */
[----:B------:R-:W-:-:S03]  /*07d0*/  SHF.L.U32 R0, R23, 0x2, RZ ;  /* 0x0000000217007819 */ /* 0x000fc600000006ff */
[----:B------:R1:W-:Y:S01]  /*07e0*/  STG.E.128 desc[UR6][R16.64], R4 ;  /* 0x0000000410007986 */ /* 0x0003e2000c101d06 */
[----:B------:R-:W-:-:S13]  /*07f0*/  ISETP.GE.AND P0, PT, R0, R25, PT ;  /* 0x000000190000720c */ /* 0x000fda0003f06270 */
[----:B------:R-:W-:Y:S05]  /*0800*/  @!P0 BRA `(.L_x_13) ;  /* 0xfffffffc00c48947 */ /* 0x000fea000383ffff */
[----:B------:R-:W-:Y:S05]  /*0810*/  EXIT ;  /* 0x000000000000794d */ /* 0x000fea0003800000 */
.L_x_14:
        /* <DEDUP_REMOVED lines=14> */
.L_x_189:


//--------------------- .text._Z25multi_tensor_apply_kernelI18TensorListMetadataILi2EE17LAMBStage2FunctorIN3c104HalfELi2ES4_EJPfS6_S6_fbEEvlPViT_T0_DpT1_ --------------------------
	.section	.text._Z25multi_tensor_apply_kernelI18TensorListMetadataILi2EE17LAMBStage2FunctorIN3c104HalfELi2ES4_EJPfS6_S6_fbEEvlPViT_T0_DpT1_,"ax",@progbits
	.align	128
        .global         _Z25multi_tensor_apply_kernelI18TensorListMetadataILi2EE17LAMBStage2FunctorIN3c104HalfELi2ES4_EJPfS6_S6_fbEEvlPViT_T0_DpT1_
        .type           _Z25multi_tensor_apply_kernelI18TensorListMetadataILi2EE17LAMBStage2FunctorIN3c104HalfELi2ES4_EJPfS6_S6_fbEEvlPViT_T0_DpT1_,@function
        .size           _Z25multi_tensor_apply_kernelI18TensorListMetadataILi2EE17LAMBStage2FunctorIN3c104HalfELi2ES4_EJPfS6_S6_fbEEvlPViT_T0_DpT1_,(.L_x_190 - _Z25multi_tensor_apply_kernelI18TensorListMetadataILi2EE17LAMBStage2FunctorIN3c104HalfELi2ES4_EJPfS6_S6_fbEEvlPViT_T0_DpT1_)
        .other          _Z25multi_tensor_apply_kernelI18TensorListMetadataILi2EE17LAMBStage2FunctorIN3c104HalfELi2ES4_EJPfS6_S6_fbEEvlPViT_T0_DpT1_,@"STO_CUDA_ENTRY STV_DEFAULT"
_Z25multi_tensor_apply_kernelI18TensorListMetadataILi2EE17LAMBStage2FunctorIN3c104HalfELi2ES4_EJPfS6_S6_fbEEvlPViT_T0_DpT1_:
.text._Z25multi_tensor_apply_kernelI18TensorListMetadataILi2EE17LAMBStage2FunctorIN3c104HalfELi2ES4_EJPfS6_S6_fbEEvlPViT_T0_DpT1_:
        /* <DEDUP_REMOVED lines=20> */
[----:B------:R-:W4:Y:S01]  /*0140*/  LDC R6, c[0x0][R6+0xac0] ;  /* 0x0002b00006067b82 */ /* 0x000f220000000800 */
[----:B0-----:R-:W-:-:S07]  /*0150*/  LEA R7, R2, R7, 0x3 ;  /* 0x0000000702077211 */ /* 0x001fce00078e18ff */
[----:B------:R-:W0:Y:S08]  /*0160*/  LDC.64 R12, c[0x0][R7+0x380] ;  /* 0x0000e000070c7b82 */ /* 0x000e300000000a00 */
[----:B------:R-:W1:Y:S01]  /*0170*/  LDC.64 R14, c[0x0][R7+0x580] ;  /* 0x00016000070e7b82 */ /* 0x000e620000000a00 */
[----:B----4-:R-:W-:-:S07]  /*0180*/  IMAD R5, R6, R3, RZ ;  /* 0x0000000306057224 */ /* 0x010fce00078e02ff */
[----:B------:R-:W2:Y:S01]  /*0190*/  LDC R8, c[0x0][R7+0x780] ;  /* 0x0001e00007087b82 */ /* 0x000ea20000000800 */
[----:B0-----:R-:W-:-:S03]  /*01a0*/  IMAD.WIDE R12, R5, 0x2, R12 ;  /* 0x00000002050c7825 */ /* 0x001fc600078e020c */
[----:B------:R-:W-:Y:S01]  /*01b0*/  LOP3.LUT P4, RZ, R12, 0x7, RZ, 0xc0, !PT ;  /* 0x000000070cff7812 */ /* 0x000fe2000788c0ff */
[----:B-1----:R-:W-:-:S03]  /*01c0*/  IMAD.WIDE R14, R5, 0x2, R14 ;  /* 0x00000002050e7825 */ /* 0x002fc600078e020e */
[----:B------:R-:W-:Y:S02]  /*01d0*/  LOP3.LUT P1, RZ, R14, 0x7, RZ, 0xc0, !PT ;  /* 0x000000070eff7812 */ /* 0x000fe4000782c0ff */
[----:B--2---:R-:W-:Y:S02]  /*01e0*/  IADD3 R4, PT, PT, R8, -R5, RZ ;  /* 0x8000000508047210 */ /* 0x004fe40007ffe0ff */
[----:B------:R-:W-:Y:S02]  /*01f0*/  IADD3 R5, PT, PT, R2, UR5, RZ ;  /* 0x0000000502057c10 */ /* 0x000fe4000fffe0ff */
        /* <DEDUP_REMOVED lines=15> */
.L_x_15:
[----:B------:R-:W-:Y:S05]  /*02f0*/  @P0 BRA `(.L_x_16) ;  /* 0x0000000000f80947 */ /* 0x000fea0003800000 */
[----:B------:R-:W-:-:S04]  /*0300*/  VIMNMX R2, PT, PT, R4, R3, PT ;  /* 0x0000000304027248 */ /* 0x000fc80003fe0100 */
[----:B------:R-:W-:-:S13]  /*0310*/  ISETP.GE.AND P0, PT, R2, 0x1, PT ;  /* 0x000000010200780c */ /* 0x000fda0003f06270 */
[----:B------:R-:W-:Y:S05]  /*0320*/  @!P0 EXIT ;  /* 0x000000000000894d */ /* 0x000fea0003800000 */
[----:B------:R-:W0:Y:S01]  /*0330*/  S2R R2, SR_TID.X ;  /* 0x0000000000027919 */ /* 0x000e220000002100 */
[----:B------:R-:W-:Y:S01]  /*0340*/  VIMNMX.U32 R3, PT, PT, R4, R3, PT ;  /* 0x0000000304037248 */ /* 0x000fe20003fe0000 */
[----:B------:R-:W1:Y:S01]  /*0350*/  LDCU UR5, c[0x0][0x360] ;  /* 0x00006c00ff0577ac */ /* 0x000e620008000800 */
[----:B------:R-:W-:-:S05]  /*0360*/  UMOV UR4, URZ ;  /* 0x000000ff00047c82 */ /* 0x000fca0008000000 */
.L_x_17:
[----:B0-----:R-:W-:-:S04]  /*0370*/  IADD3 R29, PT, PT, R2, UR4, RZ ;  /* 0x00000004021d7c10 */ /* 0x001fc8000fffe0ff */
[----:B------:R-:W-:-:S13]  /*0380*/  ISETP.GE.AND P0, PT, R29, R3, PT ;  /* 0x000000031d00720c */ /* 0x000fda0003f06270 */
[----:B------:R-:W-:-:S04]  /*0390*/  @!P0 IMAD.WIDE R18, R29, 0x2, R14 ;  /* 0x000000021d128825 */ /* 0x000fc800078e020e */
[C---:B------:R-:W-:Y:S01]  /*03a0*/  @!P0 IMAD.WIDE R22, R29.reuse, 0x2, R12 ;  /* 0x000000021d168825 */ /* 0x040fe200078e020c */
[----:B------:R0:W2:Y:S04]  /*03b0*/  @!P0 LDG.E.U16 R20, desc[UR6][R18.64] ;  /* 0x0000000612148981 */ /* 0x0000a8000c1e1500 */
[----:B------:R3:W4:Y:S01]  /*03c0*/  @!P0 LDG.E.U16 R21, desc[UR6][R22.64] ;  /* 0x0000000616158981 */ /* 0x000722000c1e1500 */
[----:B-1----:R-:W-:-:S04]  /*03d0*/  IADD3 R27, PT, PT, R29, UR5, RZ ;  /* 0x000000051d1b7c10 */ /* 0x002fc8000fffe0ff */
[C---:B------:R-:W-:Y:S02]  /*03e0*/  ISETP.GE.AND P1, PT, R27.reuse, R3, PT ;  /* 0x000000031b00720c */ /* 0x040fe40003f26270 */
[----:B------:R-:W-:-:S04]  /*03f0*/  IADD3 R8, PT, PT, R27, UR5, RZ ;  /* 0x000000051b087c10 */ /* 0x000fc8000fffe0ff */
[C---:B------:R-:W-:Y:S02]  /*0400*/  IADD3 R25, PT, PT, R8.reuse, UR5, RZ ;  /* 0x0000000508197c10 */ /* 0x040fe4000fffe0ff */
[-C--:B------:R-:W-:Y:S02]  /*0410*/  ISETP.GE.AND P2, PT, R8, R3.reuse, PT ;  /* 0x000000030800720c */ /* 0x080fe40003f46270 */
[----:B------:R-:W-:-:S03]  /*0420*/  ISETP.GE.AND P3, PT, R25, R3, PT ;  /* 0x000000031900720c */ /* 0x000fc60003f66270 */
[----:B------:R-:W-:-:S05]  /*0430*/  @!P1 IMAD.WIDE R16, R27, 0x2, R14 ;  /* 0x000000021b109825 */ /* 0x000fca00078e020e */
[----:B------:R1:W4:Y:S03]  /*0440*/  @!P1 LDG.E.U16 R26, desc[UR6][R16.64] ;  /* 0x00000006101a9981 */ /* 0x000326000c1e1500 */
[----:B0-----:R-:W-:-:S04]  /*0450*/  @!P2 IMAD.WIDE R18, R8, 0x2, R14 ;  /* 0x000000020812a825 */ /* 0x001fc800078e020e */
[----:B---3--:R-:W-:Y:S02]  /*0460*/  @!P3 IMAD.WIDE R22, R25, 0x2, R14 ;  /* 0x000000021916b825 */ /* 0x008fe400078e020e */
[----:B------:R-:W3:Y:S02]  /*0470*/  @!P2 LDG.E.U16 R18, desc[UR6][R18.64] ;  /* 0x000000061212a981 */ /* 0x000ee4000c1e1500 */
[--C-:B-1----:R-:W-:Y:S02]  /*0480*/  @!P1 IMAD.WIDE R16, R27, 0x2, R12.reuse ;  /* 0x000000021b109825 */ /* 0x102fe400078e020c */
[----:B------:R-:W3:Y:S04]  /*0490*/  @!P3 LDG.E.U16 R22, desc[UR6][R22.64] ;  /* 0x000000061616b981 */ /* 0x000ee8000c1e1500 */
[----:B------:R0:W3:Y:S02]  /*04a0*/  @!P1 LDG.E.U16 R28, desc[UR6][R16.64] ;  /* 0x00000006101c9981 */ /* 0x0000e4000c1e1500 */
[----:B0-----:R-:W-:-:S06]  /*04b0*/  @!P3 IMAD.WIDE R16, R25, 0x2, R12 ;  /* 0x000000021910b825 */ /* 0x001fcc00078e020c */
[----:B------:R-:W3:Y:S01]  /*04c0*/  @!P3 LDG.E.U16 R16, desc[UR6][R16.64] ;  /* 0x000000061010b981 */ /* 0x000ee2000c1e1500 */
[----:B--2---:R-:W-:Y:S02]  /*04d0*/  @!P0 HADD2.F32 R24, -RZ, R20.H0_H0 ;  /* 0x20000014ff188230 */ /* 0x004fe40000004100 */
[----:B----4-:R-:W-:Y:S02]  /*04e0*/  @!P0 HADD2.F32 R7, -RZ, R21.H0_H0 ;  /* 0x20000015ff078230 */ /* 0x010fe40000004100 */
[----:B------:R-:W-:-:S06]  /*04f0*/  @!P2 IMAD.WIDE R20, R8, 0x2, R12 ;  /* 0x000000020814a825 */ /* 0x000fcc00078e020c */
[----:B------:R-:W2:Y:S01]  /*0500*/  @!P2 LDG.E.U16 R20, desc[UR6][R20.64] ;  /* 0x000000061414a981 */ /* 0x000ea2000c1e1500 */
[----:B-----5:R-:W-:Y:S01]  /*0510*/  FFMA.FTZ R24, R7, -R0, R24 ;  /* 0x8000000007187223 */ /* 0x020fe20000010018 */
[----:B------:R-:W-:Y:S02]  /*0520*/  @!P1 HADD2.F32 R5, -RZ, R26.H0_H0 ;  /* 0x2000001aff059230 */ /* 0x000fe40000004100 */
[----:B---3--:R-:W-:Y:S02]  /*0530*/  @!P2 HADD2.F32 R9, -RZ, R18.H0_H0 ;  /* 0x20000012ff09a230 */ /* 0x008fe40000004100 */
[----:B------:R-:W-:Y:S02]  /*0540*/  @!P3 HADD2.F32 R11, -RZ, R22.H0_H0 ;  /* 0x20000016ff0bb230 */ /* 0x000fe40000004100 */
[----:B------:R-:W-:Y:S01]  /*0550*/  @!P1 HADD2.F32 R4, -RZ, R28.H0_H0 ;  /* 0x2000001cff049230 */ /* 0x000fe20000004100 */
[----:B------:R-:W-:-:S04]  /*0560*/  @!P0 F2FP.F16.F32.PACK_AB R28, RZ, R24 ;  /* 0x00000018ff1c823e */ /* 0x000fc800000000ff */
[----:B------:R-:W-:Y:S01]  /*0570*/  FFMA.FTZ R5, R4, -R0, R5 ;  /* 0x8000000004057223 */ /* 0x000fe20000010005 */
[----:B------:R-:W-:-:S05]  /*0580*/  @!P3 HADD2.F32 R10, -RZ, R16.H0_H0 ;  /* 0x20000010ff0ab230 */ /* 0x000fca0000004100 */
[----:B------:R-:W-:Y:S01]  /*0590*/  FFMA.FTZ R11, R10, -R0, R11 ;  /* 0x800000000a0b7223 */ /* 0x000fe2000001000b */
[----:B------:R-:W-:Y:S01]  /*05a0*/  @!P0 IMAD.WIDE R16, R29, 0x2, R14 ;  /* 0x000000021d108825 */ /* 0x000fe200078e020e */
[----:B------:R-:W-:-:S03]  /*05b0*/  @!P1 F2FP.F16.F32.PACK_AB R26, RZ, R5 ;  /* 0x00000005ff1a923e */ /* 0x000fc600000000ff */
[----:B------:R-:W-:Y:S01]  /*05c0*/  @!P3 F2FP.F16.F32.PACK_AB R22, RZ, R11 ;  /* 0x0000000bff16b23e */ /* 0x000fe200000000ff */
[----:B------:R-:W-:Y:S01]  /*05d0*/  @!P1 IMAD.WIDE R18, R27, 0x2, R14 ;  /* 0x000000021b129825 */ /* 0x000fe200078e020e */
[----:B------:R-:W-:-:S03]  /*05e0*/  ULEA UR4, UR5, UR4, 0x2 ;  /* 0x0000000405047291 */ /* 0x000fc6000f8e10ff */
[----:B--2---:R-:W-:-:S05]  /*05f0*/  @!P2 HADD2.F32 R6, -RZ, R20.H0_H0 ;  /* 0x20000014ff06a230 */ /* 0x004fca0000004100 */
[----:B------:R-:W-:Y:S01]  /*0600*/  FFMA.FTZ R9, R6, -R0, R9 ;  /* 0x8000000006097223 */ /* 0x000fe20000010009 */
[----:B------:R-:W-:Y:S01]  /*0610*/  @!P2 IMAD.WIDE R20, R8, 0x2, R14 ;  /* 0x000000020814a825 */ /* 0x000fe200078e020e */
[----:B------:R-:W-:-:S03]  /*0620*/  PRMT R8, R28, 0x7610, R8 ;  /* 0x000076101c087816 */ /* 0x000fc60000000008 */
[----:B------:R-:W-:Y:S02]  /*0630*/  @!P2 F2FP.F16.F32.PACK_AB R23, RZ, R9 ;  /* 0x00000009ff17a23e */ /* 0x000fe400000000ff */
[----:B------:R-:W-:Y:S02]  /*0640*/  PRMT R28, R22, 0x7610, R28 ;  /* 0x00007610161c7816 */ /* 0x000fe4000000001c */
[----:B------:R-:W-:Y:S01]  /*0650*/  PRMT R27, R23, 0x7610, R27 ;  /* 0x00007610171b7816 */ /* 0x000fe2000000001b */
[----:B------:R-:W-:Y:S01]  /*0660*/  @!P3 IMAD.WIDE R22, R25, 0x2, R14 ;  /* 0x000000021916b825 */ /* 0x000fe200078e020e */
[----:B------:R2:W-:Y:S04]  /*0670*/  @!P0 STG.E.U16 desc[UR6][R16.64], R8 ;  /* 0x0000000810008986 */ /* 0x0005e8000c101506 */
[----:B------:R2:W-:Y:S04]  /*0680*/  @!P1 STG.E.U16 desc[UR6][R18.64], R26 ;  /* 0x0000001a12009986 */ /* 0x0005e8000c101506 */
[----:B------:R2:W-:Y:S04]  /*0690*/  @!P2 STG.E.U16 desc[UR6][R20.64], R27 ;  /* 0x0000001b1400a986 */ /* 0x0005e8000c101506 */
[----:B------:R2:W-:Y:S01]  /*06a0*/  @!P3 STG.E.U16 desc[UR6][R22.64], R28 ;  /* 0x0000001c1600b986 */ /* 0x0005e2000c101506 */
[----:B------:R-:W-:-:S13]  /*06b0*/  ISETP.LE.AND P0, PT, R3, UR4, PT ;  /* 0x0000000403007c0c */ /* 0x000fda000bf03270 */
[----:B--2---:R-:W-:Y:S05]  /*06c0*/  @!P0 BRA `(.L_x_17) ;  /* 0xfffffffc00288947 */ /* 0x004fea000383ffff */
[----:B------:R-:W-:Y:S05]  /*06d0*/  EXIT ;  /* 0x000000000000794d */ /* 0x000fea0003800000 */
.L_x_16:
[----:B------:R-:W0:Y:S01]  /*06e0*/  S2R R5, SR_TID.X ;  /* 0x0000000000057919 */ /* 0x000e220000002100 */
[----:B------:R-:W-:Y:S02]  /*06f0*/  VIMNMX R7, PT, PT, R4, R3, PT ;  /* 0x0000000304077248 */ /* 0x000fe40003fe0100 */
[----:B0-----:R-:W-:-:S04]  /*0700*/  SHF.L.U32 R2, R5, 0x2, RZ ;  /* 0x0000000205027819 */ /* 0x001fc800000006ff */
[----:B------:R-:W-:-:S13]  /*0710*/  ISETP.GT.AND P0, PT, R7, R2, PT ;  /* 0x000000020700720c */ /* 0x000fda0003f04270 */
[----:B------:R-:W-:Y:S05]  /*0720*/  @!P0 EXIT ;  /* 0x000000000000894d */ /* 0x000fea0003800000 */
[----:B------:R-:W-:Y:S01]  /*0730*/  VIMNMX.U32 R4, PT, PT, R4, R3, PT ;  /* 0x0000000304047248 */ /* 0x000fe20003fe0000 */
[----:B------:R-:W0:Y:S06]  /*0740*/  LDCU UR4, c[0x0][0x360] ;  /* 0x00006c00ff0477ac */ /* 0x000e2c0008000800 */
.L_x_18:
[----:B------:R-:W-:-:S04]  /*0750*/  IMAD.WIDE R8, R5, 0x8, R12 ;  /* 0x0000000805087825 */ /* 0x000fc800078e020c */
[C---:B------:R-:W-:Y:S02]  /*0760*/  IMAD.WIDE R2, R5.reuse, 0x8, R14 ;  /* 0x0000000805027825 */ /* 0x040fe400078e020e */
[----:B------:R-:W2:Y:S04]  /*0770*/  LDG.E.64 R8, desc[UR6][R8.64] ;  /* 0x0000000608087981 */ /* 0x000ea8000c1e1b00 */
[----:B------:R-:W3:Y:S01]  /*0780*/  LDG.E.64 R6, desc[UR6][R2.64] ;  /* 0x0000000602067981 */ /* 0x000ee2000c1e1b00 */
[----:B0-----:R-:W-:Y:S01]  /*0790*/  IADD3 R5, PT, PT, R5, UR4, RZ ;  /* 0x0000000405057c10 */ /* 0x001fe2000fffe0ff */
[----:B--2---:R-:W-:Y:S01]  /*07a0*/  HADD2.F32 R10, -RZ, R9.H0_H0 ;  /* 0x20000009ff0a7230 */ /* 0x004fe20000004100 */
[----:B------:R-:W-:Y:S01]  /*07b0*/  SHF.R.U32.HI R16, RZ, 0x10, R9 ;  /* 0x00000010ff107819 */ /* 0x000fe20000011609 */
[----:B---3--:R-:W-:Y:S01]  /*07c0*/  HADD2.F32 R11, -RZ, R7.H0_H0 ;  /* 0x20000007ff0b7230 */ /* 0x008fe20000004100 */
[----:B------:R-:W-:-:S02]  /*07d0*/  SHF.R.U32.HI R17, RZ, 0x10, R7 ;  /* 0x00000010ff117819 */ /* 0x000fc40000011607 */
[----:B------:R-:W-:Y:S02]  /*07e0*/  SHF.R.U64 R7, R6, 0x10, R7 ;  /* 0x0000001006077819 */ /* 0x000fe40000001207 */
[-C--:B-----5:R-:W-:Y:S01]  /*07f0*/  FFMA.FTZ R11, R10, -R0.reuse, R11 ;  /* 0x800000000a0b7223 */ /* 0x0a0fe2000001000b */
[----:B------:R-:W-:Y:S01]  /*0800*/  HADD2.F32 R10, -RZ, R16.H0_H0 ;  /* 0x20000010ff0a7230 */ /* 0x000fe20000004100 */
[----:B------:R-:W-:Y:S01]  /*0810*/  SHF.R.U64 R16, R8, 0x10, R9 ;  /* 0x0000001008107819 */ /* 0x000fe20000001209 */
[----:B------:R-:W-:Y:S02]  /*0820*/  HADD2.F32 R17, -RZ, R17.H0_H0 ;  /* 0x20000011ff117230 */ /* 0x000fe40000004100 */
[----:B------:R-:W-:Y:S01]  /*0830*/  HADD2.F32 R7, -RZ, R7.H0_H0 ;  /* 0x20000007ff077230 */ /* 0x000fe20000004100 */
[----:B------:R-:W-:Y:S01]  /*0840*/  F2F.F16.F32 R11, R11 ;  /* 0x0000000b000b7304 */ /* 0x000fe20000200800 */
[----:B------:R-:W-:Y:S02]  /*0850*/  HADD2.F32 R8, -RZ, R8.H0_H0 ;  /* 0x20000008ff087230 */ /* 0x000fe40000004100 */
[----:B------:R-:W-:Y:S01]  /*0860*/  FFMA.FTZ R17, R10, -R0, R17 ;  /* 0x800000000a117223 */ /* 0x000fe20000010011 */
[----:B------:R-:W-:-:S05]  /*0870*/  HADD2.F32 R10, -RZ, R16.H0_H0 ;  /* 0x20000010ff0a7230 */ /* 0x000fca0000004100 */
[-C--:B------:R-:W-:Y:S01]  /*0880*/  FFMA.FTZ R10, R10, -R0.reuse, R7 ;  /* 0x800000000a0a7223 */ /* 0x080fe20000010007 */
[----:B------:R-:W-:Y:S01]  /*0890*/  HADD2.F32 R7, -RZ, R6.H0_H0 ;  /* 0x20000006ff077230 */ /* 0x000fe20000004100 */
[----:B------:R-:W0:Y:S04]  /*08a0*/  F2F.F16.F32 R16, R17 ;  /* 0x0000001100107304 */ /* 0x000e280000200800 */
[----:B------:R-:W-:-:S04]  /*08b0*/  FFMA.FTZ R8, R8, -R0, R7 ;  /* 0x8000000008087223 */ /* 0x000fc80000010007 */
[----:B------:R-:W1:Y:S01]  /*08c0*/  F2F.F16.F32 R6, R10 ;  /* 0x0000000a00067304 */ /* 0x000e620000200800 */
[----:B0-----:R-:W-:-:S07]  /*08d0*/  PRMT R11, R11, 0x5410, R16 ;  /* 0x000054100b0b7816 */ /* 0x001fce0000000010 */
[----:B------:R-:W0:Y:S01]  /*08e0*/  F2F.F16.F32 R9, R8 ;  /* 0x0000000800097304 */ /* 0x000e220000200800 */
[----:B-1----:R-:W-:-:S05]  /*08f0*/  IMAD.WIDE.U32 R6, R6, 0x10000, RZ ;  /* 0x0001000006067825 */ /* 0x002fca00078e00ff */
[----:B------:R-:W-:Y:S02]  /*0900*/  LOP3.LUT R7, R11, R7, RZ, 0xfc, !PT ;  /* 0x000000070b077212 */ /* 0x000fe400078efcff */
[----:B0-----:R-:W-:Y:S02]  /*0910*/  LOP3.LUT R6, R6, R9, RZ, 0xfc, !PT ;  /* 0x0000000906067212 */ /* 0x001fe400078efcff */
[----:B------:R-:W-:-:S03]  /*0920*/  SHF.L.U32 R9, R5, 0x2, RZ ;  /* 0x0000000205097819 */ /* 0x000fc600000006ff */
[----:B------:R1:W-:Y:S01]  /*0930*/  STG.E.64 desc[UR6][R2.64], R6 ;  /* 0x0000000602007986 */ /* 0x0003e2000c101b06 */
[----:B------:R-:W-:-:S13]  /*0940*/  ISETP.GE.AND P0, PT, R9, R4, PT ;  /* 0x000000040900720c */ /* 0x000fda0003f06270 */
[----:B-1----:R-:W-:Y:S05]  /*0950*/  @!P0 BRA `(.L_x_18) ;  /* 0xfffffffc007c8947 */ /* 0x002fea000383ffff */
[----:B------:R-:W-:Y:S05]  /*0960*/  EXIT ;  /* 0x000000000000794d */ /* 0x000fea0003800000 */
.L_x_19:
        /* <DEDUP_REMOVED lines=9> */
.L_x_190:


//--------------------- .text._Z25multi_tensor_apply_kernelI18TensorListMetadataILi2EE17LAMBStage2FunctorIfLi2EfEJPfS4_S4_fbEEvlPViT_T0_DpT1_ --------------------------
	.section	.text._Z25multi_tensor_apply_kernelI18TensorListMetadataILi2EE17LAMBStage2FunctorIfLi2EfEJPfS4_S4_fbEEvlPViT_T0_DpT1_,"ax",@progbits
	.align	128
        .global         _Z25multi_tensor_apply_kernelI18TensorListMetadataILi2EE17LAMBStage2FunctorIfLi2EfEJPfS4_S4_fbEEvlPViT_T0_DpT1_
        .type           _Z25multi_tensor_apply_kernelI18TensorListMetadataILi2EE17LAMBStage2FunctorIfLi2EfEJPfS4_S4_fbEEvlPViT_T0_DpT1_,@function
        .size           _Z25multi_tensor_apply_kernelI18TensorListMetadataILi2EE17LAMBStage2FunctorIfLi2EfEJPfS4_S4_fbEEvlPViT_T0_DpT1_,(.L_x_191 - _Z25multi_tensor_apply_kernelI18TensorListMetadataILi2EE17LAMBStage2FunctorIfLi2EfEJPfS4_S4_fbEEvlPViT_T0_DpT1_)
        .other          _Z25multi_tensor_apply_kernelI18TensorListMetadataILi2EE17LAMBStage2FunctorIfLi2EfEJPfS4_S4_fbEEvlPViT_T0_DpT1_,@"STO_CUDA_ENTRY STV_DEFAULT"
_Z25multi_tensor_apply_kernelI18TensorListMetadataILi2EE17LAMBStage2FunctorIfLi2EfEJPfS4_S4_fbEEvlPViT_T0_DpT1_:
.text._Z25multi_tensor_apply_kernelI18TensorListMetadataILi2EE17LAMBStage2FunctorIfLi2EfEJPfS4_S4_fbEEvlPViT_T0_DpT1_:
        /* <DEDUP_REMOVED lines=47> */
.L_x_20:
        /* <DEDUP_REMOVED lines=8> */
.L_x_22:
[----:B0-----:R-:W-:-:S05]  /*0370*/  VIADD R28, R2, UR4 ;  /* 0x00000004021c7c36 */ /* 0x001fca0008000000 */
[C---:B-1----:R-:W-:Y:S02]  /*0380*/  IADD3 R23, PT, PT, R28.reuse, UR5, RZ ;  /* 0x000000051c177c10 */ /* 0x042fe4000fffe0ff */
[-C--:B------:R-:W-:Y:S02]  /*0390*/  ISETP.GE.AND P0, PT, R28, R3.reuse, PT ;  /* 0x000000031c00720c */ /* 0x080fe40003f06270 */
[C---:B------:R-:W-:Y:S02]  /*03a0*/  IADD3 R29, PT, PT, R23.reuse, UR5, RZ ;  /* 0x00000005171d7c10 */ /* 0x040fe4000fffe0ff */
[-C--:B------:R-:W-:Y:S02]  /*03b0*/  ISETP.GE.AND P1, PT, R23, R3.reuse, PT ;  /* 0x000000031700720c */ /* 0x080fe40003f26270 */
[C---:B------:R-:W-:Y:S01]  /*03c0*/  ISETP.GE.AND P2, PT, R29.reuse, R3, PT ;  /* 0x000000031d00720c */ /* 0x040fe20003f46270 */
[----:B------:R-:W-:-:S05]  /*03d0*/  VIADD R4, R29, UR5 ;  /* 0x000000051d047c36 */ /* 0x000fca0008000000 */
[----:B------:R-:W-:Y:S01]  /*03e0*/  ISETP.GE.AND P3, PT, R4, R3, PT ;  /* 0x000000030400720c */ /* 0x000fe20003f66270 */
[----:B------:R-:W-:-:S04]  /*03f0*/  @!P0 IMAD.WIDE R20, R28, 0x4, R14 ;  /* 0x000000041c148825 */ /* 0x000fc800078e020e */
[C---:B------:R-:W-:Y:S01]  /*0400*/  @!P1 IMAD.WIDE R16, R23.reuse, 0x4, R14 ;  /* 0x0000000417109825 */ /* 0x040fe200078e020e */
[----:B------:R-:W2:Y:S03]  /*0410*/  @!P0 LDG.E R22, desc[UR6][R20.64] ;  /* 0x0000000614168981 */ /* 0x000ea6000c1e1900 */
[--C-:B------:R-:W-:Y:S01]  /*0420*/  @!P0 IMAD.WIDE R18, R28, 0x4, R12.reuse ;  /* 0x000000041c128825 */ /* 0x100fe200078e020c */
[----:B------:R0:W3:Y:S03]  /*0430*/  @!P1 LDG.E R10, desc[UR6][R16.64] ;  /* 0x00000006100a9981 */ /* 0x0000e6000c1e1900 */
[----:B------:R-:W-:Y:S01]  /*0440*/  @!P1 IMAD.WIDE R24, R23, 0x4, R12 ;  /* 0x0000000417189825 */ /* 0x000fe200078e020c */
[----:B------:R1:W2:Y:S03]  /*0450*/  @!P0 LDG.E R5, desc[UR6][R18.64] ;  /* 0x0000000612058981 */ /* 0x0002a6000c1e1900 */
[C---:B------:R-:W-:Y:S01]  /*0460*/  @!P2 IMAD.WIDE R26, R29.reuse, 0x4, R14 ;  /* 0x000000041d1aa825 */ /* 0x040fe200078e020e */
[----:B------:R4:W3:Y:S03]  /*0470*/  @!P1 LDG.E R9, desc[UR6][R24.64] ;  /* 0x0000000618099981 */ /* 0x0008e6000c1e1900 */
[----:B0-----:R-:W-:Y:S01]  /*0480*/  @!P2 IMAD.WIDE R16, R29, 0x4, R12 ;  /* 0x000000041d10a825 */ /* 0x001fe200078e020c */
[----:B------:R-:W3:Y:S03]  /*0490*/  @!P2 LDG.E R7, desc[UR6][R26.64] ;  /* 0x000000061a07a981 */ /* 0x000ee6000c1e1900 */
[C---:B-1----:R-:W-:Y:S01]  /*04a0*/  @!P3 IMAD.WIDE R18, R4.reuse, 0x4, R14 ;  /* 0x000000040412b825 */ /* 0x042fe200078e020e */
[----:B------:R-:W3:Y:S03]  /*04b0*/  @!P2 LDG.E R6, desc[UR6][R16.64] ;  /* 0x000000061006a981 */ /* 0x000ee6000c1e1900 */
[C---:B------:R-:W-:Y:S01]  /*04c0*/  @!P3 IMAD.WIDE R20, R4.reuse, 0x4, R12 ;  /* 0x000000040414b825 */ /* 0x040fe200078e020c */
[----:B------:R0:W3:Y:S04]  /*04d0*/  @!P3 LDG.E R11, desc[UR6][R18.64] ;  /* 0x00000006120bb981 */ /* 0x0000e8000c1e1900 */
[----:B------:R1:W3:Y:S01]  /*04e0*/  @!P3 LDG.E R8, desc[UR6][R20.64] ;  /* 0x000000061408b981 */ /* 0x0002e2000c1e1900 */
[----:B----4-:R-:W-:-:S04]  /*04f0*/  @!P3 IMAD.WIDE R24, R4, 0x4, R14 ;  /* 0x000000040418b825 */ /* 0x010fc800078e020e */
[----:B0-----:R-:W-:-:S04]  /*0500*/  @!P0 IMAD.WIDE R18, R28, 0x4, R14 ;  /* 0x000000041c128825 */ /* 0x001fc800078e020e */
[----:B-1----:R-:W-:-:S04]  /*0510*/  @!P1 IMAD.WIDE R20, R23, 0x4, R14 ;  /* 0x0000000417149825 */ /* 0x002fc800078e020e */
[----:B------:R-:W-:Y:S01]  /*0520*/  @!P2 IMAD.WIDE R28, R29, 0x4, R14 ;  /* 0x000000041d1ca825 */ /* 0x000fe200078e020e */
[----:B------:R-:W-:-:S03]  /*0530*/  ULEA UR4, UR5, UR4, 0x2 ;  /* 0x0000000405047291 */ /* 0x000fc6000f8e10ff */
[-C--:B--2--5:R-:W-:Y:S01]  /*0540*/  FFMA.FTZ R22, R5, -R0.reuse, R22 ;  /* 0x8000000005167223 */ /* 0x0a4fe20000010016 */
[----:B---3--:R-:W-:-:S04]  /*0550*/  FFMA.FTZ R10, R9, -R0, R10 ;  /* 0x80000000090a7223 */ /* 0x008fc8000001000a */
[----:B------:R2:W-:Y:S01]  /*0560*/  @!P0 STG.E desc[UR6][R18.64], R22 ;  /* 0x0000001612008986 */ /* 0x0005e2000c101906 */
[----:B------:R-:W-:-:S03]  /*0570*/  FFMA.FTZ R7, R6, -R0, R7 ;  /* 0x8000000006077223 */ /* 0x000fc60000010007 */
[----:B------:R2:W-:Y:S01]  /*0580*/  @!P1 STG.E desc[UR6][R20.64], R10 ;  /* 0x0000000a14009986 */ /* 0x0005e2000c101906 */
[----:B------:R-:W-:-:S03]  /*0590*/  FFMA.FTZ R11, R8, -R0, R11 ;  /* 0x80000000080b7223 */ /* 0x000fc6000001000b */
[----:B------:R2:W-:Y:S04]  /*05a0*/  @!P2 STG.E desc[UR6][R28.64], R7 ;  /* 0x000000071c00a986 */ /* 0x0005e8000c101906 */
[----:B------:R2:W-:Y:S01]  /*05b0*/  @!P3 STG.E desc[UR6][R24.64], R11 ;  /* 0x0000000b1800b986 */ /* 0x0005e2000c101906 */
[----:B------:R-:W-:-:S13]  /*05c0*/  ISETP.LE.AND P0, PT, R3, UR4, PT ;  /* 0x0000000403007c0c */ /* 0x000fda000bf03270 */
[----:B--2---:R-:W-:Y:S05]  /*05d0*/  @!P0 BRA `(.L_x_22) ;  /* 0xfffffffc00648947 */ /* 0x004fea000383ffff */
[----:B------:R-:W-:Y:S05]  /*05e0*/  EXIT ;  /* 0x000000000000794d */ /* 0x000fea0003800000 */
.L_x_21:
[----:B------:R-:W0:Y:S01]  /*05f0*/  S2R R19, SR_TID.X ;  /* 0x0000000000137919 */ /* 0x000e220000002100 */
[----:B------:R-:W-:Y:S02]  /*0600*/  VIMNMX R5, PT, PT, R4, R3, PT ;  /* 0x0000000304057248 */ /* 0x000fe40003fe0100 */
[----:B0-----:R-:W-:-:S04]  /*0610*/  SHF.L.U32 R2, R19, 0x2, RZ ;  /* 0x0000000213027819 */ /* 0x001fc800000006ff */
[----:B------:R-:W-:-:S13]  /*0620*/  ISETP.GT.AND P0, PT, R5, R2, PT ;  /* 0x000000020500720c */ /* 0x000fda0003f04270 */
[----:B------:R-:W-:Y:S05]  /*0630*/  @!P0 EXIT ;  /* 0x000000000000894d */ /* 0x000fea0003800000 */
[----:B------:R-:W-:Y:S01]  /*0640*/  VIMNMX.U32 R21, PT, PT, R4, R3, PT ;  /* 0x0000000304157248 */ /* 0x000fe20003fe0000 */
[----:B------:R-:W0:Y:S06]  /*0650*/  LDCU UR4, c[0x0][0x360] ;  /* 0x00006c00ff0477ac */ /* 0x000e2c0008000800 */
.L_x_23:
[----:B------:R-:W-:-:S04]  /*0660*/  IMAD.WIDE R16, R19, 0x10, R12 ;  /* 0x0000001013107825 */ /* 0x000fc800078e020c */
[C---:B-1----:R-:W-:Y:S01]  /*0670*/  IMAD.WIDE R2, R19.reuse, 0x10, R14 ;  /* 0x0000001013027825 */ /* 0x042fe200078e020e */
[----:B------:R-:W2:Y:S04]  /*0680*/  LDG.E.128 R4, desc[UR6][R16.64] ;  /* 0x0000000610047981 */ /* 0x000ea8000c1e1d00 */
[----:B------:R-:W2:Y:S01]  /*0690*/  LDG.E.128 R8, desc[UR6][R2.64] ;  /* 0x0000000602087981 */ /* 0x000ea2000c1e1d00 */
[----:B0-----:R-:W-:Y:S01]  /*06a0*/  IADD3 R19, PT, PT, R19, UR4, RZ ;  /* 0x0000000413137c10 */ /* 0x001fe2000fffe0ff */
[-C--:B--2--5:R-:W-:Y:S01]  /*06b0*/  FFMA.FTZ R4, R4, -R0.reuse, R8 ;  /* 0x8000000004047223 */ /* 0x0a4fe20000010008 */
[-C--:B------:R-:W-:Y:S01]  /*06c0*/  FFMA.FTZ R5, R5, -R0.reuse, R9 ;  /* 0x8000000005057223 */ /* 0x080fe20000010009 */
[-C--:B------:R-:W-:Y:S01]  /*06d0*/  FFMA.FTZ R6, R6, -R0.reuse, R10 ;  /* 0x8000000006067223 */ /* 0x080fe2000001000a */
[----:B------:R-:W-:Y:S01]  /*06e0*/  FFMA.FTZ R7, R7, -R0, R11 ;  /* 0x8000000007077223 */ /* 0x000fe2000001000b */
[----:B------:R-:W-:-:S04]  /*06f0*/  SHF.L.U32 R8, R19, 0x2, RZ ;  /* 0x0000000213087819 */ /* 0x000fc800000006ff */
[----:B------:R1:W-:Y:S01]  /*0700*/  STG.E.128 desc[UR6][R2.64], R4 ;  /* 0x0000000402007986 */ /* 0x0003e2000c101d06 */
[----:B------:R-:W-:-:S13]  /*0710*/  ISETP.GE.AND P0, PT, R8, R21, PT ;  /* 0x000000150800720c */ /* 0x000fda0003f06270 */
[----:B------:R-:W-:Y:S05]  /*0720*/  @!P0 BRA `(.L_x_23) ;  /* 0xfffffffc00cc8947 */ /* 0x000fea000383ffff */
[----:B------:R-:W-:Y:S05]  /*0730*/  EXIT ;  /* 0x000000000000794d */ /* 0x000fea0003800000 */
.L_x_24:
        /* <DEDUP_REMOVED lines=12> */
.L_x_191:


//--------------------- .text._Z25multi_tensor_apply_kernelI18TensorListMetadataILi4EE17LAMBStage1FunctorIN3c108BFloat16EfEJfffPiif10adamMode_tfPfS8_S8_S8_EEvlPViT_T0_DpT1_ --------------------------
	.section	.text._Z25multi_tensor_apply_kernelI18TensorListMetadataILi4EE17LAMBStage1FunctorIN3c108BFloat16EfEJfffPiif10adamMode_tfPfS8_S8_S8_EEvlPViT_T0_DpT1_,"ax",@progbits
	.align	128
        .global         _Z25multi_tensor_apply_kernelI18TensorListMetadataILi4EE17LAMBStage1FunctorIN3c108BFloat16EfEJfffPiif10adamMode_tfPfS8_S8_S8_EEvlPViT_T0_DpT1_
        .type           _Z25multi_tensor_apply_kernelI18TensorListMetadataILi4EE17LAMBStage1FunctorIN3c108BFloat16EfEJfffPiif10adamMode_tfPfS8_S8_S8_EEvlPViT_T0_DpT1_,@function
        .size           _Z25multi_tensor_apply_kernelI18TensorListMetadataILi4EE17LAMBStage1FunctorIN3c108BFloat16EfEJfffPiif10adamMode_tfPfS8_S8_S8_EEvlPViT_T0_DpT1_,(.L_x_183 - _Z25multi_tensor_apply_kernelI18TensorListMetadataILi4EE17LAMBStage1FunctorIN3c108BFloat16EfEJfffPiif10adamMode_tfPfS8_S8_S8_EEvlPViT_T0_DpT1_)
        .other          _Z25multi_tensor_apply_kernelI18TensorListMetadataILi4EE17LAMBStage1FunctorIN3c108BFloat16EfEJfffPiif10adamMode_tfPfS8_S8_S8_EEvlPViT_T0_DpT1_,@"STO_CUDA_ENTRY STV_DEFAULT"
_Z25multi_tensor_apply_kernelI18TensorListMetadataILi4EE17LAMBStage1FunctorIN3c108BFloat16EfEJfffPiif10adamMode_tfPfS8_S8_S8_EEvlPViT_T0_DpT1_:
.text._Z25multi_tensor_apply_kernelI18TensorListMetadataILi4EE17LAMBStage1FunctorIN3c108BFloat16EfEJfffPiif10adamMode_tfPfS8_S8_S8_EEvlPViT_T0_DpT1_:
[----:B------:R-:W-:Y:S08]  /*0000*/  LDC R1, c[0x0][0x37c] ;  /* 0x0000df00ff017b82 */ /* 0x000ff00000000800 */
[----:B------:R-:W0:Y:S01]  /*0010*/  LDC.64 R2, c[0x0][0x388] ;  /* 0x0000e200ff027b82 */ /* 0x000e220000000a00 */
[----:B------:R-:W0:Y:S02]  /*0020*/  LDCU.64 UR6, c[0x0][0x358] ;  /* 0x00006b00ff0677ac */ /* 0x000e240008000a00 */
[----:B0-----:R-:W2:Y:S02]  /*0030*/  LDG.E.STRONG.SYS R2, desc[UR6][R2.64] ;  /* 0x0000000602027981 */ /* 0x001ea4000c1f5900 */
[----:B--2---:R-:W-:-:S13]  /*0040*/  ISETP.NE.AND P0, PT, R2, RZ, PT ;  /* 0x000000ff0200720c */ /* 0x004fda0003f05270 */
[----:B------:R-:W-:Y:S05]  /*0050*/  @P0 EXIT ;  /* 0x000000000000094d */ /* 0x000fea0003800000 */
[----:B------:R-:W0:Y:S01]  /*0060*/  LDCU UR4, c[0x0][0xf90] ;  /* 0x0001f200ff0477ac */ /* 0x000e220008000800 */
[----:B------:R-:W-:Y:S01]  /*0070*/  HFMA2 R0, -RZ, RZ, 1.875, 0 ;  /* 0x3f800000ff007431 */ /* 0x000fe200000001ff */
[----:B------:R-:W-:Y:S01]  /*0080*/  MOV R2, 0x3f800000 ;  /* 0x3f80000000027802 */ /* 0x000fe20000000f00 */
[----:B0-----:R-:W-:-:S09]  /*0090*/  UISETP.NE.AND UP0, UPT, UR4, 0x1, UPT ;  /* 0x000000010400788c */ /* 0x001fd2000bf05270 */
[----:B------:R-:W-:Y:S05]  /*00a0*/  BRA.U UP0, `(.L_x_25) ;  /* 0x00000009006c7547 */ /* 0x000fea000b800000 */
[----:B------:R-:W0:Y:S08]  /*00b0*/  LDC.64 R2, c[0x0][0xf88] ;  /* 0x0003e200ff027b82 */ /* 0x000e300000000a00 */
[----:B------:R-:W1:Y:S01]  /*00c0*/  LDC R12, c[0x0][0xf7c] ;  /* 0x0003df00ff0c7b82 */ /* 0x000e620000000800 */
[----:B0-----:R0:W2:Y:S01]  /*00d0*/  LDG.E R3, desc[UR6][R2.64] ;  /* 0x0000000602037981 */ /* 0x0010a2000c1e1900 */
[----:B-1----:R-:W-:Y:S01]  /*00e0*/  FMUL.FTZ R12, R12, 1 ;  /* 0x3f8000000c0c7820 */ /* 0x002fe20000410000 */
[----:B0-----:R-:W-:-:S05]  /*00f0*/  MOV R2, 0x270 ;  /* 0x0000027000027802 */ /* 0x001fca0000000f00 */
[----:B------:R-:W0:-:S15]  /*0100*/  F2F.F64.F32 R12, R12 ;  /* 0x0000000c000c7310 */ /* 0x000e1e0000201800 */
[----:B------:R-:W-:-:S15]  /*0110*/  NOP ;  /* 0x0000000000007918 */ /* 0x000fde0000000000 */
[----:B------:R-:W-:-:S15]  /*0120*/  NOP ;  /* 0x0000000000007918 */ /* 0x000fde0000000000 */
[----:B------:R-:W-:-:S15]  /*0130*/  NOP ;  /* 0x0000000000007918 */ /* 0x000fde0000000000 */
[----:B------:R-:W-:-:S04]  /*0140*/  NOP ;  /* 0x0000000000007918 */ /* 0x000fc80000000000 */
[----:B0-----:R-:W0:Y:S02]  /*0150*/  DADD R6, -RZ, |R12| ;  /* 0x00000000ff067229 */ /* 0x001e24000000050c */
[----:B0-----:R-:W-:Y:S02]  /*0160*/  MOV R24, R6 ;  /* 0x0000000600187202 */ /* 0x001fe40000000f00 */
[----:B------:R-:W-:-:S15]  /*0170*/  MOV R19, R7 ;  /* 0x0000000700137202 */ /* 0x000fde0000000f00 */
[----:B------:R-:W-:-:S15]  /*0180*/  NOP ;  /* 0x0000000000007918 */ /* 0x000fde0000000000 */
[----:B------:R-:W-:-:S15]  /*0190*/  NOP ;  /* 0x0000000000007918 */ /* 0x000fde0000000000 */
[----:B------:R-:W-:-:S15]  /*01a0*/  NOP ;  /* 0x0000000000007918 */ /* 0x000fde0000000000 */
[----:B--2---:R-:W0:Y:S02]  /*01b0*/  I2F.F64 R10, R3 ;  /* 0x00000003000a7312 */ /* 0x004e240000201c00 */
[----:B0-----:R-:W-:Y:S02]  /*01c0*/  SHF.R.U32.HI R0, RZ, 0x14, R11 ;  /* 0x00000014ff007819 */ /* 0x001fe4000001160b */
[----:B------:R-:W-:Y:S02]  /*01d0*/  MOV R6, R10 ;  /* 0x0000000a00067202 */ /* 0x000fe40000000f00 */
[----:B------:R-:W-:Y:S02]  /*01e0*/  LOP3.LUT R0, R0, 0x7ff, RZ, 0xc0, !PT ;  /* 0x000007ff00007812 */ /* 0x000fe400078ec0ff */
[----:B------:R-:W-:Y:S02]  /*01f0*/  MOV R7, R11 ;  /* 0x0000000b00077202 */ /* 0x000fe40000000f00 */
[----:B------:R-:W-:-:S04]  /*0200*/  IADD3 R5, PT, PT, R0, -0x3f4, RZ ;  /* 0xfffffc0c00057810 */ /* 0x000fc80007ffe0ff */
[CC--:B------:R-:W-:Y:S02]  /*0210*/  SHF.L.U32 R4, R10.reuse, R5.reuse, RZ ;  /* 0x000000050a047219 */ /* 0x0c0fe400000006ff */
[----:B------:R-:W-:Y:S02]  /*0220*/  SHF.L.U64.HI R5, R10, R5, R11 ;  /* 0x000000050a057219 */ /* 0x000fe4000001020b */
[----:B------:R-:W-:-:S04]  /*0230*/  ISETP.NE.U32.AND P0, PT, R4, RZ, PT ;  /* 0x000000ff0400720c */ /* 0x000fc80003f05070 */
[----:B------:R-:W-:-:S04]  /*0240*/  ISETP.NE.AND.EX P0, PT, R5, -0x80000000, PT, P0 ;  /* 0x800000000500780c */ /* 0x000fc80003f05300 */
[----:B------:R-:W-:-:S13]  /*0250*/  PLOP3.LUT P0, PT, P0, PT, PT, 0x8, 0x80 ;  /* 0x000000000080781c */ /* 0x000fda000070e170 */
[----:B------:R-:W-:Y:S05]  /*0260*/  CALL.REL.NOINC `($_Z25multi_tensor_apply_kernelI18TensorListMetadataILi4EE17LAMBStage1FunctorIN3c108BFloat16EfEJfffPiif10adamMode_tfPfS8_S8_S8_EEvlPViT_T0_DpT1_$__internal_accurate_pow) ;  /* 0x00000040002c7944 */ /* 0x000fea0003c00000 */
[----:B------:R-:W0:Y:S01]  /*0270*/  LDC R2, c[0x0][0xf7c] ;  /* 0x0003df00ff027b82 */ /* 0x000e220000000800 */
[----:B------:R-:W1:Y:S01]  /*0280*/  DADD R8, R12, R10 ;  /* 0x000000000c087229 */ /* 0x000e62000000000a */
[----:B------:R-:W-:Y:S02]  /*0290*/  ISETP.GE.AND P3, PT, R13, RZ, PT ;  /* 0x000000ff0d00720c */ /* 0x000fe40003f66270 */
[----:B-1----:R-:W-:Y:S02]  /*02a0*/  LOP3.LUT R0, R9, 0x7ff00000, RZ, 0xc0, !PT ;  /* 0x7ff0000009007812 */ /* 0x002fe400078ec0ff */
[----:B------:R-:W-:Y:S02]  /*02b0*/  PLOP3.LUT P1, PT, P0, PT, PT, 0x80, 0x8 ;  /* 0x000000000008781c */ /* 0x000fe4000072f070 */
[----:B------:R-:W-:Y:S02]  /*02c0*/  ISETP.NE.AND P2, PT, R0, 0x7ff00000, PT ;  /* 0x7ff000000000780c */ /* 0x000fe40003f45270 */
[----:B0-----:R-:W-:-:S15]  /*02d0*/  FSETP.NEU.FTZ.AND P4, PT, R2, RZ, PT ;  /* 0x000000ff0200720b */ /* 0x001fde0003f9d000 */
[----:B------:R-:W-:-:S15]  /*02e0*/  NOP ;  /* 0x0000000000007918 */ /* 0x000fde0000000000 */
[----:B------:R-:W-:-:S15]  /*02f0*/  NOP ;  /* 0x0000000000007918 */ /* 0x000fde0000000000 */
[----:B------:R-:W-:-:S10]  /*0300*/  NOP ;  /* 0x0000000000007918 */ /* 0x000fd40000000000 */
[----:B------:R-:W0:Y:S02]  /*0310*/  DADD R8, -RZ, -R6 ;  /* 0x00000000ff087229 */ /* 0x000e240000000906 */
[-C--:B0-----:R-:W-:Y:S02]  /*0320*/  FSEL R15, R8, R6.reuse, P0 ;  /* 0x00000006080f7208 */ /* 0x081fe40000000000 */
[-C--:B------:R-:W-:Y:S02]  /*0330*/  FSEL R8, R9, R7.reuse, P0 ;  /* 0x0000000709087208 */ /* 0x080fe40000000000 */
[----:B------:R-:W-:Y:S02]  /*0340*/  FSEL R6, R15, R6, !P3 ;  /* 0x000000060f067208 */ /* 0x000fe40005800000 */
[----:B------:R-:W-:Y:S01]  /*0350*/  FSEL R7, R8, R7, !P3 ;  /* 0x0000000708077208 */ /* 0x000fe20005800000 */
[----:B------:R-:W-:Y:S06]  /*0360*/  @P4 BRA `(.L_x_26) ;  /* 0x00000000001c4947 */ /* 0x000fec0003800000 */
[----:B------:R-:W-:Y:S02]  /*0370*/  ISETP.NE.U32.AND P1, PT, R4, RZ, PT ;  /* 0x000000ff0400720c */ /* 0x000fe40003f25070 */
[----:B------:R-:W-:Y:S02]  /*0380*/  ISETP.GE.AND P4, PT, R11, RZ, PT ;  /* 0x000000ff0b00720c */ /* 0x000fe40003f86270 */
[----:B------:R-:W-:Y:S02]  /*0390*/  ISETP.NE.AND.EX P1, PT, R5, -0x80000000, PT, P1 ;  /* 0x800000000500780c */ /* 0x000fe40003f25310 */
[----:B------:R-:W-:-:S11]  /*03a0*/  MOV R6, RZ ;  /* 0x000000ff00067202 */ /* 0x000fd60000000f00 */
[----:B------:R-:W0:Y:S02]  /*03b0*/  DSETP.NEU.AND P1, PT, |R10|, 0.5, !P1 ;  /* 0x3fe000000a00742a */ /* 0x000e240004f2d200 */
[----:B0-----:R-:W-:-:S04]  /*03c0*/  SEL R7, R13, RZ, P1 ;  /* 0x000000ff0d077207 */ /* 0x001fc80000800000 */
[----:B------:R-:W-:-:S07]  /*03d0*/  @!P4 LOP3.LUT R7, R7, 0x7ff00000, RZ, 0xfc, !PT ;  /* 0x7ff000000707c812 */ /* 0x000fce00078efcff */
.L_x_26:
[----:B------:R-:W-:Y:S05]  /*03e0*/  @P2 BRA `(.L_x_27) ;  /* 0x0000000000342947 */ /* 0x000fea0003800000 */
[----:B------:R-:W-:-:S13]  /*03f0*/  FSETP.NAN.FTZ.AND P2, PT, R2, R2, PT ;  /* 0x000000020200720b */ /* 0x000fda0003f58000 */
[----:B------:R0:W1:Y:S02]  /*0400*/  @P2 DADD R6, R12, R10 ;  /* 0x000000000c062229 */ /* 0x000064000000000a */
[----:B01----:R-:W-:Y:S05]  /*0410*/  @P2 BRA `(.L_x_27) ;  /* 0x0000000000282947 */ /* 0x003fea0003800000 */
[----:B------:R-:W0:Y:S02]  /*0420*/  DSETP.NEU.AND P2, PT, |R12|, +INF , PT ;  /* 0x7ff000000c00742a */ /* 0x000e240003f4d200 */
[----:B0-----:R-:W-:Y:S05]  /*0430*/  @P2 BRA `(.L_x_27) ;  /* 0x0000000000202947 */ /* 0x001fea0003800000 */
[C---:B------:R-:W-:Y:S02]  /*0440*/  ISETP.GE.AND P2, PT, R11.reuse, RZ, PT ;  /* 0x000000ff0b00720c */ /* 0x040fe40003f46270 */
[----:B------:R-:W-:Y:S02]  /*0450*/  LOP3.LUT R0, R11, 0x7fffffff, RZ, 0xc0, !PT ;  /* 0x7fffffff0b007812 */ /* 0x000fe400078ec0ff */
[----:B------:R-:W-:Y:S02]  /*0460*/  SEL R7, RZ, 0x7ff00000, !P2 ;  /* 0x7ff00000ff077807 */ /* 0x000fe40005000000 */
[----:B------:R-:W-:Y:S02]  /*0470*/  ISETP.NE.AND P2, PT, R0, 0x3fe00000, PT ;  /* 0x3fe000000000780c */ /* 0x000fe40003f45270 */
[----:B------:R-:W-:Y:S02]  /*0480*/  IADD3 R0, PT, PT, R7, -0x80000000, RZ ;  /* 0x8000000007007810 */ /* 0x000fe40007ffe0ff */
[----:B------:R-:W-:-:S02]  /*0490*/  MOV R6, RZ ;  /* 0x000000ff00067202 */ /* 0x000fc40000000f00 */
[----:B------:R-:W-:-:S04]  /*04a0*/  SEL R0, R0, R7, P2 ;  /* 0x0000000700007207 */ /* 0x000fc80001000000 */
[----:B------:R-:W-:-:S07]  /*04b0*/  @!P3 SEL R7, R0, R7, P1 ;  /* 0x000000070007b207 */ /* 0x000fce0000800000 */
.L_x_27:
[----:B------:R-:W0:Y:S01]  /*04c0*/  LDC R12, c[0x0][0xf80] ;  /* 0x0003e000ff0c7b82 */ /* 0x000e220000000800 */
[----:B------:R-:W1:Y:S01]  /*04d0*/  DADD R6, -R6, 1 ;  /* 0x3ff0000006067429 */ /* 0x000e620000000100 */
[----:B------:R-:W-:Y:S01]  /*04e0*/  UMOV UR4, 0xf0000000 ;  /* 0xf000000000047882 */ /* 0x000fe20000000000 */
[----:B------:R-:W-:-:S15]  /*04f0*/  UMOV UR5, 0x380fffff ;  /* 0x380fffff00057882 */ /* 0x000fde0000000000 */
[----:B------:R-:W-:-:S15]  /*0500*/  NOP ;  /* 0x0000000000007918 */ /* 0x000fde0000000000 */
[----:B------:R-:W-:-:S15]  /*0510*/  NOP ;  /* 0x0000000000007918 */ /* 0x000fde0000000000 */
[----:B------:R-:W-:-:S15]  /*0520*/  NOP ;  /* 0x0000000000007918 */ /* 0x000fde0000000000 */
[----:B------:R-:W-:-:S02]  /*0530*/  NOP ;  /* 0x0000000000007918 */ /* 0x000fc40000000000 */
[----:B-1----:R-:W1:Y:S01]  /*0540*/  F2F.F32.F64 R0, R6 ;  /* 0x0000000600007310 */ /* 0x002e620000301000 */
[----:B------:R-:W-:Y:S02]  /*0550*/  FSETP.NEU.FTZ.AND P2, PT, R2, 1, PT ;  /* 0x3f8000000200780b */ /* 0x000fe40003f5d000 */
[----:B------:R-:W-:Y:S02]  /*0560*/  ISETP.NE.U32.AND P1, PT, R4, RZ, PT ;  /* 0x000000ff0400720c */ /* 0x000fe40003f25070 */
[----:B------:R-:W-:Y:S02]  /*0570*/  MOV R2, 0x700 ;  /* 0x0000070000027802 */ /* 0x000fe40000000f00 */
[----:B------:R-:W-:Y:S01]  /*0580*/  ISETP.NE.AND.EX P1, PT, R5, -0x80000000, PT, P1 ;  /* 0x800000000500780c */ /* 0x000fe20003f25310 */
[----:B0-----:R-:W-:-:S15]  /*0590*/  FMUL.FTZ R12, R12, 1 ;  /* 0x3f8000000c0c7820 */ /* 0x001fde0000410000 */
[----:B------:R-:W-:-:S15]  /*05a0*/  NOP ;  /* 0x0000000000007918 */ /* 0x000fde0000000000 */
[----:B------:R-:W-:-:S15]  /*05b0*/  NOP ;  /* 0x0000000000007918 */ /* 0x000fde0000000000 */
[----:B------:R-:W-:-:S11]  /*05c0*/  NOP ;  /* 0x0000000000007918 */ /* 0x000fd60000000000 */
[----:B------:R-:W1:Y:S02]  /*05d0*/  DSETP.GEU.AND P3, PT, |R6|, UR4, PT ;  /* 0x0000000406007e2a */ /* 0x000e64000bf6e200 */
[----:B-1----:R-:W-:Y:S01]  /*05e0*/  @!P3 FMUL R0, R0, 1.175494350822287508e-38 ;  /* 0x008000000000b820 */ /* 0x002fe20000400000 */
[----:B------:R-:W-:-:S15]  /*05f0*/  ISETP.NE.AND P3, PT, R3, RZ, PT ;  /* 0x000000ff0300720c */ /* 0x000fde0003f65270 */
[----:B------:R-:W-:-:S15]  /*0600*/  NOP ;  /* 0x0000000000007918 */ /* 0x000fde0000000000 */
[----:B------:R-:W-:-:S15]  /*0610*/  NOP ;  /* 0x0000000000007918 */ /* 0x000fde0000000000 */
[----:B------:R-:W-:-:S15]  /*0620*/  NOP ;  /* 0x0000000000007918 */ /* 0x000fde0000000000 */
[----:B------:R-:W-:-:S01]  /*0630*/  NOP ;  /* 0x0000000000007918 */ /* 0x000fc20000000000 */
[----:B------:R-:W0:Y:S01]  /*0640*/  F2F.F64.F32 R12, R12 ;  /* 0x0000000c000c7310 */ /* 0x000e220000201800 */
[----:B------:R-:W-:-:S04]  /*0650*/  FSEL R0, R0, RZ, P3 ;  /* 0x000000ff00007208 */ /* 0x000fc80001800000 */
[----:B------:R-:W-:-:S15]  /*0660*/  FSEL R0, R0, RZ, P2 ;  /* 0x000000ff00007208 */ /* 0x000fde0001000000 */
[----:B------:R-:W-:-:S15]  /*0670*/  NOP ;  /* 0x0000000000007918 */ /* 0x000fde0000000000 */
[----:B------:R-:W-:-:S15]  /*0680*/  NOP ;  /* 0x0000000000007918 */ /* 0x000fde0000000000 */
[----:B------:R-:W-:-:S14]  /*0690*/  NOP ;  /* 0x0000000000007918 */ /* 0x000fdc0000000000 */
[----:B0-----:R-:W0:Y:S02]  /*06a0*/  DADD R6, -RZ, |R12| ;  /* 0x00000000ff067229 */ /* 0x001e24000000050c */
[----:B0-----:R-:W-:Y:S02]  /*06b0*/  MOV R24, R6 ;  /* 0x0000000600187202 */ /* 0x001fe40000000f00 */
[----:B------:R-:W-:Y:S02]  /*06c0*/  MOV R19, R7 ;  /* 0x0000000700137202 */ /* 0x000fe40000000f00 */
[----:B------:R-:W-:Y:S02]  /*06d0*/  MOV R6, R10 ;  /* 0x0000000a00067202 */ /* 0x000fe40000000f00 */
[----:B------:R-:W-:-:S07]  /*06e0*/  MOV R7, R11 ;  /* 0x0000000b00077202 */ /* 0x000fce0000000f00 */
[----:B------:R-:W-:Y:S05]  /*06f0*/  CALL.REL.NOINC `($_Z25multi_tensor_apply_kernelI18TensorListMetadataILi4EE17LAMBStage1FunctorIN3c108BFloat16EfEJfffPiif10adamMode_tfPfS8_S8_S8_EEvlPViT_T0_DpT1_$__internal_accurate_pow) ;  /* 0x0000003c00087944 */ /* 0x000fea0003c00000 */
[----:B------:R-:W0:Y:S01]  /*0700*/  LDC R14, c[0x0][0xf80] ;  /* 0x0003e000ff0e7b82 */ /* 0x000e220000000800 */
[----:B------:R-:W1:Y:S01]  /*0710*/  DADD R8, R10, R12 ;  /* 0x000000000a087229 */ /* 0x000e62000000000c */
[----:B------:R-:W-:Y:S02]  /*0720*/  ISETP.GE.AND P2, PT, R13, RZ, PT ;  /* 0x000000ff0d00720c */ /* 0x000fe40003f46270 */
[----:B-1----:R-:W-:Y:S02]  /*0730*/  LOP3.LUT R2, R9, 0x7ff00000, RZ, 0xc0, !PT ;  /* 0x7ff0000009027812 */ /* 0x002fe400078ec0ff */
[----:B0-----:R-:W-:-:S15]  /*0740*/  FSETP.NEU.FTZ.AND P3, PT, R14, RZ, PT ;  /* 0x000000ff0e00720b */ /* 0x001fde0003f7d000 */
[----:B------:R-:W-:-:S15]  /*0750*/  NOP ;  /* 0x0000000000007918 */ /* 0x000fde0000000000 */
[----:B------:R-:W-:-:S15]  /*0760*/  NOP ;  /* 0x0000000000007918 */ /* 0x000fde0000000000 */
[----:B------:R-:W-:-:S14]  /*0770*/  NOP ;  /* 0x0000000000007918 */ /* 0x000fdc0000000000 */
[----:B------:R-:W0:Y:S02]  /*0780*/  DADD R8, -RZ, -R6 ;  /* 0x00000000ff087229 */ /* 0x000e240000000906 */
[-C--:B0-----:R-:W-:Y:S02]  /*0790*/  FSEL R15, R8, R6.reuse, !P1 ;  /* 0x00000006080f7208 */ /* 0x081fe40004800000 */
[-C--:B------:R-:W-:Y:S02]  /*07a0*/  FSEL R8, R9, R7.reuse, !P1 ;  /* 0x0000000709087208 */ /* 0x080fe40004800000 */
[----:B------:R-:W-:Y:S02]  /*07b0*/  ISETP.NE.AND P1, PT, R2, 0x7ff00000, PT ;  /* 0x7ff000000200780c */ /* 0x000fe40003f25270 */
[----:B------:R-:W-:Y:S02]  /*07c0*/  FSEL R6, R15, R6, !P2 ;  /* 0x000000060f067208 */ /* 0x000fe40005000000 */
[----:B------:R-:W-:Y:S01]  /*07d0*/  FSEL R7, R8, R7, !P2 ;  /* 0x0000000708077208 */ /* 0x000fe20005000000 */
[----:B------:R-:W-:Y:S08]  /*07e0*/  @P3 BRA `(.L_x_28) ;  /* 0x00000000001c3947 */ /* 0x000ff00003800000 */
[----:B------:R-:W-:Y:S02]  /*07f0*/  ISETP.NE.U32.AND P0, PT, R4, RZ, PT ;  /* 0x000000ff0400720c */ /* 0x000fe40003f05070 */
[----:B------:R-:W-:Y:S02]  /*0800*/  ISETP.GE.AND P3, PT, R11, RZ, PT ;  /* 0x000000ff0b00720c */ /* 0x000fe40003f66270 */
[----:B------:R-:W-:Y:S02]  /*0810*/  ISETP.NE.AND.EX P0, PT, R5, -0x80000000, PT, P0 ;  /* 0x800000000500780c */ /* 0x000fe40003f05300 */
[----:B------:R-:W-:-:S11]  /*0820*/  MOV R6, RZ ;  /* 0x000000ff00067202 */ /* 0x000fd60000000f00 */
[----:B------:R-:W0:Y:S02]  /*0830*/  DSETP.NEU.AND P0, PT, |R10|, 0.5, !P0 ;  /* 0x3fe000000a00742a */ /* 0x000e24000470d200 */
[----:B0-----:R-:W-:-:S04]  /*0840*/  SEL R7, R13, RZ, P0 ;  /* 0x000000ff0d077207 */ /* 0x001fc80000000000 */
[----:B------:R-:W-:-:S07]  /*0850*/  @!P3 LOP3.LUT R7, R7, 0x7ff00000, RZ, 0xfc, !PT ;  /* 0x7ff000000707b812 */ /* 0x000fce00078efcff */
.L_x_28:
        /* <DEDUP_REMOVED lines=14> */
.L_x_29:
[----:B------:R-:W0:Y:S01]  /*0940*/  DADD R6, -R6, 1 ;  /* 0x3ff0000006067429 */ /* 0x000e220000000100 */
[----:B------:R-:W-:Y:S01]  /*0950*/  UMOV UR4, 0xf0000000 ;  /* 0xf000000000047882 */ /* 0x000fe20000000000 */
[----:B------:R-:W-:-:S15]  /*0960*/  UMOV UR5, 0x380fffff ;  /* 0x380fffff00057882 */ /* 0x000fde0000000000 */
[----:B------:R-:W-:-:S15]  /*0970*/  NOP ;  /* 0x0000000000007918 */ /* 0x000fde0000000000 */
[----:B------:R-:W-:-:S15]  /*0980*/  NOP ;  /* 0x0000000000007918 */ /* 0x000fde0000000000 */
[----:B------:R-:W-:-:S15]  /*0990*/  NOP ;  /* 0x0000000000007918 */ /* 0x000fde0000000000 */
[----:B------:R-:W-:-:S02]  /*09a0*/  NOP ;  /* 0x0000000000007918 */ /* 0x000fc40000000000 */
[----:B0-----:R-:W0:Y:S01]  /*09b0*/  F2F.F32.F64 R2, R6 ;  /* 0x0000000600027310 */ /* 0x001e220000301000 */
[----:B------:R-:W-:-:S15]  /*09c0*/  ISETP.NE.AND P1, PT, R3, RZ, PT ;  /* 0x000000ff0300720c */ /* 0x000fde0003f25270 */
[----:B------:R-:W-:-:S15]  /*09d0*/  NOP ;  /* 0x0000000000007918 */ /* 0x000fde0000000000 */
[----:B------:R-:W-:-:S15]  /*09e0*/  NOP ;  /* 0x0000000000007918 */ /* 0x000fde0000000000 */
[----:B------:R-:W-:-:S15]  /*09f0*/  NOP ;  /* 0x0000000000007918 */ /* 0x000fde0000000000 */
[----:B------:R-:W-:-:S03]  /*0a00*/  NOP ;  /* 0x0000000000007918 */ /* 0x000fc60000000000 */
[----:B------:R-:W0:Y:S02]  /*0a10*/  DSETP.GEU.AND P0, PT, |R6|, UR4, PT ;  /* 0x0000000406007e2a */ /* 0x000e24000bf0e200 */
[----:B0-----:R-:W-:Y:S01]  /*0a20*/  @!P0 FMUL R2, R2, 1.175494350822287508e-38 ;  /* 0x0080000002028820 */ /* 0x001fe20000400000 */
[----:B------:R-:W-:-:S04]  /*0a30*/  FSETP.NEU.FTZ.AND P0, PT, R14, 1, PT ;  /* 0x3f8000000e00780b */ /* 0x000fc80003f1d000 */
[----:B------:R-:W-:-:S04]  /*0a40*/  FSEL R2, R2, RZ, P1 ;  /* 0x000000ff02027208 */ /* 0x000fc80000800000 */
[----:B------:R-:W-:-:S07]  /*0a50*/  FSEL R2, R2, RZ, P0 ;  /* 0x000000ff02027208 */ /* 0x000fce0000000000 */
.L_x_25:
[----:B------:R-:W0:Y:S08]  /*0a60*/  LDC.64 R4, c[0x0][0xfa0] ;  /* 0x0003e800ff047b82 */ /* 0x000e300000000a00 */
[----:B------:R-:W1:Y:S01]  /*0a70*/  LDC.64 R6, c[0x0][0xfa8] ;  /* 0x0003ea00ff067b82 */ /* 0x000e620000000a00 */
[----:B------:R-:W2:Y:S01]  /*0a80*/  S2R R9, SR_CTAID.X ;  /* 0x0000000000097919 */ /* 0x000ea20000002500 */
[----:B------:R-:W-:-:S06]  /*0a90*/  MOV R12, 0x10 ;  /* 0x00000010000c7802 */ /* 0x000fcc0000000f00 */
[----:B------:R-:W3:Y:S01]  /*0aa0*/  LDC R11, c[0x0][0x380] ;  /* 0x0000e000ff0b7b82 */ /* 0x000ee20000000800 */
[----:B0-----:R0:W4:Y:S04]  /*0ab0*/  LDG.E R5, desc[UR6][R4.64] ;  /* 0x0000000604057981 */ /* 0x001128000c1e1900 */
[----:B-1----:R1:W4:Y:S03]  /*0ac0*/  LDG.E R10, desc[UR6][R6.64] ;  /* 0x00000006060a7981 */ /* 0x002326000c1e1900 */
[----:B--2---:R-:W2:Y:S01]  /*0ad0*/  LDC.U8 R3, c[0x0][R9+0x930] ;  /* 0x00024c0009037b82 */ /* 0x004ea20000000000 */
[----:B------:R-:W-:-:S05]  /*0ae0*/  IADD3 R8, PT, PT, R9, 0x10, RZ ;  /* 0x0000001009087810 */ /* 0x000fca0007ffe0ff */
[----:B------:R-:W-:-:S06]  /*0af0*/  IMAD R8, R9, 0x3, R8 ;  /* 0x0000000309087824 */ /* 0x000fcc00078e0208 */
[----:B------:R-:W3:Y:S01]  /*0b00*/  LDC R8, c[0x0][R8+0xa60] ;  /* 0x0002980008087b82 */ /* 0x000ee20000000800 */
[----:B--2---:R-:W-:-:S07]  /*0b10*/  LEA R3, R3, R12, 0x3 ;  /* 0x0000000c03037211 */ /* 0x004fce00078e18ff */
[----:B------:R-:W2:Y:S08]  /*0b20*/  LDC.64 R32, c[0x0][R3+0x380] ;  /* 0x0000e00003207b82 */ /* 0x000eb00000000a00 */
[----:B------:R-:W5:Y:S01]  /*0b30*/  LDC.64 R22, c[0x0][R3+0x4a0] ;  /* 0x0001280003167b82 */ /* 0x000f620000000a00 */
[----:B---3--:R-:W-:-:S07]  /*0b40*/  IMAD R9, R8, R11, RZ ;  /* 0x0000000b08097224 */ /* 0x008fce00078e02ff */
[----:B0-----:R-:W0:Y:S08]  /*0b50*/  LDC R4, c[0x0][R3+0x800] ;  /* 0x0002000003047b82 */ /* 0x001e300000000800 */
[----:B------:R3:W3:Y:S01]  /*0b60*/  LDC.64 R20, c[0x0][R3+0x5c0] ;  /* 0x0001700003147b82 */ /* 0x0006e20000000a00 */
[----:B--2---:R-:W-:-:S03]  /*0b70*/  IMAD.WIDE R32, R9, 0x2, R32 ;  /* 0x0000000209207825 */ /* 0x004fc600078e0220 */
[----:B------:R-:W-:-:S04]  /*0b80*/  LOP3.LUT P4, RZ, R32, 0x7, RZ, 0xc0, !PT ;  /* 0x0000000720ff7812 */ /* 0x000fc8000788c0ff */
[----:B-1----:R3:W1:Y:S01]  /*0b90*/  LDC.64 R6, c[0x0][R3+0x6e0] ;  /* 0x0001b80003067b82 */ /* 0x0026620000000a00 */
[----:B-----5:R-:W-:-:S03]  /*0ba0*/  IMAD.WIDE R22, R9, 0x4, R22 ;  /* 0x0000000409167825 */ /* 0x020fc600078e0216 */
[----:B------:R-:W-:Y:S02]  /*0bb0*/  LOP3.LUT P5, RZ, R22, 0xf, RZ, 0xc0, !PT ;  /* 0x0000000f16ff7812 */ /* 0x000fe400078ac0ff */
[----:B0-----:R-:W-:Y:S02]  /*0bc0*/  IADD3 R4, PT, PT, R4, -R9, RZ ;  /* 0x8000000904047210 */ /* 0x001fe40007ffe0ff */
[----:B---3--:R-:W-:Y:S02]  /*0bd0*/  MOV R3, 0x3f800000 ;  /* 0x3f80000000037802 */ /* 0x008fe40000000f00 */
[----:B------:R-:W-:Y:S01]  /*0be0*/  LOP3.LUT P2, RZ, R4, 0x3, R11, 0xc8, !PT ;  /* 0x0000000304ff7812 */ /* 0x000fe2000784c80b */
[----:B------:R-:W-:-:S03]  /*0bf0*/  IMAD.WIDE R20, R9, 0x4, R20 ;  /* 0x0000000409147825 */ /* 0x000fc600078e0214 */
[----:B------:R-:W-:Y:S02]  /*0c00*/  PLOP3.LUT P2, PT, P5, P2, P4, 0x1, 0x0 ;  /* 0x000000000000781c */ /* 0x000fe40002f44041 */
[----:B------:R-:W-:Y:S01]  /*0c10*/  LOP3.LUT P0, RZ, R20, 0xf, RZ, 0xc0, !PT ;  /* 0x0000000f14ff7812 */ /* 0x000fe2000780c0ff */
[----:B-1----:R-:W-:-:S03]  /*0c20*/  IMAD.WIDE R6, R9, 0x4, R6 ;  /* 0x0000000409067825 */ /* 0x002fc600078e0206 */
[----:B------:R-:W-:-:S04]  /*0c30*/  LOP3.LUT P1, RZ, R6, 0xf, RZ, 0xc0, !PT ;  /* 0x0000000f06ff7812 */ /* 0x000fc8000782c0ff */
[----:B------:R-:W-:Y:S02]  /*0c40*/  PLOP3.LUT P0, PT, P1, P2, P0, 0x4, 0x0 ;  /* 0x000000000000781c */ /* 0x000fe40000f04004 */
[----:B----4-:R-:W-:-:S13]  /*0c50*/  FSETP.GT.FTZ.AND P3, PT, R5, R10, PT ;  /* 0x0000000a0500720b */ /* 0x010fda0003f74000 */
[----:B------:R-:W0:Y:S02]  /*0c60*/  @P3 MUFU.RCP R10, R10 ;  /* 0x0000000a000a3308 */ /* 0x000e240000001000 */
[----:B0-----:R-:W-:Y:S01]  /*0c70*/  @P3 FMUL.FTZ R3, R5, R10 ;  /* 0x0000000a05033220 */ /* 0x001fe20000410000 */
[----:B------:R-:W-:Y:S06]  /*0c80*/  @P0 BRA `(.L_x_30) ;  /* 0x0000002800e80947 */ /* 0x000fec0003800000 */
[----:B------:R-:W-:-:S04]  /*0c90*/  VIMNMX R5, PT, PT, R4, R11, PT ;  /* 0x0000000b04057248 */ /* 0x000fc80003fe0100 */
[----:B------:R-:W-:-:S13]  /*0ca0*/  ISETP.GE.AND P0, PT, R5, 0x1, PT ;  /* 0x000000010500780c */ /* 0x000fda0003f06270 */
[----:B------:R-:W-:Y:S05]  /*0cb0*/  @!P0 EXIT ;  /* 0x000000000000894d */ /* 0x000fea0003800000 */
[----:B------:R-:W0:Y:S01]  /*0cc0*/  LDCU UR4, c[0x0][0xf9c] ;  /* 0x0001f380ff0477ac */ /* 0x000e220008000800 */
[----:B------:R-:W-:Y:S01]  /*0cd0*/  VIMNMX.U32 R4, PT, PT, R4, R11, PT ;  /* 0x0000000b04047248 */ /* 0x000fe20003fe0000 */
[----:B------:R-:W1:Y:S01]  /*0ce0*/  LDCU UR5, c[0x0][0x360] ;  /* 0x00006c00ff0577ac */ /* 0x000e620008000800 */
[----:B0-----:R-:W-:-:S13]  /*0cf0*/  FSETP.NEU.FTZ.AND P0, PT, RZ, UR4, PT ;  /* 0x00000004ff007c0b */ /* 0x001fda000bf1d000 */
[----:B-1----:R-:W-:Y:S05]  /*0d00*/  @P0 BRA `(.L_x_31) ;  /* 0x0000001400240947 */ /* 0x002fea0003800000 */
[----:B------:R-:W0:Y:S02]  /*0d10*/  LDCU UR4, c[0x0][0xf98] ;  /* 0x0001f300ff0477ac */ /* 0x000e240008000800 */
[----:B0-----:R-:W-:-:S09]  /*0d20*/  UISETP.NE.AND UP0, UPT, UR4, URZ, UPT ;  /* 0x000000ff0400728c */ /* 0x001fd2000bf05270 */
[----:B------:R-:W-:Y:S05]  /*0d30*/  BRA.U !UP0, `(.L_x_32) ;  /* 0x0000000908647547 */ /* 0x000fea000b800000 */
[----:B------:R-:W0:Y:S01]  /*0d40*/  S2R R5, SR_TID.X ;  /* 0x0000000000057919 */ /* 0x000e220000002100 */
[----:B------:R-:W1:Y:S01]  /*0d50*/  LDCU UR8, c[0x0][0xf94] ;  /* 0x0001f280ff0877ac */ /* 0x000e620008000800 */
[----:B------:R-:W2:Y:S01]  /*0d60*/  LDCU UR9, c[0x0][0xf7c] ;  /* 0x0001ef80ff0977ac */ /* 0x000ea20008000800 */
[----:B------:R-:W3:Y:S01]  /*0d70*/  LDCU UR10, c[0x0][0xf9c] ;  /* 0x0001f380ff0a77ac */ /* 0x000ee20008000800 */
[----:B------:R-:W-:-:S05]  /*0d80*/  UMOV UR4, URZ ;  /* 0x000000ff00047c82 */ /* 0x000fca0008000000 */
.L_x_33:
[----:B0-----:R-:W-:-:S04]  /*0d90*/  IADD3 R9, PT, PT, R5, UR4, RZ ;  /* 0x0000000405097c10 */ /* 0x001fc8000fffe0ff */
[C---:B------:R-:W-:Y:S02]  /*0da0*/  IADD3 R13, PT, PT, R9.reuse, UR5, RZ ;  /* 0x00000005090d7c10 */ /* 0x040fe4000fffe0ff */
[-C--:B------:R-:W-:Y:S02]  /*0db0*/  ISETP.GE.AND P0, PT, R9, R4.reuse, PT ;  /* 0x000000040900720c */ /* 0x080fe40003f06270 */
[C---:B------:R-:W-:Y:S02]  /*0dc0*/  ISETP.GE.AND P1, PT, R13.reuse, R4, PT ;  /* 0x000000040d00720c */ /* 0x040fe40003f26270 */
[----:B------:R-:W-:-:S04]  /*0dd0*/  IADD3 R15, PT, PT, R13, UR5, RZ ;  /* 0x000000050d0f7c10 */ /* 0x000fc8000fffe0ff */
[C---:B------:R-:W-:Y:S02]  /*0de0*/  ISETP.GE.AND P2, PT, R15.reuse, R4, PT ;  /* 0x000000040f00720c */ /* 0x040fe40003f46270 */
[----:B------:R-:W-:-:S03]  /*0df0*/  IADD3 R11, PT, PT, R15, UR5, RZ ;  /* 0x000000050f0b7c10 */ /* 0x000fc6000fffe0ff */
[----:B------:R-:W0:Y:S01]  /*0e00*/  @!P0 LDC.64 R18, c[0x0][0xfb8] ;  /* 0x0003ee00ff128b82 */ /* 0x000e220000000a00 */
[----:B------:R-:W-:Y:S01]  /*0e10*/  ISETP.GE.AND P3, PT, R11, R4, PT ;  /* 0x000000040b00720c */ /* 0x000fe20003f66270 */
[----:B------:R-:W-:-:S06]  /*0e20*/  @!P0 IMAD.WIDE R30, R9, 0x2, R32 ;  /* 0x00000002091e8825 */ /* 0x000fcc00078e0220 */
[----:B------:R-:W4:Y:S01]  /*0e30*/  @!P1 LDC.64 R28, c[0x0][0xfb8] ;  /* 0x0003ee00ff1c9b82 */ /* 0x000f220000000a00 */
[--C-:B------:R-:W-:Y:S01]  /*0e40*/  @!P1 IMAD.WIDE R22, R13, 0x2, R32.reuse ;  /* 0x000000020d169825 */ /* 0x100fe200078e0220 */
[----:B------:R-:W5:Y:S04]  /*0e50*/  @!P0 LDG.E.U16 R30, desc[UR6][R30.64] ;  /* 0x000000061e1e8981 */ /* 0x000f68000c1e1500 */
[----:B------:R-:W2:Y:S02]  /*0e60*/  @!P1 LDG.E.U16 R36, desc[UR6][R22.64] ;  /* 0x0000000616249981 */ /* 0x000ea4000c1e1500 */
[----:B------:R-:W1:Y:S08]  /*0e70*/  @!P2 LDC.64 R26, c[0x0][0xfb8] ;  /* 0x0003ee00ff1aab82 */ /* 0x000e700000000a00 */
[----:B------:R-:W3:Y:S01]  /*0e80*/  @!P3 LDC.64 R24, c[0x0][0xfb8] ;  /* 0x0003ee00ff18bb82 */ /* 0x000ee20000000a00 */
[----:B0-----:R0:W2:Y:S01]  /*0e90*/  @!P0 LDG.E R35, desc[UR6][R18.64] ;  /* 0x0000000612238981 */ /* 0x0010a2000c1e1900 */
[----:B------:R-:W-:-:S04]  /*0ea0*/  @!P2 IMAD.WIDE R16, R15, 0x2, R32 ;  /* 0x000000020f10a825 */ /* 0x000fc800078e0220 */
[----:B------:R-:W-:Y:S01]  /*0eb0*/  HFMA2 R10, -RZ, RZ, 0, 0 ;  /* 0x00000000ff0a7431 */ /* 0x000fe200000001ff */
[----:B------:R1:W2:Y:S04]  /*0ec0*/  @!P2 LDG.E.U16 R34, desc[UR6][R16.64] ;  /* 0x000000061022a981 */ /* 0x0002a8000c1e1500 */
[----:B----4-:R-:W4:Y:S01]  /*0ed0*/  @!P1 LDG.E R37, desc[UR6][R28.64] ;  /* 0x000000061c259981 */ /* 0x010f22000c1e1900 */
[----:B0-----:R-:W-:-:S03]  /*0ee0*/  @!P0 IMAD.WIDE R18, R9, 0x4, R20 ;  /* 0x0000000409128825 */ /* 0x001fc600078e0214 */
[----:B-1----:R-:W4:Y:S01]  /*0ef0*/  @!P2 LDG.E R8, desc[UR6][R26.64] ;  /* 0x000000061a08a981 */ /* 0x002f22000c1e1900 */
[----:B------:R-:W-:Y:S01]  /*0f00*/  @!P3 IMAD.WIDE R16, R11, 0x2, R32 ;  /* 0x000000020b10b825 */ /* 0x000fe200078e0220 */
[----:B------:R-:W-:Y:S02]  /*0f10*/  CS2R R22, SRZ ;  /* 0x0000000000167805 */ /* 0x000fe4000001ff00 */
[----:B------:R0:W4:Y:S04]  /*0f20*/  @!P0 LDG.E R10, desc[UR6][R18.64] ;  /* 0x00000006120a8981 */ /* 0x000128000c1e1900 */
[----:B------:R-:W4:Y:S04]  /*0f30*/  @!P3 LDG.E.U16 R12, desc[UR6][R16.64] ;  /* 0x00000006100cb981 */ /* 0x000f28000c1e1500 */
[----:B---3--:R-:W3:Y:S01]  /*0f40*/  @!P3 LDG.E R14, desc[UR6][R24.64] ;  /* 0x00000006180eb981 */ /* 0x008ee2000c1e1900 */
[----:B0-----:R-:W-:Y:S01]  /*0f50*/  @!P0 IMAD.WIDE R18, R9, 0x4, R6 ;  /* 0x0000000409128825 */ /* 0x001fe200078e0206 */
[----:B------:R-:W-:-:S02]  /*0f60*/  CS2R R28, SRZ ;  /* 0x00000000001c7805 */ /* 0x000fc4000001ff00 */
[----:B------:R-:W-:Y:S02]  /*0f70*/  MOV R31, RZ ;  /* 0x000000ff001f7202 */ /* 0x000fe40000000f00 */
[----:B------:R0:W3:Y:S01]  /*0f80*/  @!P0 LDG.E R23, desc[UR6][R18.64] ;  /* 0x0000000612178981 */ /* 0x0000e2000c1e1900 */
[----:B------:R-:W-:-:S05]  /*0f90*/  @!P1 IMAD.WIDE R26, R13, 0x4, R6 ;  /* 0x000000040d1a9825 */ /* 0x000fca00078e0206 */
[----:B------:R1:W3:Y:S01]  /*0fa0*/  @!P1 LDG.E R29, desc[UR6][R26.64] ;  /* 0x000000061a1d9981 */ /* 0x0002e2000c1e1900 */
[----:B0-----:R-:W-:-:S05]  /*0fb0*/  @!P2 IMAD.WIDE R18, R15, 0x4, R6 ;  /* 0x000000040f12a825 */ /* 0x001fca00078e0206 */
[----:B------:R0:W3:Y:S01]  /*0fc0*/  @!P2 LDG.E R31, desc[UR6][R18.64] ;  /* 0x00000006121fa981 */ /* 0x0000e2000c1e1900 */
[----:B-1----:R-:W-:Y:S01]  /*0fd0*/  @!P3 IMAD.WIDE R26, R11, 0x4, R6 ;  /* 0x000000040b1ab825 */ /* 0x002fe200078e0206 */
[----:B0-----:R-:W-:-:S06]  /*0fe0*/  CS2R R18, SRZ ;  /* 0x0000000000127805 */ /* 0x001fcc000001ff00 */
[----:B------:R-:W3:Y:S01]  /*0ff0*/  @!P3 LDG.E R19, desc[UR6][R26.64] ;  /* 0x000000061a13b981 */ /* 0x000ee2000c1e1900 */
[----:B------:R-:W-:-:S05]  /*1000*/  @!P1 IMAD.WIDE R16, R13, 0x4, R20 ;  /* 0x000000040d109825 */ /* 0x000fca00078e0214 */
[----:B------:R0:W3:Y:S01]  /*1010*/  @!P1 LDG.E R22, desc[UR6][R16.64] ;  /* 0x0000000610169981 */ /* 0x0000e2000c1e1900 */
[----:B------:R-:W-:-:S05]  /*1020*/  @!P3 IMAD.WIDE R24, R11, 0x4, R20 ;  /* 0x000000040b18b825 */ /* 0x000fca00078e0214 */
[----:B------:R1:W3:Y:S01]  /*1030*/  @!P3 LDG.E R18, desc[UR6][R24.64] ;  /* 0x000000061812b981 */ /* 0x0002e2000c1e1900 */
[----:B0-----:R-:W-:-:S05]  /*1040*/  @!P2 IMAD.WIDE R16, R15, 0x4, R20 ;  /* 0x000000040f10a825 */ /* 0x001fca00078e0214 */
[----:B------:R0:W3:Y:S01]  /*1050*/  @!P2 LDG.E R28, desc[UR6][R16.64] ;  /* 0x00000006101ca981 */ /* 0x0000e2000c1e1900 */
[----:B-1----:R-:W-:Y:S01]  /*1060*/  HFMA2 R24, -RZ, RZ, 0, 0 ;  /* 0x00000000ff187431 */ /* 0x002fe200000001ff */
[----:B0-----:R-:W0:Y:S01]  /*1070*/  LDC.64 R16, c[0x0][0xf80] ;  /* 0x0003e000ff107b82 */ /* 0x001e220000000a00 */
[----:B------:R-:W-:Y:S01]  /*1080*/  MUFU.RCP R27, R2 ;  /* 0x00000002001b7308 */ /* 0x000fe20000001000 */
[----:B------:R-:W-:Y:S01]  /*1090*/  MOV R26, RZ ;  /* 0x000000ff001a7202 */ /* 0x000fe20000000f00 */
[----:B------:R-:W-:Y:S01]  /*10a0*/  ULEA UR4, UR5, UR4, 0x2 ;  /* 0x0000000405047291 */ /* 0x000fe2000f8e10ff */
[----:B-----5:R-:W-:Y:S02]  /*10b0*/  @!P0 SHF.L.U32 R30, R30, 0x10, RZ ;  /* 0x000000101e1e8819 */ /* 0x020fe400000006ff */
[----:B--2---:R-:W-:-:S03]  /*10c0*/  @!P1 SHF.L.U32 R36, R36, 0x10, RZ ;  /* 0x0000001024249819 */ /* 0x004fc600000006ff */
[----:B------:R-:W-:Y:S01]  /*10d0*/  @!P0 FMUL.FTZ R24, R35, R30 ;  /* 0x0000001e23188220 */ /* 0x000fe20000410000 */
[----:B------:R-:W-:Y:S01]  /*10e0*/  MOV R30, RZ ;  /* 0x000000ff001e7202 */ /* 0x000fe20000000f00 */
[----:B----4-:R-:W-:Y:S02]  /*10f0*/  @!P1 FMUL.FTZ R30, R37, R36 ;  /* 0x00000024251e9220 */ /* 0x010fe40000410000 */
[----:B------:R-:W1:Y:S01]  /*1100*/  MUFU.RCP R37, R3 ;  /* 0x0000000300257308 */ /* 0x000e620000001000 */
[----:B------:R-:W-:Y:S01]  /*1110*/  @!P2 SHF.L.U32 R25, R34, 0x10, RZ ;  /* 0x000000102219a819 */ /* 0x000fe200000006ff */
[----:B------:R-:W-:-:S04]  /*1120*/  HFMA2 R35, -RZ, RZ, 0, 0 ;  /* 0x00000000ff237431 */ /* 0x000fc800000001ff */
[----:B------:R-:W-:Y:S01]  /*1130*/  @!P2 FMUL.FTZ R35, R8, R25 ;  /* 0x000000190823a220 */ /* 0x000fe20000410000 */
[----:B------:R-:W-:-:S05]  /*1140*/  @!P3 SHF.L.U32 R25, R12, 0x10, RZ ;  /* 0x000000100c19b819 */ /* 0x000fca00000006ff */
[----:B---3--:R-:W-:Y:S01]  /*1150*/  @!P3 FMUL.FTZ R26, R14, R25 ;  /* 0x000000190e1ab220 */ /* 0x008fe20000410000 */
[----:B0-----:R-:W-:Y:S01]  /*1160*/  FADD.FTZ R14, -R16, 1 ;  /* 0x3f800000100e7421 */ /* 0x001fe20000010100 */
[C---:B-1----:R-:W-:Y:S01]  /*1170*/  FMUL.FTZ R8, R37.reuse, R24 ;  /* 0x0000001825087220 */ /* 0x042fe20000410000 */
[----:B------:R-:W-:Y:S01]  /*1180*/  FMUL.FTZ R30, R37, R30 ;  /* 0x0000001e251e7220 */ /* 0x000fe20000410000 */
[----:B------:R-:W-:Y:S02]  /*1190*/  FMUL.FTZ R23, R23, R16 ;  /* 0x0000001017177220 */ /* 0x000fe40000410000 */
[----:B------:R-:W-:Y:S01]  /*11a0*/  FMUL.FTZ R25, R8, R14 ;  /* 0x0000000e08197220 */ /* 0x000fe20000410000 */
[----:B------:R-:W-:-:S03]  /*11b0*/  FMUL.FTZ R12, R14, R30 ;  /* 0x0000001e0e0c7220 */ /* 0x000fc60000410000 */
[----:B------:R-:W-:Y:S01]  /*11c0*/  FFMA.FTZ R25, R8, R25, R23 ;  /* 0x0000001908197223 */ /* 0x000fe20000010017 */
[----:B------:R-:W-:-:S03]  /*11d0*/  FMUL.FTZ R23, R29, R16 ;  /* 0x000000101d177220 */ /* 0x000fc60000410000 */
[----:B------:R-:W-:Y:S01]  /*11e0*/  FMUL.FTZ R34, R25, R27 ;  /* 0x0000001b19227220 */ /* 0x000fe20000410000 */
[----:B------:R-:W-:Y:S01]  /*11f0*/  FFMA.FTZ R12, R30, R12, R23 ;  /* 0x0000000c1e0c7223 */ /* 0x000fe20000010017 */
[C---:B------:R-:W-:Y:S01]  /*1200*/  FMUL.FTZ R23, R37.reuse, R35 ;  /* 0x0000002325177220 */ /* 0x040fe20000410000 */
[----:B------:R-:W-:Y:S01]  /*1210*/  FMUL.FTZ R26, R37, R26 ;  /* 0x0000001a251a7220 */ /* 0x000fe20000410000 */
[----:B------:R-:W0:Y:S01]  /*1220*/  MUFU.SQRT R29, R34 ;  /* 0x00000022001d7308 */ /* 0x000e220000002000 */
[-C--:B------:R-:W-:Y:S01]  /*1230*/  FMUL.FTZ R24, R31, R16.reuse ;  /* 0x000000101f187220 */ /* 0x080fe20000410000 */
[----:B------:R-:W-:Y:S01]  /*1240*/  FMUL.FTZ R31, R19, R16 ;  /* 0x00000010131f7220 */ /* 0x000fe20000410000 */
[----:B------:R-:W-:Y:S01]  /*1250*/  FMUL.FTZ R19, R12, R27 ;  /* 0x0000001b0c137220 */ /* 0x000fe20000410000 */
[C---:B------:R-:W-:Y:S01]  /*1260*/  FMUL.FTZ R16, R14.reuse, R23 ;  /* 0x000000170e107220 */ /* 0x040fe20000410000 */
[----:B------:R-:W-:-:S03]  /*1270*/  FMUL.FTZ R14, R14, R26 ;  /* 0x0000001a0e0e7220 */ /* 0x000fc60000410000 */
[----:B------:R-:W-:Y:S01]  /*1280*/  FFMA.FTZ R24, R23, R16, R24 ;  /* 0x0000001017187223 */ /* 0x000fe20000010018 */
[----:B------:R-:W-:Y:S01]  /*1290*/  FFMA.FTZ R14, R26, R14, R31 ;  /* 0x0000000e1a0e7223 */ /* 0x000fe2000001001f */
[----:B------:R-:W1:Y:S02]  /*12a0*/  MUFU.SQRT R19, R19 ;  /* 0x0000001300137308 */ /* 0x000e640000002000 */
[-C--:B------:R-:W-:Y:S01]  /*12b0*/  FMUL.FTZ R36, R24, R27.reuse ;  /* 0x0000001b18247220 */ /* 0x080fe20000410000 */
[----:B------:R-:W-:Y:S01]  /*12c0*/  FMUL.FTZ R27, R14, R27 ;  /* 0x0000001b0e1b7220 */ /* 0x000fe20000410000 */
[----:B0-----:R-:W-:-:S04]  /*12d0*/  FADD.FTZ R29, R29, UR8 ;  /* 0x000000081d1d7e21 */ /* 0x001fc80008010000 */
[----:B------:R-:W0:Y:S08]  /*12e0*/  MUFU.SQRT R31, R36 ;  /* 0x00000024001f7308 */ /* 0x000e300000002000 */
[----:B------:R-:W2:Y:S08]  /*12f0*/  MUFU.SQRT R27, R27 ;  /* 0x0000001b001b7308 */ /* 0x000eb00000002000 */
[----:B------:R-:W3:Y:S01]  /*1300*/  MUFU.RCP R16, R0 ;  /* 0x0000000000107308 */ /* 0x000ee20000001000 */
[----:B-1----:R-:W-:Y:S01]  /*1310*/  FADD.FTZ R34, R19, UR8 ;  /* 0x0000000813227e21 */ /* 0x002fe20008010000 */
[----:B------:R-:W-:-:S06]  /*1320*/  FMUL.FTZ R35, R10, UR9 ;  /* 0x000000090a237c20 */ /* 0x000fcc0008410000 */
[----:B------:R-:W1:Y:S01]  /*1330*/  MUFU.RCP R29, R29 ;  /* 0x0000001d001d7308 */ /* 0x000e620000001000 */
[----:B------:R-:W-:Y:S01]  /*1340*/  FFMA.FTZ R35, R8, R17, R35 ;  /* 0x0000001108237223 */ /* 0x000fe20000010023 */
[----:B0-----:R-:W-:Y:S01]  /*1350*/  FADD.FTZ R19, R31, UR8 ;  /* 0x000000081f137e21 */ /* 0x001fe20008010000 */
[----:B------:R-:W-:-:S05]  /*1360*/  FMUL.FTZ R31, R22, UR9 ;  /* 0x00000009161f7c20 */ /* 0x000fca0008410000 */
[----:B------:R-:W0:Y:S01]  /*1370*/  MUFU.RCP R10, R34 ;  /* 0x00000022000a7308 */ /* 0x000e220000001000 */
[----:B--2---:R-:W-:Y:S01]  /*1380*/  FADD.FTZ R22, R27, UR8 ;  /* 0x000000081b167e21 */ /* 0x004fe20008010000 */
[----:B---3--:R-:W-:Y:S01]  /*1390*/  FMUL.FTZ R8, R35, R16 ;  /* 0x0000001023087220 */ /* 0x008fe20000410000 */
[----:B------:R-:W-:-:S05]  /*13a0*/  FFMA.FTZ R31, R30, R17, R31 ;  /* 0x000000111e1f7223 */ /* 0x000fca000001001f */
[----:B------:R-:W2:Y:S01]  /*13b0*/  MUFU.RCP R19, R19 ;  /* 0x0000001300137308 */ /* 0x000ea20000001000 */
[----:B-1----:R-:W-:Y:S01]  /*13c0*/  FMUL.FTZ R8, R8, R29 ;  /* 0x0000001d08087220 */ /* 0x002fe20000410000 */
[----:B------:R-:W-:Y:S01]  /*13d0*/  FMUL.FTZ R29, R18, UR9 ;  /* 0x00000009121d7c20 */ /* 0x000fe20008410000 */
[----:B------:R-:W-:-:S05]  /*13e0*/  FMUL.FTZ R27, R31, R16 ;  /* 0x000000101f1b7220 */ /* 0x000fca0000410000 */
[----:B------:R-:W1:Y:S01]  /*13f0*/  MUFU.RCP R22, R22 ;  /* 0x0000001600167308 */ /* 0x000e620000001000 */
[----:B------:R-:W-:Y:S01]  /*1400*/  FFMA.FTZ R18, RZ, UR10, R8 ;  /* 0x0000000aff127c23 */ /* 0x000fe20008010008 */
[----:B------:R-:W-:Y:S01]  /*1410*/  FMUL.FTZ R28, R28, UR9 ;  /* 0x000000091c1c7c20 */ /* 0x000fe20008410000 */
[----:B0-----:R-:W-:Y:S01]  /*1420*/  FMUL.FTZ R8, R27, R10 ;  /* 0x0000000a1b087220 */ /* 0x001fe20000410000 */
[-C--:B------:R-:W-:Y:S02]  /*1430*/  FFMA.FTZ R30, R26, R17.reuse, R29 ;  /* 0x000000111a1e7223 */ /* 0x080fe4000001001d */
[----:B------:R-:W-:Y:S01]  /*1440*/  FFMA.FTZ R10, R23, R17, R28 ;  /* 0x00000011170a7223 */ /* 0x000fe2000001001c */
[----:B------:R-:W-:Y:S01]  /*1450*/  @!P0 F2FP.BF16.F32.PACK_AB R18, RZ, R18 ;  /* 0x00000012ff12823e */ /* 0x000fe200000010ff */
[----:B------:R-:W-:-:S04]  /*1460*/  @!P0 IMAD.WIDE R26, R9, 0x2, R32 ;  /* 0x00000002091a8825 */ /* 0x000fc800078e0220 */
[-C--:B------:R-:W-:Y:S01]  /*1470*/  FMUL.FTZ R17, R30, R16.reuse ;  /* 0x000000101e117220 */ /* 0x080fe20000410000 */
[----:B------:R-:W-:Y:S01]  /*1480*/  FMUL.FTZ R28, R10, R16 ;  /* 0x000000100a1c7220 */ /* 0x000fe20000410000 */
[----:B------:R-:W-:Y:S01]  /*1490*/  PRMT R23, R18, 0x7610, R23 ;  /* 0x0000761012177816 */ /* 0x000fe20000000017 */
[----:B------:R-:W-:Y:S02]  /*14a0*/  FFMA.FTZ R16, RZ, UR10, R8 ;  /* 0x0000000aff107c23 */ /* 0x000fe40008010008 */
[----:B--2---:R-:W-:Y:S02]  /*14b0*/  FMUL.FTZ R28, R28, R19 ;  /* 0x000000131c1c7220 */ /* 0x004fe40000410000 */
[----:B------:R0:W-:Y:S01]  /*14c0*/  @!P0 STG.E.U16 desc[UR6][R26.64], R23 ;  /* 0x000000171a008986 */ /* 0x0001e2000c101506 */
[----:B-1----:R-:W-:Y:S01]  /*14d0*/  FMUL.FTZ R8, R17, R22 ;  /* 0x0000001611087220 */ /* 0x002fe20000410000 */
[----:B------:R-:W-:-:S04]  /*14e0*/  @!P0 IMAD.WIDE R18, R9, 0x4, R6 ;  /* 0x0000000409128825 */ /* 0x000fc800078e0206 */
[----:B------:R-:W-:Y:S01]  /*14f0*/  FFMA.FTZ R28, RZ, UR10, R28 ;  /* 0x0000000aff1c7c23 */ /* 0x000fe2000801001c */
[----:B0-----:R-:W-:Y:S01]  /*1500*/  @!P1 F2FP.BF16.F32.PACK_AB R27, RZ, R16 ;  /* 0x00000010ff1b923e */ /* 0x001fe200000010ff */
[----:B------:R-:W-:-:S04]  /*1510*/  @!P0 IMAD.WIDE R16, R9, 0x4, R20 ;  /* 0x0000000409108825 */ /* 0x000fc800078e0214 */
[C---:B------:R-:W-:Y:S01]  /*1520*/  @!P1 IMAD.WIDE R22, R13.reuse, 0x2, R32 ;  /* 0x000000020d169825 */ /* 0x040fe200078e0220 */
[----:B------:R0:W-:Y:S04]  /*1530*/  @!P0 STG.E desc[UR6][R16.64], R35 ;  /* 0x0000002310008986 */ /* 0x0001e8000c101906 */
[----:B------:R1:W-:Y:S04]  /*1540*/  @!P0 STG.E desc[UR6][R18.64], R25 ;  /* 0x0000001912008986 */ /* 0x0003e8000c101906 */
[----:B------:R2:W-:Y:S01]  /*1550*/  @!P1 STG.E.U16 desc[UR6][R22.64], R27 ;  /* 0x0000001b16009986 */ /* 0x0005e2000c101506 */
[----:B0-----:R-:W-:Y:S01]  /*1560*/  @!P2 F2FP.BF16.F32.PACK_AB R17, RZ, R28 ;  /* 0x0000001cff11a23e */ /* 0x001fe200000010ff */
[----:B------:R-:W-:-:S03]  /*1570*/  @!P1 IMAD.WIDE R28, R13, 0x4, R6 ;  /* 0x000000040d1c9825 */ /* 0x000fc600078e0206 */
[----:B-1----:R-:W-:Y:S01]  /*1580*/  PRMT R19, R17, 0x7610, R19 ;  /* 0x0000761011137816 */ /* 0x002fe20000000013 */
[----:B--2---:R-:W-:-:S04]  /*1590*/  @!P1 IMAD.WIDE R26, R13, 0x4, R20 ;  /* 0x000000040d1a9825 */ /* 0x004fc800078e0214 */
[----:B------:R-:W-:Y:S01]  /*15a0*/  FFMA.FTZ R13, RZ, UR10, R8 ;  /* 0x0000000aff0d7c23 */ /* 0x000fe20008010008 */
[C---:B------:R-:W-:Y:S01]  /*15b0*/  @!P2 IMAD.WIDE R8, R15.reuse, 0x2, R32 ;  /* 0x000000020f08a825 */ /* 0x040fe200078e0220 */
[----:B------:R-:W-:Y:S03]  /*15c0*/  @!P1 STG.E desc[UR6][R26.64], R31 ;  /* 0x0000001f1a009986 */ /* 0x000fe6000c101906 */
[----:B------:R-:W-:Y:S01]  /*15d0*/  @!P3 F2FP.BF16.F32.PACK_AB R13, RZ, R13 ;  /* 0x0000000dff0db23e */ /* 0x000fe200000010ff */
[----:B------:R-:W-:Y:S01]  /*15e0*/  @!P2 IMAD.WIDE R16, R15, 0x4, R20 ;  /* 0x000000040f10a825 */ /* 0x000fe200078e0214 */
[----:B------:R-:W-:Y:S04]  /*15f0*/  @!P1 STG.E desc[UR6][R28.64], R12 ;  /* 0x0000000c1c009986 */ /* 0x000fe8000c101906 */
[----:B------:R0:W-:Y:S01]  /*1600*/  @!P2 STG.E.U16 desc[UR6][R8.64], R19 ;  /* 0x000000130800a986 */ /* 0x0001e2000c101506 */
[----:B------:R-:W-:-:S04]  /*1610*/  @!P3 IMAD.WIDE R22, R11, 0x2, R32 ;  /* 0x000000020b16b825 */ /* 0x000fc800078e0220 */
[C---:B------:R-:W-:Y:S01]  /*1620*/  @!P3 IMAD.WIDE R34, R11.reuse, 0x4, R20 ;  /* 0x000000040b22b825 */ /* 0x040fe200078e0214 */
[----:B------:R4:W-:Y:S03]  /*1630*/  @!P2 STG.E desc[UR6][R16.64], R10 ;  /* 0x0000000a1000a986 */ /* 0x0009e6000c101906 */
[----:B------:R-:W-:-:S04]  /*1640*/  @!P3 IMAD.WIDE R36, R11, 0x4, R6 ;  /* 0x000000040b24b825 */ /* 0x000fc800078e0206 */
[----:B0-----:R-:W-:-:S05]  /*1650*/  @!P2 IMAD.WIDE R18, R15, 0x4, R6 ;  /* 0x000000040f12a825 */ /* 0x001fca00078e0206 */
[----:B------:R4:W-:Y:S04]  /*1660*/  @!P2 STG.E desc[UR6][R18.64], R24 ;  /* 0x000000181200a986 */ /* 0x0009e8000c101906 */
[----:B------:R4:W-:Y:S04]  /*1670*/  @!P3 STG.E.U16 desc[UR6][R22.64], R13 ;  /* 0x0000000d1600b986 */ /* 0x0009e8000c101506 */
[----:B------:R4:W-:Y:S04]  /*1680*/  @!P3 STG.E desc[UR6][R34.64], R30 ;  /* 0x0000001e2200b986 */ /* 0x0009e8000c101906 */
[----:B------:R4:W-:Y:S01]  /*1690*/  @!P3 STG.E desc[UR6][R36.64], R14 ;  /* 0x0000000e2400b986 */ /* 0x0009e2000c101906 */
[----:B------:R-:W-:-:S13]  /*16a0*/  ISETP.LE.AND P0, PT, R4, UR4, PT ;  /* 0x0000000404007c0c */ /* 0x000fda000bf03270 */
[----:B----4-:R-:W-:Y:S05]  /*16b0*/  @!P0 BRA `(.L_x_33) ;  /* 0xfffffff400b48947 */ /* 0x010fea000383ffff */
[----:B------:R-:W-:Y:S05]  /*16c0*/  EXIT ;  /* 0x000000000000794d */ /* 0x000fea0003800000 */
.L_x_32:
[----:B------:R-:W0:Y:S01]  /*16d0*/  S2R R5, SR_TID.X ;  /* 0x0000000000057919 */ /* 0x000e220000002100 */
[----:B------:R-:W1:Y:S01]  /*16e0*/  LDCU UR10, c[0x0][0xf94] ;  /* 0x0001f280ff0a77ac */ /* 0x000e620008000800 */
[----:B------:R-:W2:Y:S01]  /*16f0*/  LDCU UR9, c[0x0][0xf7c] ;  /* 0x0001ef80ff0977ac */ /* 0x000ea20008000800 */
[----:B------:R-:W3:Y:S01]  /*1700*/  LDCU UR8, c[0x0][0xf9c] ;  /* 0x0001f380ff0877ac */ /* 0x000ee20008000800 */
[----:B------:R-:W-:-:S05]  /*1710*/  UMOV UR4, URZ ;  /* 0x000000ff00047c82 */ /* 0x000fca0008000000 */
.L_x_42:
[----:B0--3--:R-:W-:-:S04]  /*1720*/  IADD3 R9, PT, PT, R5, UR4, RZ ;  /* 0x0000000405097c10 */ /* 0x009fc8000fffe0ff */
[C---:B-12---:R-:W-:Y:S02]  /*1730*/  IADD3 R11, PT, PT, R9.reuse, UR5, RZ ;  /* 0x00000005090b7c10 */ /* 0x046fe4000fffe0ff */
[-C--:B------:R-:W-:Y:S02]  /*1740*/  ISETP.GE.AND P0, PT, R9, R4.reuse, PT ;  /* 0x000000040900720c */ /* 0x080fe40003f06270 */
[C---:B------:R-:W-:Y:S02]  /*1750*/  ISETP.GE.AND P1, PT, R11.reuse, R4, PT ;  /* 0x000000040b00720c */ /* 0x040fe40003f26270 */
[----:B------:R-:W-:-:S04]  /*1760*/  IADD3 R13, PT, PT, R11, UR5, RZ ;  /* 0x000000050b0d7c10 */ /* 0x000fc8000fffe0ff */
[C---:B------:R-:W-:Y:S02]  /*1770*/  ISETP.GE.AND P2, PT, R13.reuse, R4, PT ;  /* 0x000000040d00720c */ /* 0x040fe40003f46270 */
[----:B------:R-:W-:-:S03]  /*1780*/  IADD3 R15, PT, PT, R13, UR5, RZ ;  /* 0x000000050d0f7c10 */ /* 0x000fc6000fffe0ff */
[----:B------:R-:W0:Y:S01]  /*1790*/  @!P0 LDC.64 R16, c[0x0][0xfb8] ;  /* 0x0003ee00ff108b82 */ /* 0x000e220000000a00 */
[----:B------:R-:W-:-:S07]  /*17a0*/  @!P0 IMAD.WIDE R30, R9, 0x2, R32 ;  /* 0x00000002091e8825 */ /* 0x000fce00078e0220 */
[----:B------:R-:W4:Y:S01]  /*17b0*/  @!P1 LDC.64 R18, c[0x0][0xfb8] ;  /* 0x0003ee00ff129b82 */ /* 0x000f220000000a00 */
[----:B------:R-:W-:Y:S01]  /*17c0*/  ISETP.GE.AND P3, PT, R15, R4, PT ;  /* 0x000000040f00720c */ /* 0x000fe20003f66270 */
[--C-:B------:R-:W-:Y:S01]  /*17d0*/  @!P2 IMAD.WIDE R22, R13, 0x2, R32.reuse ;  /* 0x000000020d16a825 */ /* 0x100fe200078e0220 */
[----:B------:R-:W2:Y:S04]  /*17e0*/  @!P0 LDG.E.U16 R30, desc[UR6][R30.64] ;  /* 0x000000061e1e8981 */ /* 0x000ea8000c1e1500 */
[----:B------:R1:W3:Y:S01]  /*17f0*/  @!P2 LDG.E.U16 R36, desc[UR6][R22.64] ;  /* 0x000000061624a981 */ /* 0x0002e2000c1e1500 */
[----:B------:R-:W1:Y:S01]  /*1800*/  @!P2 LDC.64 R28, c[0x0][0xfb8] ;  /* 0x0003ee00ff1cab82 */ /* 0x000e620000000a00 */
[----:B------:R-:W-:-:S05]  /*1810*/  @!P1 IMAD.WIDE R24, R11, 0x2, R32 ;  /* 0x000000020b189825 */ /* 0x000fca00078e0220 */
[----:B------:R-:W3:Y:S04]  /*1820*/  @!P1 LDG.E.U16 R37, desc[UR6][R24.64] ;  /* 0x0000000618259981 */ /* 0x000ee8000c1e1500 */
[----:B0-----:R-:W3:Y:S04]  /*1830*/  @!P0 LDG.E R35, desc[UR6][R16.64] ;  /* 0x0000000610238981 */ /* 0x001ee8000c1e1900 */
[----:B----4-:R0:W4:Y:S01]  /*1840*/  @!P1 LDG.E R34, desc[UR6][R18.64] ;  /* 0x0000000612229981 */ /* 0x010122000c1e1900 */
[----:B-1----:R-:W-:-:S05]  /*1850*/  @!P3 IMAD.WIDE R22, R15, 0x2, R32 ;  /* 0x000000020f16b825 */ /* 0x002fca00078e0220 */
[----:B------:R1:W4:Y:S01]  /*1860*/  @!P3 LDG.E.U16 R10, desc[UR6][R22.64] ;  /* 0x00000006160ab981 */ /* 0x000322000c1e1500 */
[----:B0-----:R-:W0:Y:S03]  /*1870*/  @!P3 LDC.64 R18, c[0x0][0xfb8] ;  /* 0x0003ee00ff12bb82 */ /* 0x001e260000000a00 */
[----:B------:R1:W4:Y:S01]  /*1880*/  @!P2 LDG.E R8, desc[UR6][R28.64] ;  /* 0x000000061c08a981 */ /* 0x000322000c1e1900 */
[----:B------:R-:W-:Y:S01]  /*1890*/  CS2R R16, SRZ ;  /* 0x0000000000107805 */ /* 0x000fe2000001ff00 */
[----:B------:R-:W-:Y:S01]  /*18a0*/  @!P0 IMAD.WIDE R26, R9, 0x4, R6 ;  /* 0x00000004091a8825 */ /* 0x000fe200078e0206 */
[----:B------:R-:W-:Y:S02]  /*18b0*/  CS2R R24, SRZ ;  /* 0x0000000000187805 */ /* 0x000fe4000001ff00 */
[----:B------:R-:W-:Y:S02]  /*18c0*/  MOV R14, RZ ;  /* 0x000000ff000e7202 */ /* 0x000fe40000000f00 */
[----:B------:R-:W4:Y:S04]  /*18d0*/  @!P0 LDG.E R17, desc[UR6][R26.64] ;  /* 0x000000061a118981 */ /* 0x000f28000c1e1900 */
[----:B0-----:R0:W4:Y:S01]  /*18e0*/  @!P3 LDG.E R12, desc[UR6][R18.64] ;  /* 0x00000006120cb981 */ /* 0x001122000c1e1900 */
[----:B-1----:R-:W-:-:S04]  /*18f0*/  @!P1 IMAD.WIDE R22, R11, 0x4, R20 ;  /* 0x000000040b169825 */ /* 0x002fc800078e0214 */
[----:B------:R-:W-:Y:S02]  /*1900*/  HFMA2 R31, -RZ, RZ, 0, 0 ;  /* 0x00000000ff1f7431 */ /* 0x000fe400000001ff */
[--C-:B------:R-:W-:Y:S01]  /*1910*/  @!P2 IMAD.WIDE R28, R13, 0x4, R6.reuse ;  /* 0x000000040d1ca825 */ /* 0x100fe200078e0206 */
[----:B------:R1:W4:Y:S03]  /*1920*/  @!P1 LDG.E R14, desc[UR6][R22.64] ;  /* 0x00000006160e9981 */ /* 0x000326000c1e1900 */
[----:B0-----:R-:W-:Y:S01]  /*1930*/  @!P1 IMAD.WIDE R18, R11, 0x4, R6 ;  /* 0x000000040b129825 */ /* 0x001fe200078e0206 */
[----:B------:R-:W4:Y:S04]  /*1940*/  @!P2 LDG.E R31, desc[UR6][R28.64] ;  /* 0x000000061c1fa981 */ /* 0x000f28000c1e1900 */
[----:B------:R0:W4:Y:S01]  /*1950*/  @!P1 LDG.E R25, desc[UR6][R18.64] ;  /* 0x0000000612199981 */ /* 0x000122000c1e1900 */
[----:B-1----:R-:W-:-:S05]  /*1960*/  @!P0 IMAD.WIDE R22, R9, 0x4, R20 ;  /* 0x0000000409168825 */ /* 0x002fca00078e0214 */
[----:B------:R1:W4:Y:S01]  /*1970*/  @!P0 LDG.E R16, desc[UR6][R22.64] ;  /* 0x0000000616108981 */ /* 0x000322000c1e1900 */
[----:B0-----:R-:W-:-:S05]  /*1980*/  @!P2 IMAD.WIDE R18, R13, 0x4, R20 ;  /* 0x000000040d12a825 */ /* 0x001fca00078e0214 */
[----:B------:R0:W4:Y:S01]  /*1990*/  @!P2 LDG.E R24, desc[UR6][R18.64] ;  /* 0x000000061218a981 */ /* 0x000122000c1e1900 */
[----:B-1----:R-:W-:Y:S01]  /*19a0*/  CS2R R22, SRZ ;  /* 0x0000000000167805 */ /* 0x002fe2000001ff00 */
[----:B------:R-:W-:-:S05]  /*19b0*/  @!P3 IMAD.WIDE R26, R15, 0x4, R6 ;  /* 0x000000040f1ab825 */ /* 0x000fca00078e0206 */
[----:B------:R1:W5:Y:S01]  /*19c0*/  @!P3 LDG.E R23, desc[UR6][R26.64] ;  /* 0x000000061a17b981 */ /* 0x000362000c1e1900 */
[----:B0-----:R-:W0:Y:S01]  /*19d0*/  LDC.64 R18, c[0x0][0xf80] ;  /* 0x0003e000ff127b82 */ /* 0x001e220000000a00 */
[----:B-1----:R-:W1:Y:S01]  /*19e0*/  MUFU.RCP R27, R3 ;  /* 0x00000003001b7308 */ /* 0x002e620000001000 */
[----:B------:R-:W-:-:S04]  /*19f0*/  @!P3 IMAD.WIDE R28, R15, 0x4, R20 ;  /* 0x000000040f1cb825 */ /* 0x000fc800078e0214 */
[----:B------:R-:W-:Y:S01]  /*1a00*/  HFMA2 R26, -RZ, RZ, 0, 0 ;  /* 0x00000000ff1a7431 */ /* 0x000fe200000001ff */
[----:B------:R1:W5:Y:S02]  /*1a10*/  @!P3 LDG.E R22, desc[UR6][R28.64] ;  /* 0x000000061c16b981 */ /* 0x000364000c1e1900 */
[----:B-1----:R-:W-:Y:S01]  /*1a20*/  MOV R28, RZ ;  /* 0x000000ff001c7202 */ /* 0x002fe20000000f00 */
[----:B------:R-:W-:Y:S01]  /*1a30*/  BSSY.RECONVERGENT B0, `(.L_x_34) ;  /* 0x0000037000007945 */ /* 0x000fe20003800200 */
[----:B--2---:R-:W-:Y:S02]  /*1a40*/  @!P0 SHF.L.U32 R30, R30, 0x10, RZ ;  /* 0x000000101e1e8819 */ /* 0x004fe400000006ff */
[----:B---3--:R-:W-:-:S03]  /*1a50*/  @!P2 SHF.L.U32 R36, R36, 0x10, RZ ;  /* 0x000000102424a819 */ /* 0x008fc600000006ff */
[----:B------:R-:W-:Y:S01]  /*1a60*/  @!P0 FMUL.FTZ R26, R35, R30 ;  /* 0x0000001e231a8220 */ /* 0x000fe20000410000 */
[----:B------:R-:W-:Y:S01]  /*1a70*/  HFMA2 R35, -RZ, RZ, 0, 0 ;  /* 0x00000000ff237431 */ /* 0x000fe200000001ff */
[----:B------:R-:W-:Y:S02]  /*1a80*/  @!P1 SHF.L.U32 R37, R37, 0x10, RZ ;  /* 0x0000001025259819 */ /* 0x000fe400000006ff */
[----:B----4-:R-:W-:Y:S01]  /*1a90*/  @!P3 SHF.L.U32 R29, R10, 0x10, RZ ;  /* 0x000000100a1db819 */ /* 0x010fe200000006ff */
[----:B------:R-:W-:Y:S01]  /*1aa0*/  @!P2 FMUL.FTZ R35, R8, R36 ;  /* 0x000000240823a220 */ /* 0x000fe20000410000 */
[C---:B------:R-:W-:Y:S01]  /*1ab0*/  FMUL.FTZ R8, R27.reuse, R26 ;  /* 0x0000001a1b087220 */ /* 0x040fe20000410000 */
[----:B0-----:R-:W-:Y:S01]  /*1ac0*/  FADD.FTZ R10, -R18, 1 ;  /* 0x3f800000120a7421 */ /* 0x001fe20000010100 */
[----:B------:R-:W-:Y:S01]  /*1ad0*/  MOV R30, RZ ;  /* 0x000000ff001e7202 */ /* 0x000fe20000000f00 */
[----:B------:R-:W-:Y:S01]  /*1ae0*/  @!P1 FMUL.FTZ R30, R34, R37 ;  /* 0x00000025221e9220 */ /* 0x000fe20000410000 */
[----:B------:R-:W-:Y:S01]  /*1af0*/  FMUL.FTZ R35, R27, R35 ;  /* 0x000000231b237220 */ /* 0x000fe20000410000 */
[----:B------:R-:W-:Y:S01]  /*1b00*/  @!P3 FMUL.FTZ R28, R12, R29 ;  /* 0x0000001d0c1cb220 */ /* 0x000fe20000410000 */
[----:B------:R-:W-:-:S04]  /*1b10*/  FFMA.FTZ R12, RZ, UR8, R8 ;  /* 0x00000008ff0c7c23 */ /* 0x000fc80008010008 */
[----:B------:R-:W-:Y:S01]  /*1b20*/  FMUL.FTZ R29, R10, R12 ;  /* 0x0000000c0a1d7220 */ /* 0x000fe20000410000 */
[----:B------:R-:W-:-:S03]  /*1b30*/  FMUL.FTZ R8, R27, R30 ;  /* 0x0000001e1b087220 */ /* 0x000fc60000410000 */
[----:B------:R-:W-:Y:S01]  /*1b40*/  FMUL.FTZ R26, R12, R29 ;  /* 0x0000001d0c1a7220 */ /* 0x000fe20000410000 */
[----:B------:R-:W-:Y:S01]  /*1b50*/  FFMA.FTZ R8, RZ, UR8, R8 ;  /* 0x00000008ff087c23 */ /* 0x000fe20008010008 */
[----:B------:R-:W-:Y:S02]  /*1b60*/  FMUL.FTZ R27, R27, R28 ;  /* 0x0000001c1b1b7220 */ /* 0x000fe40000410000 */
[----:B------:R-:W-:Y:S01]  /*1b70*/  FFMA.FTZ R37, R17, R18, R26 ;  /* 0x0000001211257223 */ /* 0x000fe2000001001a */
[----:B------:R-:W-:Y:S01]  /*1b80*/  FFMA.FTZ R26, RZ, UR8, R35 ;  /* 0x00000008ff1a7c23 */ /* 0x000fe20008010023 */
[C---:B------:R-:W-:Y:S01]  /*1b90*/  FMUL.FTZ R29, R10.reuse, R8 ;  /* 0x000000080a1d7220 */ /* 0x040fe20000410000 */
[----:B------:R-:W-:Y:S02]  /*1ba0*/  FFMA.FTZ R27, RZ, UR8, R27 ;  /* 0x00000008ff1b7c23 */ /* 0x000fe4000801001b */
[----:B------:R-:W-:Y:S01]  /*1bb0*/  FMUL.FTZ R28, R10, R26 ;  /* 0x0000001a0a1c7220 */ /* 0x000fe20000410000 */
[----:B------:R-:W-:Y:S01]  /*1bc0*/  FMUL.FTZ R17, R12, R19 ;  /* 0x000000130c117220 */ /* 0x000fe20000410000 */
[C---:B------:R-:W-:Y:S01]  /*1bd0*/  FMUL.FTZ R12, R8.reuse, R29 ;  /* 0x0000001d080c7220 */ /* 0x040fe20000410000 */
[----:B------:R-:W-:Y:S01]  /*1be0*/  FMUL.FTZ R35, R8, R19 ;  /* 0x0000001308237220 */ /* 0x000fe20000410000 */
[----:B------:R-:W-:Y:S01]  /*1bf0*/  FMUL.FTZ R28, R26, R28 ;  /* 0x0000001c1a1c7220 */ /* 0x000fe20000410000 */
[----:B------:R-:W-:Y:S01]  /*1c00*/  FMUL.FTZ R8, R10, R27 ;  /* 0x0000001b0a087220 */ /* 0x000fe20000410000 */
[-C--:B------:R-:W-:Y:S01]  /*1c10*/  FMUL.FTZ R26, R26, R19.reuse ;  /* 0x000000131a1a7220 */ /* 0x080fe20000410000 */
[----:B------:R-:W-:Y:S01]  /*1c20*/  FFMA.FTZ R29, R25, R18, R12 ;  /* 0x00000012191d7223 */ /* 0x000fe2000001000c */
[C---:B------:R-:W-:Y:S01]  /*1c30*/  FMUL.FTZ R19, R27.reuse, R19 ;  /* 0x000000131b137220 */ /* 0x040fe20000410000 */
[----:B------:R-:W-:Y:S01]  /*1c40*/  FMUL.FTZ R8, R27, R8 ;  /* 0x000000081b087220 */ /* 0x000fe20000410000 */
[----:B------:R-:W-:Y:S01]  /*1c50*/  FFMA.FTZ R31, R31, R18, R28 ;  /* 0x000000121f1f7223 */ /* 0x000fe2000001001c */
[----:B------:R-:W-:Y:S01]  /*1c60*/  FFMA.FTZ R35, R14, UR9, R35 ;  /* 0x000000090e237c23 */ /* 0x000fe20008010023 */
[----:B------:R-:W-:Y:S01]  /*1c70*/  FFMA.FTZ R12, R24, UR9, R26 ;  /* 0x00000009180c7c23 */ /* 0x000fe2000801001a */
[----:B------:R-:W-:Y:S01]  /*1c80*/  FFMA.FTZ R10, R16, UR9, R17 ;  /* 0x00000009100a7c23 */ /* 0x000fe20008010011 */
[----:B------:R-:W-:Y:S06]  /*1c90*/  @P0 BRA `(.L_x_35) ;  /* 0x0000000000400947 */ /* 0x000fec0003800000 */
[----:B------:R-:W0:Y:S01]  /*1ca0*/  MUFU.RCP R14, R2 ;  /* 0x00000002000e7308 */ /* 0x000e220000001000 */
[----:B------:R-:W-:-:S07]  /*1cb0*/  IMAD.WIDE R26, R9, 0x4, R6 ;  /* 0x00000004091a7825 */ /* 0x000fce00078e0206 */
[----:B------:R-:W1:Y:S01]  /*1cc0*/  MUFU.RCP R25, R0 ;  /* 0x0000000000197308 */ /* 0x000e620000001000 */
[----:B0-----:R-:W-:-:S07]  /*1cd0*/  FMUL.FTZ R14, R37, R14 ;  /* 0x0000000e250e7220 */ /* 0x001fce0000410000 */
[----:B------:R-:W0:Y:S01]  /*1ce0*/  MUFU.SQRT R14, R14 ;  /* 0x0000000e000e7308 */ /* 0x000e220000002000 */
[----:B-1----:R-:W-:Y:S01]  /*1cf0*/  FMUL.FTZ R16, R10, R25 ;  /* 0x000000190a107220 */ /* 0x002fe20000410000 */
[----:B------:R-:W-:-:S04]  /*1d00*/  IMAD.WIDE R24, R9, 0x2, R32 ;  /* 0x0000000209187825 */ /* 0x000fc800078e0220 */
[----:B0-----:R-:W-:-:S04]  /*1d10*/  FADD.FTZ R28, R14, UR10 ;  /* 0x0000000a0e1c7e21 */ /* 0x001fc80008010000 */
[----:B------:R-:W0:Y:S02]  /*1d20*/  MUFU.RCP R17, R28 ;  /* 0x0000001c00117308 */ /* 0x000e240000001000 */
[----:B0-----:R-:W-:-:S05]  /*1d30*/  FMUL.FTZ R16, R16, R17 ;  /* 0x0000001110107220 */ /* 0x001fca0000410000 */
[----:B------:R-:W-:-:S04]  /*1d40*/  F2FP.BF16.F32.PACK_AB R16, RZ, R16 ;  /* 0x00000010ff10723e */ /* 0x000fc800000010ff */
[----:B------:R-:W-:Y:S01]  /*1d50*/  PRMT R30, R16, 0x7610, R30 ;  /* 0x00007610101e7816 */ /* 0x000fe2000000001e */
[----:B------:R-:W-:-:S04]  /*1d60*/  IMAD.WIDE R16, R9, 0x4, R20 ;  /* 0x0000000409107825 */ /* 0x000fc800078e0214 */
[----:B------:R0:W-:Y:S04]  /*1d70*/  STG.E.U16 desc[UR6][R24.64], R30 ;  /* 0x0000001e18007986 */ /* 0x0001e8000c101506 */
[----:B------:R0:W-:Y:S04]  /*1d80*/  STG.E desc[UR6][R16.64], R10 ;  /* 0x0000000a10007986 */ /* 0x0001e8000c101906 */
[----:B------:R0:W-:Y:S02]  /*1d90*/  STG.E desc[UR6][R26.64], R37 ;  /* 0x000000251a007986 */ /* 0x0001e4000c101906 */
.L_x_35:
[----:B------:R-:W-:Y:S05]  /*1da0*/  BSYNC.RECONVERGENT B0 ;  /* 0x0000000000007941 */ /* 0x000fea0003800200 */
.L_x_34:
[----:B------:R-:W-:Y:S04]  /*1db0*/  BSSY.RECONVERGENT B0, `(.L_x_36) ;  /* 0x0000012000007945 */ /* 0x000fe80003800200 */
[----:B------:R-:W-:Y:S05]  /*1dc0*/  @P1 BRA `(.L_x_37) ;  /* 0x0000000000401947 */ /* 0x000fea0003800000 */
[----:B0-----:R-:W0:Y:S01]  /*1dd0*/  MUFU.RCP R10, R2 ;  /* 0x00000002000a7308 */ /* 0x001e220000001000 */
[----:B------:R-:W-:-:S04]  /*1de0*/  IMAD.WIDE R24, R11, 0x2, R32 ;  /* 0x000000020b187825 */ /* 0x000fc800078e0220 */
[----:B0-----:R-:W-:-:S03]  /*1df0*/  FMUL.FTZ R9, R29, R10 ;  /* 0x0000000a1d097220 */ /* 0x001fc60000410000 */
[----:B------:R-:W0:Y:S08]  /*1e00*/  MUFU.RCP R10, R0 ;  /* 0x00000000000a7308 */ /* 0x000e300000001000 */
[----:B------:R-:W1:Y:S01]  /*1e10*/  MUFU.SQRT R9, R9 ;  /* 0x0000000900097308 */ /* 0x000e620000002000 */
[----:B0-----:R-:W-:Y:S01]  /*1e20*/  FMUL.FTZ R10, R35, R10 ;  /* 0x0000000a230a7220 */ /* 0x001fe20000410000 */
[----:B-1----:R-:W-:-:S06]  /*1e30*/  FADD.FTZ R14, R9, UR10 ;  /* 0x0000000a090e7e21 */ /* 0x002fcc0008010000 */
[----:B------:R-:W0:Y:S02]  /*1e40*/  MUFU.RCP R17, R14 ;  /* 0x0000000e00117308 */ /* 0x000e240000001000 */
[----:B0-----:R-:W-:Y:S01]  /*1e50*/  FMUL.FTZ R10, R10, R17 ;  /* 0x000000110a0a7220 */ /* 0x001fe20000410000 */
[----:B------:R-:W-:-:S04]  /*1e60*/  IMAD.WIDE R16, R11, 0x4, R20 ;  /* 0x000000040b107825 */ /* 0x000fc800078e0214 */
[----:B------:R-:W-:-:S04]  /*1e70*/  F2FP.BF16.F32.PACK_AB R10, RZ, R10 ;  /* 0x0000000aff0a723e */ /* 0x000fc800000010ff */
[----:B------:R-:W-:Y:S01]  /*1e80*/  PRMT R26, R10, 0x7610, R26 ;  /* 0x000076100a1a7816 */ /* 0x000fe2000000001a */
[----:B------:R-:W-:-:S04]  /*1e90*/  IMAD.WIDE R10, R11, 0x4, R6 ;  /* 0x000000040b0a7825 */ /* 0x000fc800078e0206 */
[----:B------:R1:W-:Y:S04]  /*1ea0*/  STG.E.U16 desc[UR6][R24.64], R26 ;  /* 0x0000001a18007986 */ /* 0x0003e8000c101506 */
[----:B------:R1:W-:Y:S04]  /*1eb0*/  STG.E desc[UR6][R16.64], R35 ;  /* 0x0000002310007986 */ /* 0x0003e8000c101906 */
[----:B------:R1:W-:Y:S02]  /*1ec0*/  STG.E desc[UR6][R10.64], R29 ;  /* 0x0000001d0a007986 */ /* 0x0003e4000c101906 */
.L_x_37:
[----:B------:R-:W-:Y:S05]  /*1ed0*/  BSYNC.RECONVERGENT B0 ;  /* 0x0000000000007941 */ /* 0x000fea0003800200 */
.L_x_36:
[----:B------:R-:W-:Y:S04]  /*1ee0*/  BSSY.RECONVERGENT B0, `(.L_x_38) ;  /* 0x0000012000007945 */ /* 0x000fe80003800200 */
[----:B------:R-:W-:Y:S05]  /*1ef0*/  @P2 BRA `(.L_x_39) ;  /* 0x0000000000402947 */ /* 0x000fea0003800000 */
[----:B01----:R-:W0:Y:S01]  /*1f00*/  MUFU.RCP R10, R2 ;  /* 0x00000002000a7308 */ /* 0x003e220000001000 */
        /* <DEDUP_REMOVED lines=15> */
.L_x_39:
[----:B------:R-:W-:Y:S05]  /*2000*/  BSYNC.RECONVERGENT B0 ;  /* 0x0000000000007941 */ /* 0x000fea0003800200 */
.L_x_38:
[----:B------:R-:W-:Y:S01]  /*2010*/  BSSY.RECONVERGENT B0, `(.L_x_40) ;  /* 0x0000014000007945 */ /* 0x000fe20003800200 */
[----:B-----5:R-:W-:Y:S01]  /*2020*/  FFMA.FTZ R19, R22, UR9, R19 ;  /* 0x0000000916137c23 */ /* 0x020fe20008010013 */
[----:B------:R-:W-:Y:S02]  /*2030*/  FFMA.FTZ R23, R23, R18, R8 ;  /* 0x0000001217177223 */ /* 0x000fe40000010008 */
[----:B------:R-:W-:Y:S05]  /*2040*/  @P3 BRA `(.L_x_41) ;  /* 0x0000000000403947 */ /* 0x000fea0003800000 */
[----:B------:R-:W3:Y:S01]  /*2050*/  MUFU.RCP R14, R2 ;  /* 0x00000002000e7308 */ /* 0x000ee20000001000 */
[----:B--2---:R-:W-:-:S07]  /*2060*/  IMAD.WIDE R12, R15, 0x4, R6 ;  /* 0x000000040f0c7825 */ /* 0x004fce00078e0206 */
[----:B------:R-:W2:Y:S01]  /*2070*/  MUFU.RCP R8, R0 ;  /* 0x0000000000087308 */ /* 0x000ea20000001000 */
[----:B---3--:R-:W-:-:S07]  /*2080*/  FMUL.FTZ R14, R23, R14 ;  /* 0x0000000e170e7220 */ /* 0x008fce0000410000 */
[----:B------:R-:W0:Y:S01]  /*2090*/  MUFU.SQRT R14, R14 ;  /* 0x0000000e000e7308 */ /* 0x000e220000002000 */
[----:B--2---:R-:W-:Y:S01]  /*20a0*/  FMUL.FTZ R8, R19, R8 ;  /* 0x0000000813087220 */ /* 0x004fe20000410000 */
[----:B01----:R-:W-:-:S06]  /*20b0*/  FADD.FTZ R16, R14, UR10 ;  /* 0x0000000a0e107e21 */ /* 0x003fcc0008010000 */
[----:B------:R-:W0:Y:S02]  /*20c0*/  MUFU.RCP R9, R16 ;  /* 0x0000001000097308 */ /* 0x000e240000001000 */
[----:B0-----:R-:W-:-:S05]  /*20d0*/  FMUL.FTZ R8, R8, R9 ;  /* 0x0000000908087220 */ /* 0x001fca0000410000 */
[----:B------:R-:W-:Y:S01]  /*20e0*/  F2FP.BF16.F32.PACK_AB R10, RZ, R8 ;  /* 0x00000008ff0a723e */ /* 0x000fe200000010ff */
[----:B------:R-:W-:-:S03]  /*20f0*/  IMAD.WIDE R8, R15, 0x2, R32 ;  /* 0x000000020f087825 */ /* 0x000fc600078e0220 */
[----:B------:R-:W-:Y:S01]  /*2100*/  PRMT R17, R10, 0x7610, R17 ;  /* 0x000076100a117816 */ /* 0x000fe20000000011 */
[----:B------:R-:W-:-:S04]  /*2110*/  IMAD.WIDE R10, R15, 0x4, R20 ;  /* 0x000000040f0a7825 */ /* 0x000fc800078e0214 */
[----:B------:R3:W-:Y:S04]  /*2120*/  STG.E.U16 desc[UR6][R8.64], R17 ;  /* 0x0000001108007986 */ /* 0x0007e8000c101506 */
[----:B------:R3:W-:Y:S04]  /*2130*/  STG.E desc[UR6][R10.64], R19 ;  /* 0x000000130a007986 */ /* 0x0007e8000c101906 */
[----:B------:R3:W-:Y:S02]  /*2140*/  STG.E desc[UR6][R12.64], R23 ;  /* 0x000000170c007986 */ /* 0x0007e4000c101906 */
.L_x_41:
[----:B------:R-:W-:Y:S05]  /*2150*/  BSYNC.RECONVERGENT B0 ;  /* 0x0000000000007941 */ /* 0x000fea0003800200 */
.L_x_40:
[----:B------:R-:W-:-:S06]  /*2160*/  ULEA UR4, UR5, UR4, 0x2 ;  /* 0x0000000405047291 */ /* 0x000fcc000f8e10ff */
[----:B------:R-:W-:-:S13]  /*2170*/  ISETP.LE.AND P0, PT, R4, UR4, PT ;  /* 0x0000000404007c0c */ /* 0x000fda000bf03270 */
[----:B------:R-:W-:Y:S05]  /*2180*/  @!P0 BRA `(.L_x_42) ;  /* 0xfffffff400648947 */ /* 0x000fea000383ffff */
[----:B------:R-:W-:Y:S05]  /*2190*/  EXIT ;  /* 0x000000000000794d */ /* 0x000fea0003800000 */
.L_x_31:
[----:B------:R-:W0:Y:S02]  /*21a0*/  LDCU UR4, c[0x0][0xf98] ;  /* 0x0001f300ff0477ac */ /* 0x000e240008000800 */
[----:B0-----:R-:W-:-:S09]  /*21b0*/  UISETP.NE.AND UP0, UPT, UR4, URZ, UPT ;  /* 0x000000ff0400728c */ /* 0x001fd2000bf05270 */
[----:B------:R-:W-:Y:S05]  /*21c0*/  BRA.U !UP0, `(.L_x_43) ;  /* 0x0000000908a87547 */ /* 0x000fea000b800000 */
[----:B------:R-:W0:Y:S01]  /*21d0*/  LDCU UR9, c[0x0][0xf94] ;  /* 0x0001f280ff0977ac */ /* 0x000e220008000800 */
[----:B------:R-:W1:Y:S01]  /*21e0*/  LDCU UR8, c[0x0][0xf7c] ;  /* 0x0001ef80ff0877ac */ /* 0x000e620008000800 */
[----:B------:R-:W2:Y:S01]  /*21f0*/  LDCU UR10, c[0x0][0xf9c] ;  /* 0x0001f380ff0a77ac */ /* 0x000ea20008000800 */
[----:B------:R-:W-:-:S05]  /*2200*/  UMOV UR4, URZ ;  /* 0x000000ff00047c82 */ /* 0x000fca0008000000 */
.L_x_44:
[----:B------:R-:W3:Y:S02]  /*2210*/  S2R R36, SR_TID.X ;  /* 0x0000000000247919 */ /* 0x000ee40000002100 */
[----:B---3--:R-:W-:-:S04]  /*2220*/  IADD3 R36, PT, PT, R36, UR4, RZ ;  /* 0x0000000424247c10 */ /* 0x008fc8000fffe0ff */
[C---:B------:R-:W-:Y:S02]  /*2230*/  ISETP.GE.AND P0, PT, R36.reuse, R4, PT ;  /* 0x000000042400720c */ /* 0x040fe40003f06270 */
[----:B------:R-:W-:-:S04]  /*2240*/  IADD3 R35, PT, PT, R36, UR5, RZ ;  /* 0x0000000524237c10 */ /* 0x000fc8000fffe0ff */
[C---:B------:R-:W-:Y:S02]  /*2250*/  ISETP.GE.AND P1, PT, R35.reuse, R4, PT ;  /* 0x000000042300720c */ /* 0x040fe40003f26270 */
[----:B------:R-:W-:-:S04]  /*2260*/  IADD3 R9, PT, PT, R35, UR5, RZ ;  /* 0x0000000523097c10 */ /* 0x000fc8000fffe0ff */
[C---:B------:R-:W-:Y:S01]  /*2270*/  ISETP.GE.AND P2, PT, R9.reuse, R4, PT ;  /* 0x000000040900720c */ /* 0x040fe20003f46270 */
[----:B------:R-:W3:Y:S01]  /*2280*/  @!P0 LDC.64 R26, c[0x0][0xfb8] ;  /* 0x0003ee00ff1a8b82 */ /* 0x000ee20000000a00 */
[----:B------:R-:W-:Y:S01]  /*2290*/  @!P0 IMAD.WIDE R14, R36, 0x2, R32 ;  /* 0x00000002240e8825 */ /* 0x000fe200078e0220 */
[----:B------:R-:W-:-:S04]  /*22a0*/  IADD3 R11, PT, PT, R9, UR5, RZ ;  /* 0x00000005090b7c10 */ /* 0x000fc8000fffe0ff */
[----:B------:R-:W-:Y:S01]  /*22b0*/  @!P1 IMAD.WIDE R30, R35, 0x2, R32 ;  /* 0x00000002231e9825 */ /* 0x000fe200078e0220 */
[----:B------:R-:W4:Y:S01]  /*22c0*/  @!P0 LDG.E.U16 R8, desc[UR6][R14.64] ;  /* 0x000000060e088981 */ /* 0x000f22000c1e1500 */
[----:B------:R-:W5:Y:S01]  /*22d0*/  @!P1 LDC.64 R28, c[0x0][0xfb8] ;  /* 0x0003ee00ff1c9b82 */ /* 0x000f620000000a00 */
[----:B------:R-:W-:-:S03]  /*22e0*/  ISETP.GE.AND P3, PT, R11, R4, PT ;  /* 0x000000040b00720c */ /* 0x000fc60003f66270 */
[----:B------:R-:W2:Y:S01]  /*22f0*/  @!P1 LDG.E.U16 R30, desc[UR6][R30.64] ;  /* 0x000000061e1e9981 */ /* 0x000ea2000c1e1500 */
[----:B------:R-:W-:-:S03]  /*2300*/  @!P2 IMAD.WIDE R16, R9, 0x2, R32 ;  /* 0x000000020910a825 */ /* 0x000fc600078e0220 */
[----:B------:R-:W0:Y:S01]  /*2310*/  @!P2 LDC.64 R24, c[0x0][0xfb8] ;  /* 0x0003ee00ff18ab82 */ /* 0x000e220000000a00 */
[----:B---3--:R-:W3:Y:S07]  /*2320*/  @!P0 LDG.E R12, desc[UR6][R26.64] ;  /* 0x000000061a0c8981 */ /* 0x008eee000c1e1900 */
[----:B------:R-:W1:Y:S01]  /*2330*/  @!P3 LDC.64 R18, c[0x0][0xfb8] ;  /* 0x0003ee00ff12bb82 */ /* 0x000e620000000a00 */
[----:B-----5:R-:W5:Y:S04]  /*2340*/  @!P1 LDG.E R28, desc[UR6][R28.64] ;  /* 0x000000061c1c9981 */ /* 0x020f68000c1e1900 */
[----:B0-----:R-:W5:Y:S04]  /*2350*/  @!P2 LDG.E R13, desc[UR6][R24.64] ;  /* 0x00000006180da981 */ /* 0x001f68000c1e1900 */
[----:B------:R0:W5:Y:S04]  /*2360*/  @!P2 LDG.E.U16 R29, desc[UR6][R16.64] ;  /* 0x00000006101da981 */ /* 0x000168000c1e1500 */
[----:B-1----:R-:W5:Y:S01]  /*2370*/  @!P3 LDG.E R5, desc[UR6][R18.64] ;  /* 0x000000061205b981 */ /* 0x002f62000c1e1900 */
[----:B0-----:R-:W-:-:S05]  /*2380*/  @!P3 IMAD.WIDE R16, R11, 0x2, R32 ;  /* 0x000000020b10b825 */ /* 0x001fca00078e0220 */
[----:B------:R0:W5:Y:S01]  /*2390*/  @!P3 LDG.E.U16 R14, desc[UR6][R16.64] ;  /* 0x00000006100eb981 */ /* 0x000162000c1e1500 */
[----:B------:R-:W-:Y:S02]  /*23a0*/  HFMA2 R15, -RZ, RZ, 0, 0 ;  /* 0x00000000ff0f7431 */ /* 0x000fe400000001ff */
[----:B------:R-:W-:Y:S01]  /*23b0*/  @!P0 IMAD.WIDE R24, R36, 0x4, R6 ;  /* 0x0000000424188825 */ /* 0x000fe200078e0206 */
[----:B------:R-:W-:-:S03]  /*23c0*/  MOV R10, RZ ;  /* 0x000000ff000a7202 */ /* 0x000fc60000000f00 */
[----:B------:R-:W-:Y:S01]  /*23d0*/  @!P0 IMAD.WIDE R26, R36, 0x4, R20 ;  /* 0x00000004241a8825 */ /* 0x000fe200078e0214 */
[----:B------:R1:W5:Y:S03]  /*23e0*/  @!P0 LDG.E R15, desc[UR6][R24.64] ;  /* 0x00000006180f8981 */ /* 0x000366000c1e1900 */
[----:B------:R-:W-:Y:S02]  /*23f0*/  HFMA2 R31, -RZ, RZ, 0, 0 ;  /* 0x00000000ff1f7431 */ /* 0x000fe400000001ff */
[C---:B0-----:R-:W-:Y:S01]  /*2400*/  @!P1 IMAD.WIDE R16, R35.reuse, 0x4, R6 ;  /* 0x0000000423109825 */ /* 0x041fe200078e0206 */
[----:B------:R-:W5:Y:S04]  /*2410*/  @!P0 LDG.E R10, desc[UR6][R26.64] ;  /* 0x000000061a0a8981 */ /* 0x000f68000c1e1900 */
[----:B------:R0:W5:Y:S01]  /*2420*/  @!P1 LDG.E R31, desc[UR6][R16.64] ;  /* 0x00000006101f9981 */ /* 0x000162000c1e1900 */
[----:B------:R-:W-:Y:S01]  /*2430*/  MOV R34, RZ ;  /* 0x000000ff00227202 */ /* 0x000fe20000000f00 */
[----:B------:R-:W-:-:S04]  /*2440*/  @!P1 IMAD.WIDE R18, R35, 0x4, R20 ;  /* 0x0000000423129825 */ /* 0x000fc800078e0214 */
[----:B------:R-:W-:Y:S02]  /*2450*/  HFMA2 R37, -RZ, RZ, 0, 0 ;  /* 0x00000000ff257431 */ /* 0x000fe400000001ff */
[----:B-1----:R-:W-:Y:S01]  /*2460*/  @!P2 IMAD.WIDE R24, R9, 0x4, R6 ;  /* 0x000000040918a825 */ /* 0x002fe200078e0206 */
[----:B------:R-:W5:Y:S04]  /*2470*/  @!P1 LDG.E R34, desc[UR6][R18.64] ;  /* 0x0000000612229981 */ /* 0x000f68000c1e1900 */
[----:B------:R1:W5:Y:S01]  /*2480*/  @!P2 LDG.E R37, desc[UR6][R24.64] ;  /* 0x000000061825a981 */ /* 0x000362000c1e1900 */
[----:B0-----:R-:W-:-:S04]  /*2490*/  @!P0 IMAD.WIDE R16, R36, 0x4, R22 ;  /* 0x0000000424108825 */ /* 0x001fc800078e0216 */
[----:B------:R-:W-:Y:S01]  /*24a0*/  @!P2 IMAD.WIDE R26, R9, 0x4, R20 ;  /* 0x00000004091aa825 */ /* 0x000fe200078e0214 */
[----:B-1----:R-:W-:-:S06]  /*24b0*/  CS2R R24, SRZ ;  /* 0x0000000000187805 */ /* 0x002fcc000001ff00 */
[----:B------:R-:W5:Y:S01]  /*24c0*/  @!P0 LDG.E R25, desc[UR6][R16.64] ;  /* 0x0000000610198981 */ /* 0x000f62000c1e1900 */
[----:B------:R-:W-:-:S03]  /*24d0*/  MOV R36, RZ ;  /* 0x000000ff00247202 */ /* 0x000fc60000000f00 */
[----:B------:R0:W5:Y:S01]  /*24e0*/  @!P2 LDG.E R24, desc[UR6][R26.64] ;  /* 0x000000061a18a981 */ /* 0x000162000c1e1900 */
[----:B------:R-:W-:-:S05]  /*24f0*/  @!P1 IMAD.WIDE R18, R35, 0x4, R22 ;  /* 0x0000000423129825 */ /* 0x000fca00078e0216 */
[----:B------:R1:W5:Y:S01]  /*2500*/  @!P1 LDG.E R36, desc[UR6][R18.64] ;  /* 0x0000000612249981 */ /* 0x000362000c1e1900 */
[----:B0-----:R-:W-:Y:S01]  /*2510*/  CS2R R26, SRZ ;  /* 0x00000000001a7805 */ /* 0x001fe2000001ff00 */
[----:B-1----:R-:W-:-:S04]  /*2520*/  @!P3 IMAD.WIDE R18, R11, 0x4, R6 ;  /* 0x000000040b12b825 */ /* 0x002fc800078e0206 */
[----:B------:R-:W-:Y:S01]  /*2530*/  HFMA2 R35, -RZ, RZ, 0, 0 ;  /* 0x00000000ff237431 */ /* 0x000fe200000001ff */
[----:B----4-:R-:W-:Y:S02]  /*2540*/  @!P0 SHF.L.U32 R17, R8, 0x10, RZ ;  /* 0x0000001008118819 */ /* 0x010fe400000006ff */
[----:B--2---:R-:W-:-:S03]  /*2550*/  @!P1 SHF.L.U32 R30, R30, 0x10, RZ ;  /* 0x000000101e1e9819 */ /* 0x004fc600000006ff */
[----:B---3--:R-:W-:Y:S01]  /*2560*/  @!P0 FMUL.FTZ R26, R12, R17 ;  /* 0x000000110c1a8220 */ /* 0x008fe20000410000 */
[----:B------:R-:W-:Y:S01]  /*2570*/  MOV R12, RZ ;  /* 0x000000ff000c7202 */ /* 0x000fe20000000f00 */
[----:B------:R-:W-:-:S05]  /*2580*/  @!P3 IMAD.WIDE R16, R11, 0x4, R20 ;  /* 0x000000040b10b825 */ /* 0x000fca00078e0214 */
[----:B------:R-:W2:Y:S01]  /*2590*/  @!P3 LDG.E R12, desc[UR6][R16.64] ;  /* 0x00000006100cb981 */ /* 0x000ea2000c1e1900 */
[----:B-----5:R-:W-:Y:S01]  /*25a0*/  @!P1 FMUL.FTZ R27, R28, R30 ;  /* 0x0000001e1c1b9220 */ /* 0x020fe20000410000 */
[----:B------:R-:W-:Y:S02]  /*25b0*/  @!P2 SHF.L.U32 R30, R29, 0x10, RZ ;  /* 0x000000101d1ea819 */ /* 0x000fe400000006ff */
[----:B------:R-:W-:-:S06]  /*25c0*/  CS2R R28, SRZ ;  /* 0x00000000001c7805 */ /* 0x000fcc000001ff00 */
[----:B------:R-:W3:Y:S01]  /*25d0*/  @!P3 LDG.E R28, desc[UR6][R18.64] ;  /* 0x00000006121cb981 */ /* 0x000ee2000c1e1900 */
[----:B------:R-:W-:-:S04]  /*25e0*/  @!P2 IMAD.WIDE R8, R9, 0x4, R22 ;  /* 0x000000040908a825 */ /* 0x000fc800078e0216 */
[----:B------:R-:W-:Y:S01]  /*25f0*/  @!P2 FMUL.FTZ R29, R13, R30 ;  /* 0x0000001e0d1da220 */ /* 0x000fe20000410000 */
[----:B------:R0:W4:Y:S01]  /*2600*/  @!P2 LDG.E R35, desc[UR6][R8.64] ;  /* 0x000000060823a981 */ /* 0x000122000c1e1900 */
[----:B------:R-:W-:Y:S01]  /*2610*/  @!P3 SHF.L.U32 R14, R14, 0x10, RZ ;  /* 0x000000100e0eb819 */ /* 0x000fe200000006ff */
[----:B------:R-:W-:Y:S01]  /*2620*/  HFMA2 R13, -RZ, RZ, 0, 0 ;  /* 0x00000000ff0d7431 */ /* 0x000fe200000001ff */
[----:B0-----:R-:W0:Y:S03]  /*2630*/  LDC.64 R8, c[0x0][0xf80] ;  /* 0x0003e000ff087b82 */ /* 0x001e260000000a00 */
[----:B------:R-:W-:Y:S02]  /*2640*/  @!P3 FMUL.FTZ R13, R5, R14 ;  /* 0x0000000e050db220 */ /* 0x000fe40000410000 */
[----:B------:R-:W1:Y:S08]  /*2650*/  MUFU.RCP R5, R3 ;  /* 0x0000000300057308 */ /* 0x000e700000001000 */
[----:B------:R-:W5:Y:S01]  /*2660*/  MUFU.RCP R18, R3 ;  /* 0x0000000300127308 */ /* 0x000f620000001000 */
[----:B-1----:R-:W-:Y:S01]  /*2670*/  FMUL.FTZ R14, R5, R26 ;  /* 0x0000001a050e7220 */ /* 0x002fe20000410000 */
[----:B0-----:R-:W-:Y:S01]  /*2680*/  FADD.FTZ R5, -R8, 1 ;  /* 0x3f80000008057421 */ /* 0x001fe20000010100 */
[----:B------:R-:W-:-:S03]  /*2690*/  FMUL.FTZ R15, R15, R8 ;  /* 0x000000080f0f7220 */ /* 0x000fc60000410000 */
[----:B------:R-:W-:Y:S01]  /*26a0*/  FMUL.FTZ R16, R5, R14 ;  /* 0x0000000e05107220 */ /* 0x000fe20000410000 */
[----:B-----5:R-:W-:-:S03]  /*26b0*/  FMUL.FTZ R26, R18, R27 ;  /* 0x0000001b121a7220 */ /* 0x020fc60000410000 */
[----:B------:R-:W-:Y:S01]  /*26c0*/  FFMA.FTZ R16, R14, R16, R15 ;  /* 0x000000100e107223 */ /* 0x000fe2000001000f */
[----:B------:R-:W-:Y:S01]  /*26d0*/  FMUL.FTZ R15, R10, UR8 ;  /* 0x000000080a0f7c20 */ /* 0x000fe20008410000 */
[----:B------:R-:W-:-:S03]  /*26e0*/  FMUL.FTZ R17, R31, R8 ;  /* 0x000000081f117220 */ /* 0x000fc60000410000 */
[----:B------:R-:W-:Y:S01]  /*26f0*/  FFMA.FTZ R10, R14, R9, R15 ;  /* 0x000000090e0a7223 */ /* 0x000fe2000001000f */
[----:B------:R-:W-:Y:S01]  /*2700*/  FMUL.FTZ R14, R5, R26 ;  /* 0x0000001a050e7220 */ /* 0x000fe20000410000 */
[----:B------:R-:W-:-:S03]  /*2710*/  MOV R19, RZ ;  /* 0x000000ff00137202 */ /* 0x000fc60000000f00 */
[----:B------:R-:W-:Y:S01]  /*2720*/  FFMA.FTZ R17, R26, R14, R17 ;  /* 0x0000000e1a117223 */ /* 0x000fe20000010011 */
[----:B------:R-:W-:-:S05]  /*2730*/  @!P3 IMAD.WIDE R14, R11, 0x4, R22 ;  /* 0x000000040b0eb825 */ /* 0x000fca00078e0216 */
[----:B------:R0:W5:Y:S01]  /*2740*/  @!P3 LDG.E R19, desc[UR6][R14.64] ;  /* 0x000000060e13b981 */ /* 0x000162000c1e1900 */
[----:B------:R-:W1:Y:S01]  /*2750*/  MUFU.RCP R30, R2 ;  /* 0x00000002001e7308 */ /* 0x000e620000001000 */
[----:B------:R-:W-:Y:S01]  /*2760*/  FMUL.FTZ R27, R34, UR8 ;  /* 0x00000008221b7c20 */ /* 0x000fe20008410000 */
[----:B------:R-:W-:-:S03]  /*2770*/  FMUL.FTZ R34, R18, R29 ;  /* 0x0000001d12227220 */ /* 0x000fc60000410000 */
[----:B------:R-:W-:Y:S01]  /*2780*/  FFMA.FTZ R26, R26, R9, R27 ;  /* 0x000000091a1a7223 */ /* 0x000fe2000001001b */
[----:B------:R-:W-:Y:S01]  /*2790*/  FMUL.FTZ R27, R37, R8 ;  /* 0x00000008251b7220 */ /* 0x000fe20000410000 */
[----:B------:R-:W-:-:S04]  /*27a0*/  FMUL.FTZ R29, R5, R34 ;  /* 0x00000022051d7220 */ /* 0x000fc80000410000 */
[----:B------:R-:W-:Y:S01]  /*27b0*/  FFMA.FTZ R27, R34, R29, R27 ;  /* 0x0000001d221b7223 */ /* 0x000fe2000001001b */
[----:B-1----:R-:W-:-:S06]  /*27c0*/  FMUL.FTZ R29, R16, R30 ;  /* 0x0000001e101d7220 */ /* 0x002fcc0000410000 */
[----:B------:R-:W1:Y:S01]  /*27d0*/  MUFU.SQRT R29, R29 ;  /* 0x0000001d001d7308 */ /* 0x000e620000002000 */
[----:B0-----:R-:W-:Y:S01]  /*27e0*/  FMUL.FTZ R14, R18, R13 ;  /* 0x0000000d120e7220 */ /* 0x001fe20000410000 */
[----:B------:R-:W-:-:S03]  /*27f0*/  FMUL.FTZ R24, R24, UR8 ;  /* 0x0000000818187c20 */ /* 0x000fc60008410000 */
[----:B------:R-:W-:Y:S01]  /*2800*/  FMUL.FTZ R5, R5, R14 ;  /* 0x0000000e05057220 */ /* 0x000fe20000410000 */
[----:B------:R-:W-:Y:S01]  /*2810*/  FFMA.FTZ R24, R34, R9, R24 ;  /* 0x0000000922187223 */ /* 0x000fe20000010018 */
[----:B-1----:R-:W-:Y:S01]  /*2820*/  FADD.FTZ R15, R29, UR9 ;  /* 0x000000091d0f7e21 */ /* 0x002fe20008010000 */
[----:B------:R-:W-:-:S06]  /*2830*/  FMUL.FTZ R29, R27, R30 ;  /* 0x0000001e1b1d7220 */ /* 0x000fcc0000410000 */
[----:B------:R-:W-:Y:S08]  /*2840*/  MUFU.SQRT R29, R29 ;  /* 0x0000001d001d7308 */ /* 0x000ff00000002000 */
[----:B------:R-:W-:Y:S08]  /*2850*/  MUFU.RCP R13, R0 ;  /* 0x00000000000d7308 */ /* 0x000ff00000001000 */
[----:B------:R-:W-:Y:S01]  /*2860*/  MUFU.RCP R15, R15 ;  /* 0x0000000f000f7308 */ /* 0x000fe20000001000 */
[----:B--2---:R-:W-:-:S04]  /*2870*/  FMUL.FTZ R31, R12, UR8 ;  /* 0x000000080c1f7c20 */ /* 0x004fc80008410000 */
[----:B------:R-:W-:Y:S01]  /*2880*/  FFMA.FTZ R18, R14, R9, R31 ;  /* 0x000000090e127223 */ /* 0x000fe2000001001f */
[----:B------:R-:W-:-:S06]  /*2890*/  FMUL.FTZ R9, R17, R30 ;  /* 0x0000001e11097220 */ /* 0x000fcc0000410000 */
[----:B------:R-:W0:Y:S01]  /*28a0*/  MUFU.SQRT R9, R9 ;  /* 0x0000000900097308 */ /* 0x000e220000002000 */
[----:B---3--:R-:W-:-:S04]  /*28b0*/  FMUL.FTZ R31, R28, R8 ;  /* 0x000000081c1f7220 */ /* 0x008fc80000410000 */
[----:B------:R-:W-:-:S04]  /*28c0*/  FFMA.FTZ R5, R14, R5, R31 ;  /* 0x000000050e057223 */ /* 0x000fc8000001001f */
[----:B------:R-:W-:Y:S01]  /*28d0*/  FMUL.FTZ R30, R5, R30 ;  /* 0x0000001e051e7220 */ /* 0x000fe20000410000 */
[----:B------:R-:W1:Y:S05]  /*28e0*/  S2R R14, SR_TID.X ;  /* 0x00000000000e7919 */ /* 0x000e6a0000002100 */
[----:B------:R-:W2:Y:S01]  /*28f0*/  MUFU.SQRT R30, R30 ;  /* 0x0000001e001e7308 */ /* 0x000ea20000002000 */
[----:B0-----:R-:W-:Y:S01]  /*2900*/  FADD.FTZ R28, R9, UR9 ;  /* 0x00000009091c7e21 */ /* 0x001fe20008010000 */
[----:B------:R-:W-:Y:S01]  /*2910*/  FADD.FTZ R9, R29, UR9 ;  /* 0x000000091d097e21 */ /* 0x000fe20008010000 */
[----:B------:R-:W-:-:S05]  /*2920*/  FMUL.FTZ R8, R10, R13 ;  /* 0x0000000d0a087220 */ /* 0x000fca0000410000 */
[----:B------:R-:W0:Y:S01]  /*2930*/  MUFU.RCP R28, R28 ;  /* 0x0000001c001c7308 */ /* 0x000e220000001000 */
[----:B------:R-:W-:Y:S01]  /*2940*/  FMUL.FTZ R8, R8, R15 ;  /* 0x0000000f08087220 */ /* 0x000fe20000410000 */
[----:B--2---:R-:W-:-:S06]  /*2950*/  FADD.FTZ R12, R30, UR9 ;  /* 0x000000091e0c7e21 */ /* 0x004fcc0008010000 */
[----:B------:R-:W2:Y:S01]  /*2960*/  MUFU.RCP R9, R9 ;  /* 0x0000000900097308 */ /* 0x000ea20000001000 */
[----:B------:R-:W-:-:S07]  /*2970*/  FFMA.FTZ R25, R25, UR10, R8 ;  /* 0x0000000a19197c23 */ /* 0x000fce0008010008 */
[----:B------:R-:W3:Y:S01]  /*2980*/  MUFU.RCP R12, R12 ;  /* 0x0000000c000c7308 */ /* 0x000ee20000001000 */
[----:B------:R-:W-:Y:S01]  /*2990*/  FMUL.FTZ R15, R26, R13 ;  /* 0x0000000d1a0f7220 */ /* 0x000fe20000410000 */
[----:B------:R-:W-:Y:S01]  /*29a0*/  @!P0 F2FP.BF16.F32.PACK_AB R29, RZ, R25 ;  /* 0x00000019ff1d823e */ /* 0x000fe200000010ff */
[-C--:B------:R-:W-:Y:S01]  /*29b0*/  FMUL.FTZ R8, R24, R13.reuse ;  /* 0x0000000d18087220 */ /* 0x080fe20000410000 */
[----:B-1----:R-:W-:Y:S01]  /*29c0*/  IADD3 R25, PT, PT, R14, UR4, RZ ;  /* 0x000000040e197c10 */ /* 0x002fe2000fffe0ff */
[----:B0-----:R-:W-:Y:S01]  /*29d0*/  FMUL.FTZ R15, R15, R28 ;  /* 0x0000001c0f0f7220 */ /* 0x001fe20000410000 */
[----:B------:R-:W-:-:S03]  /*29e0*/  FMUL.FTZ R13, R18, R13 ;  /* 0x0000000d120d7220 */ /* 0x000fc60000410000 */
[----:B------:R-:W-:Y:S01]  /*29f0*/  FFMA.FTZ R36, R36, UR10, R15 ;  /* 0x0000000a24247c23 */ /* 0x000fe2000801000f */
[----:B--2---:R-:W-:Y:S01]  /*2a00*/  FMUL.FTZ R28, R8, R9 ;  /* 0x00000009081c7220 */ /* 0x004fe20000410000 */
[----:B------:R-:W-:-:S04]  /*2a10*/  @!P0 IMAD.WIDE R8, R25, 0x2, R32 ;  /* 0x0000000219088825 */ /* 0x000fc800078e0220 */
[----:B----4-:R-:W-:Y:S01]  /*2a20*/  FFMA.FTZ R28, R35, UR10, R28 ;  /* 0x0000000a231c7c23 */ /* 0x010fe2000801001c */
[----:B------:R-:W-:-:S04]  /*2a30*/  @!P0 IMAD.WIDE R14, R25, 0x4, R6 ;  /* 0x00000004190e8825 */ /* 0x000fc800078e0206 */
[----:B---3--:R-:W-:Y:S01]  /*2a40*/  FMUL.FTZ R30, R13, R12 ;  /* 0x0000000c0d1e7220 */ /* 0x008fe20000410000 */
[C---:B------:R-:W-:Y:S01]  /*2a50*/  @!P0 IMAD.WIDE R12, R25.reuse, 0x4, R20 ;  /* 0x00000004190c8825 */ /* 0x040fe200078e0214 */
[----:B------:R-:W-:Y:S01]  /*2a60*/  IADD3 R25, PT, PT, R25, UR5, RZ ;  /* 0x0000000519197c10 */ /* 0x000fe2000fffe0ff */
[----:B------:R0:W-:Y:S01]  /*2a70*/  @!P0 STG.E.U16 desc[UR6][R8.64], R29 ;  /* 0x0000001d08008986 */ /* 0x0001e2000c101506 */
[----:B------:R-:W-:Y:S02]  /*2a80*/  @!P1 F2FP.BF16.F32.PACK_AB R36, RZ, R36 ;  /* 0x00000024ff24923e */ /* 0x000fe400000010ff */
[C---:B------:R-:W-:Y:S01]  /*2a90*/  IADD3 R37, PT, PT, R25.reuse, UR5, RZ ;  /* 0x0000000519257c10 */ /* 0x040fe2000fffe0ff */
[----:B------:R1:W-:Y:S01]  /*2aa0*/  @!P0 STG.E desc[UR6][R12.64], R10 ;  /* 0x0000000a0c008986 */ /* 0x0003e2000c101906 */
[----:B------:R-:W-:-:S03]  /*2ab0*/  @!P1 IMAD.WIDE R34, R25, 0x2, R32 ;  /* 0x0000000219229825 */ /* 0x000fc600078e0220 */
[----:B------:R2:W-:Y:S01]  /*2ac0*/  @!P0 STG.E desc[UR6][R14.64], R16 ;  /* 0x000000100e008986 */ /* 0x0005e2000c101906 */
[----:B-----5:R-:W-:Y:S01]  /*2ad0*/  FFMA.FTZ R19, R19, UR10, R30 ;  /* 0x0000000a13137c23 */ /* 0x020fe2000801001e */
[----:B------:R-:W-:-:S04]  /*2ae0*/  @!P2 IMAD.WIDE R30, R37, 0x2, R32 ;  /* 0x00000002251ea825 */ /* 0x000fc800078e0220 */
[C---:B0-----:R-:W-:Y:S01]  /*2af0*/  @!P1 IMAD.WIDE R8, R25.reuse, 0x4, R20 ;  /* 0x0000000419089825 */ /* 0x041fe200078e0214 */
[----:B-1----:R-:W-:Y:S02]  /*2b00*/  @!P2 F2FP.BF16.F32.PACK_AB R13, RZ, R28 ;  /* 0x0000001cff0da23e */ /* 0x002fe400000010ff */
[----:B--2---:R-:W-:Y:S01]  /*2b10*/  PRMT R15, R36, 0x7610, R15 ;  /* 0x00007610240f7816 */ /* 0x004fe2000000000f */
[----:B------:R-:W-:Y:S01]  /*2b20*/  @!P1 IMAD.WIDE R28, R25, 0x4, R6 ;  /* 0x00000004191c9825 */ /* 0x000fe200078e0206 */
[----:B------:R-:W-:-:S03]  /*2b30*/  PRMT R25, R13, 0x7610, R25 ;  /* 0x000076100d197816 */ /* 0x000fc60000000019 */
[----:B------:R0:W-:Y:S01]  /*2b40*/  @!P1 STG.E.U16 desc[UR6][R34.64], R15 ;  /* 0x0000000f22009986 */ /* 0x0001e2000c101506 */
[C---:B------:R-:W-:Y:S01]  /*2b50*/  @!P2 IMAD.WIDE R12, R37.reuse, 0x4, R20 ;  /* 0x00000004250ca825 */ /* 0x040fe200078e0214 */
[----:B------:R-:W-:Y:S02]  /*2b60*/  @!P3 F2FP.BF16.F32.PACK_AB R19, RZ, R19 ;  /* 0x00000013ff13b23e */ /* 0x000fe400000010ff */
[----:B------:R3:W-:Y:S04]  /*2b70*/  @!P1 STG.E desc[UR6][R8.64], R26 ;  /* 0x0000001a08009986 */ /* 0x0007e8000c101906 */
[----:B------:R3:W-:Y:S01]  /*2b80*/  @!P1 STG.E desc[UR6][R28.64], R17 ;  /* 0x000000111c009986 */ /* 0x0007e2000c101906 */
[----:B0-----:R-:W-:-:S03]  /*2b90*/  @!P2 IMAD.WIDE R14, R37, 0x4, R6 ;  /* 0x00000004250ea825 */ /* 0x001fc600078e0206 */
[----:B------:R3:W-:Y:S01]  /*2ba0*/  @!P2 STG.E.U16 desc[UR6][R30.64], R25 ;  /* 0x000000191e00a986 */ /* 0x0007e2000c101506 */
[----:B------:R-:W-:-:S03]  /*2bb0*/  @!P3 IMAD.WIDE R36, R11, 0x2, R32 ;  /* 0x000000020b24b825 */ /* 0x000fc600078e0220 */
[----:B------:R3:W-:Y:S01]  /*2bc0*/  @!P2 STG.E desc[UR6][R12.64], R24 ;  /* 0x000000180c00a986 */ /* 0x0007e2000c101906 */
[----:B------:R-:W-:-:S03]  /*2bd0*/  @!P3 IMAD.WIDE R34, R11, 0x4, R20 ;  /* 0x000000040b22b825 */ /* 0x000fc600078e0214 */
[----:B------:R3:W-:Y:S01]  /*2be0*/  @!P2 STG.E desc[UR6][R14.64], R27 ;  /* 0x0000001b0e00a986 */ /* 0x0007e2000c101906 */
[----:B------:R-:W-:-:S03]  /*2bf0*/  @!P3 IMAD.WIDE R10, R11, 0x4, R6 ;  /* 0x000000040b0ab825 */ /* 0x000fc600078e0206 */
[----:B------:R3:W-:Y:S01]  /*2c00*/  @!P3 STG.E.U16 desc[UR6][R36.64], R19 ;  /* 0x000000132400b986 */ /* 0x0007e2000c101506 */
[----:B------:R-:W-:-:S03]  /*2c10*/  ULEA UR4, UR5, UR4, 0x2 ;  /* 0x0000000405047291 */ /* 0x000fc6000f8e10ff */
[----:B------:R3:W-:Y:S04]  /*2c20*/  @!P3 STG.E desc[UR6][R34.64], R18 ;  /* 0x000000122200b986 */ /* 0x0007e8000c101906 */
[----:B------:R3:W-:Y:S01]  /*2c30*/  @!P3 STG.E desc[UR6][R10.64], R5 ;  /* 0x000000050a00b986 */ /* 0x0007e2000c101906 */
[----:B------:R-:W-:-:S13]  /*2c40*/  ISETP.LE.AND P0, PT, R4, UR4, PT ;  /* 0x0000000404007c0c */ /* 0x000fda000bf03270 */
[----:B---3--:R-:W-:Y:S05]  /*2c50*/  @!P0 BRA `(.L_x_44) ;  /* 0xfffffff4006c8947 */ /* 0x008fea000383ffff */
[----:B------:R-:W-:Y:S05]  /*2c60*/  EXIT ;  /* 0x000000000000794d */ /* 0x000fea0003800000 */
.L_x_43:
[----:B------:R-:W0:Y:S01]  /*2c70*/  S2R R8, SR_TID.X ;  /* 0x0000000000087919 */ /* 0x000e220000002100 */
[----:B------:R-:W1:Y:S01]  /*2c80*/  LDCU UR10, c[0x0][0xf94] ;  /* 0x0001f280ff0a77ac */ /* 0x000e620008000800 */
[----:B------:R-:W2:Y:S01]  /*2c90*/  LDCU UR9, c[0x0][0xf7c] ;  /* 0x0001ef80ff0977ac */ /* 0x000ea20008000800 */
[----:B------:R-:W3:Y:S01]  /*2ca0*/  LDCU UR8, c[0x0][0xf9c] ;  /* 0x0001f380ff0877ac */ /* 0x000ee20008000800 */
[----:B------:R-:W-:-:S05]  /*2cb0*/  UMOV UR4, URZ ;  /* 0x000000ff00047c82 */ /* 0x000fca0008000000 */
.L_x_53:
[----:B0-----:R-:W-:-:S04]  /*2cc0*/  IADD3 R35, PT, PT, R8, UR4, RZ ;  /* 0x0000000408237c10 */ /* 0x001fc8000fffe0ff */
[C---:B--2---:R-:W-:Y:S02]  /*2cd0*/  IADD3 R37, PT, PT, R35.reuse, UR5, RZ ;  /* 0x0000000523257c10 */ /* 0x044fe4000fffe0ff */
[-C--:B------:R-:W-:Y:S02]  /*2ce0*/  ISETP.GE.AND P0, PT, R35, R4.reuse, PT ;  /* 0x000000042300720c */ /* 0x080fe40003f06270 */
[C---:B------:R-:W-:Y:S02]  /*2cf0*/  ISETP.GE.AND P1, PT, R37.reuse, R4, PT ;  /* 0x000000042500720c */ /* 0x040fe40003f26270 */
[----:B------:R-:W-:-:S04]  /*2d00*/  IADD3 R9, PT, PT, R37, UR5, RZ ;  /* 0x0000000525097c10 */ /* 0x000fc8000fffe0ff */
[C---:B------:R-:W-:Y:S02]  /*2d10*/  ISETP.GE.AND P2, PT, R9.reuse, R4, PT ;  /* 0x000000040900720c */ /* 0x040fe40003f46270 */
[----:B------:R-:W-:-:S03]  /*2d20*/  IADD3 R11, PT, PT, R9, UR5, RZ ;  /* 0x00000005090b7c10 */ /* 0x000fc6000fffe0ff */
[----:B-1----:R-:W0:Y:S01]  /*2d30*/  @!P0 LDC.64 R14, c[0x0][0xfb8] ;  /* 0x0003ee00ff0e8b82 */ /* 0x002e220000000a00 */
[----:B------:R-:W-:Y:S01]  /*2d40*/  ISETP.GE.AND P3, PT, R11, R4, PT ;  /* 0x000000040b00720c */ /* 0x000fe20003f66270 */
[----:B------:R-:W-:-:S04]  /*2d50*/  @!P0 IMAD.WIDE R16, R35, 0x2, R32 ;  /* 0x0000000223108825 */ /* 0x000fc800078e0220 */
[--C-:B------:R-:W-:Y:S01]  /*2d60*/  @!P1 IMAD.WIDE R12, R37, 0x2, R32.reuse ;  /* 0x00000002250c9825 */ /* 0x100fe200078e0220 */
[----:B------:R4:W2:Y:S01]  /*2d70*/  @!P0 LDG.E.U16 R25, desc[UR6][R16.64] ;  /* 0x0000000610198981 */ /* 0x0008a2000c1e1500 */
[----:B------:R-:W1:Y:S03]  /*2d80*/  @!P1 LDC.64 R26, c[0x0][0xfb8] ;  /* 0x0003ee00ff1a9b82 */ /* 0x000e660000000a00 */
[----:B------:R-:W3:Y:S05]  /*2d90*/  @!P1 LDG.E.U16 R24, desc[UR6][R12.64] ;  /* 0x000000060c189981 */ /* 0x000eea000c1e1500 */
[----:B------:R-:W1:Y:S01]  /*2da0*/  @!P2 LDC.64 R18, c[0x0][0xfb8] ;  /* 0x0003ee00ff12ab82 */ /* 0x000e620000000a00 */
[----:B------:R-:W-:-:S04]  /*2db0*/  @!P2 IMAD.WIDE R28, R9, 0x2, R32 ;  /* 0x00000002091ca825 */ /* 0x000fc800078e0220 */
[----:B------:R-:W-:Y:S02]  /*2dc0*/  @!P3 IMAD.WIDE R30, R11, 0x2, R32 ;  /* 0x000000020b1eb825 */ /* 0x000fe400078e0220 */
[----:B------:R-:W3:Y:S01]  /*2dd0*/  @!P2 LDG.E.U16 R28, desc[UR6][R28.64] ;  /* 0x000000061c1ca981 */ /* 0x000ee2000c1e1500 */
[----:B----4-:R-:W4:Y:S03]  /*2de0*/  @!P3 LDC.64 R16, c[0x0][0xfb8] ;  /* 0x0003ee00ff10bb82 */ /* 0x010f260000000a00 */
[----:B0-----:R-:W3:Y:S04]  /*2df0*/  @!P0 LDG.E R10, desc[UR6][R14.64] ;  /* 0x000000060e0a8981 */ /* 0x001ee8000c1e1900 */
[----:B------:R-:W3:Y:S04]  /*2e00*/  @!P3 LDG.E.U16 R36, desc[UR6][R30.64] ;  /* 0x000000061e24b981 */ /* 0x000ee8000c1e1500 */
[----:B-1----:R0:W3:Y:S04]  /*2e10*/  @!P1 LDG.E R13, desc[UR6][R26.64] ;  /* 0x000000061a0d9981 */ /* 0x0020e8000c1e1900 */
[----:B------:R1:W3:Y:S04]  /*2e20*/  @!P2 LDG.E R29, desc[UR6][R18.64] ;  /* 0x00000006121da981 */ /* 0x0002e8000c1e1900 */
[----:B----4-:R4:W3:Y:S01]  /*2e30*/  @!P3 LDG.E R5, desc[UR6][R16.64] ;  /* 0x000000061005b981 */ /* 0x0108e2000c1e1900 */
[----:B------:R-:W-:-:S02]  /*2e40*/  HFMA2 R34, -RZ, RZ, 0, 0 ;  /* 0x00000000ff227431 */ /* 0x000fc400000001ff */
[----:B0-----:R-:W-:-:S05]  /*2e50*/  @!P1 IMAD.WIDE R26, R37, 0x4, R22 ;  /* 0x00000004251a9825 */ /* 0x001fca00078e0216 */
[----:B------:R0:W3:Y:S01]  /*2e60*/  @!P1 LDG.E R34, desc[UR6][R26.64] ;  /* 0x000000061a229981 */ /* 0x0000e2000c1e1900 */
[----:B------:R-:W-:Y:S01]  /*2e70*/  MOV R12, RZ ;  /* 0x000000ff000c7202 */ /* 0x000fe20000000f00 */
[----:B-1----:R-:W-:Y:S01]  /*2e80*/  @!P1 IMAD.WIDE R18, R37, 0x4, R20 ;  /* 0x0000000425129825 */ /* 0x002fe200078e0214 */
[----:B------:R-:W-:-:S04]  /*2e90*/  CS2R R30, SRZ ;  /* 0x00000000001e7805 */ /* 0x000fc8000001ff00 */
[----:B------:R1:W3:Y:S01]  /*2ea0*/  @!P1 LDG.E R12, desc[UR6][R18.64] ;  /* 0x00000006120c9981 */ /* 0x0002e2000c1e1900 */
[----:B------:R-:W-:Y:S01]  /*2eb0*/  CS2R R14, SRZ ;  /* 0x00000000000e7805 */ /* 0x000fe2000001ff00 */
[----:B----4-:R-:W-:Y:S01]  /*2ec0*/  @!P0 IMAD.WIDE R16, R35, 0x4, R22 ;  /* 0x0000000423108825 */ /* 0x010fe200078e0216 */
[----:B0-----:R-:W-:-:S04]  /*2ed0*/  CS2R R26, SRZ ;  /* 0x00000000001a7805 */ /* 0x001fc8000001ff00 */
[----:B------:R0:W4:Y:S01]  /*2ee0*/  @!P0 LDG.E R14, desc[UR6][R16.64] ;  /* 0x00000006100e8981 */ /* 0x000122000c1e1900 */
[----:B-1----:R-:W-:-:S05]  /*2ef0*/  @!P1 IMAD.WIDE R18, R37, 0x4, R6 ;  /* 0x0000000425129825 */ /* 0x002fca00078e0206 */
[----:B------:R1:W4:Y:S01]  /*2f00*/  @!P1 LDG.E R31, desc[UR6][R18.64] ;  /* 0x00000006121f9981 */ /* 0x000322000c1e1900 */
[----:B0-----:R-:W-:-:S05]  /*2f10*/  @!P0 IMAD.WIDE R16, R35, 0x4, R20 ;  /* 0x0000000423108825 */ /* 0x001fca00078e0214 */
[----:B------:R0:W4:Y:S01]  /*2f20*/  @!P0 LDG.E R15, desc[UR6][R16.64] ;  /* 0x00000006100f8981 */ /* 0x000122000c1e1900 */
[----:B-1----:R-:W-:-:S04]  /*2f30*/  @!P3 IMAD.WIDE R18, R11, 0x4, R22 ;  /* 0x000000040b12b825 */ /* 0x002fc800078e0216 */
[----:B0-----:R-:W-:-:S05]  /*2f40*/  @!P0 IMAD.WIDE R16, R35, 0x4, R6 ;  /* 0x0000000423108825 */ /* 0x001fca00078e0206 */
[----:B------:R0:W4:Y:S02]  /*2f50*/  @!P0 LDG.E R27, desc[UR6][R16.64] ;  /* 0x00000006101b8981 */ /* 0x000124000c1e1900 */
[----:B0-----:R-:W-:Y:S01]  /*2f60*/  @!P2 IMAD.WIDE R16, R9, 0x4, R6 ;  /* 0x000000040910a825 */ /* 0x001fe200078e0206 */
[----:B--2---:R-:W-:Y:S02]  /*2f70*/  @!P0 SHF.L.U32 R25, R25, 0x10, RZ ;  /* 0x0000001019198819 */ /* 0x004fe400000006ff */
[----:B---3--:R-:W-:-:S03]  /*2f80*/  @!P1 SHF.L.U32 R37, R24, 0x10, RZ ;  /* 0x0000001018259819 */ /* 0x008fc600000006ff */
[----:B------:R-:W-:Y:S01]  /*2f90*/  @!P0 FMUL.FTZ R30, R10, R25 ;  /* 0x000000190a1e8220 */ /* 0x000fe20000410000 */
[----:B------:R-:W-:Y:S02]  /*2fa0*/  HFMA2 R10, -RZ, RZ, 0, 0 ;  /* 0x00000000ff0a7431 */ /* 0x000fe400000001ff */
[----:B------:R-:W-:-:S05]  /*2fb0*/  @!P2 IMAD.WIDE R24, R9, 0x4, R22 ;  /* 0x000000040918a825 */ /* 0x000fca00078e0216 */
[----:B------:R-:W2:Y:S01]  /*2fc0*/  @!P2 LDG.E R10, desc[UR6][R24.64] ;  /* 0x00000006180aa981 */ /* 0x000ea2000c1e1900 */
[----:B------:R-:W-:Y:S01]  /*2fd0*/  @!P1 FMUL.FTZ R26, R13, R37 ;  /* 0x000000250d1a9220 */ /* 0x000fe20000410000 */
[----:B------:R-:W-:Y:S02]  /*2fe0*/  MOV R13, RZ ;  /* 0x000000ff000d7202 */ /* 0x000fe40000000f00 */
[----:B------:R-:W-:Y:S01]  /*2ff0*/  @!P2 SHF.L.U32 R37, R28, 0x10, RZ ;  /* 0x000000101c25a819 */ /* 0x000fe200000006ff */
[----:B------:R-:W-:-:S03]  /*3000*/  HFMA2 R28, -RZ, RZ, 0, 0 ;  /* 0x00000000ff1c7431 */ /* 0x000fc600000001ff */
[----:B------:R0:W3:Y:S01]  /*3010*/  @!P3 LDG.E R13, desc[UR6][R18.64] ;  /* 0x00000006120db981 */ /* 0x0000e2000c1e1900 */
[----:B------:R-:W-:Y:S01]  /*3020*/  @!P2 FMUL.FTZ R28, R29, R37 ;  /* 0x000000251d1ca220 */ /* 0x000fe20000410000 */
[----:B------:R-:W-:Y:S01]  /*3030*/  @!P3 SHF.L.U32 R37, R36, 0x10, RZ ;  /* 0x000000102425b819 */ /* 0x000fe200000006ff */
[----:B------:R-:W-:Y:S01]  /*3040*/  HFMA2 R36, -RZ, RZ, 0, 0 ;  /* 0x00000000ff247431 */ /* 0x000fe200000001ff */
[----:B------:R-:W-:-:S03]  /*3050*/  MOV R29, RZ ;  /* 0x000000ff001d7202 */ /* 0x000fc60000000f00 */
[----:B------:R-:W-:Y:S01]  /*3060*/  @!P3 FMUL.FTZ R36, R5, R37 ;  /* 0x000000250524b220 */ /* 0x000fe20000410000 */
[----:B------:R-:W-:Y:S02]  /*3070*/  HFMA2 R37, -RZ, RZ, 0, 0 ;  /* 0x00000000ff257431 */ /* 0x000fe400000001ff */
[----:B0-----:R-:W-:Y:S01]  /*3080*/  @!P2 IMAD.WIDE R18, R9, 0x4, R20 ;  /* 0x000000040912a825 */ /* 0x001fe200078e0214 */
[----:B------:R0:W3:Y:S04]  /*3090*/  @!P2 LDG.E R29, desc[UR6][R16.64] ;  /* 0x00000006101da981 */ /* 0x0000e8000c1e1900 */
[----:B------:R-:W3:Y:S01]  /*30a0*/  @!P2 LDG.E R37, desc[UR6][R18.64] ;  /* 0x000000061225a981 */ /* 0x000ee2000c1e1900 */
[----:B------:R-:W-:Y:S01]  /*30b0*/  MOV R5, RZ ;  /* 0x000000ff00057202 */ /* 0x000fe20000000f00 */
[----:B0-----:R-:W-:-:S05]  /*30c0*/  @!P3 IMAD.WIDE R16, R11, 0x4, R6 ;  /* 0x000000040b10b825 */ /* 0x001fca00078e0206 */
[----:B------:R0:W5:Y:S02]  /*30d0*/  @!P3 LDG.E R5, desc[UR6][R16.64] ;  /* 0x000000061005b981 */ /* 0x000164000c1e1900 */
[----:B0-----:R-:W0:Y:S01]  /*30e0*/  MUFU.RCP R17, R3 ;  /* 0x0000000300117308 */ /* 0x001e220000001000 */
[----:B------:R-:W-:Y:S01]  /*30f0*/  ISETP.GE.AND P0, PT, R35, R4, PT ;  /* 0x000000042300720c */ /* 0x000fe20003f06270 */
[C---:B0-----:R-:W-:Y:S01]  /*3100*/  FMUL.FTZ R35, R17.reuse, R26 ;  /* 0x0000001a11237220 */ /* 0x041fe20000410000 */
[C---:B------:R-:W-:Y:S01]  /*3110*/  FMUL.FTZ R28, R17.reuse, R28 ;  /* 0x0000001c111c7220 */ /* 0x040fe20000410000 */
[C---:B------:R-:W-:Y:S02]  /*3120*/  FMUL.FTZ R36, R17.reuse, R36 ;  /* 0x0000002411247220 */ /* 0x040fe40000410000 */
[----:B------:R-:W-:Y:S01]  /*3130*/  FFMA.FTZ R34, R34, UR8, R35 ;  /* 0x0000000822227c23 */ /* 0x000fe20008010023 */
[----:B------:R-:W-:Y:S02]  /*3140*/  FMUL.FTZ R35, R17, R30 ;  /* 0x0000001e11237220 */ /* 0x000fe40000410000 */
[----:B------:R-:W0:Y:S01]  /*3150*/  LDC.64 R16, c[0x0][0xf80] ;  /* 0x0003e000ff107b82 */ /* 0x000e220000000a00 */
[----:B------:R-:W-:Y:S01]  /*3160*/  MOV R18, RZ ;  /* 0x000000ff00127202 */ /* 0x000fe20000000f00 */
[----:B------:R-:W-:-:S04]  /*3170*/  @!P3 IMAD.WIDE R24, R11, 0x4, R20 ;  /* 0x000000040b18b825 */ /* 0x000fc800078e0214 */
[----:B----4-:R-:W-:Y:S01]  /*3180*/  FFMA.FTZ R26, R14, UR8, R35 ;  /* 0x000000080e1a7c23 */ /* 0x010fe20008010023 */
[----:B------:R1:W5:Y:S01]  /*3190*/  @!P3 LDG.E R18, desc[UR6][R24.64] ;  /* 0x000000061812b981 */ /* 0x000362000c1e1900 */
[----:B------:R-:W-:Y:S01]  /*31a0*/  BSSY.RECONVERGENT B0, `(.L_x_45) ;  /* 0x0000027000007945 */ /* 0x000fe20003800200 */
[----:B0-----:R-:W-:Y:S01]  /*31b0*/  FADD.FTZ R19, -R16, 1 ;  /* 0x3f80000010137421 */ /* 0x001fe20000010100 */
[----:B-1----:R-:W-:-:S03]  /*31c0*/  FMUL.FTZ R24, R26, R17 ;  /* 0x000000111a187220 */ /* 0x002fc60000410000 */
[----:B------:R-:W-:Y:S01]  /*31d0*/  FMUL.FTZ R25, R19, R34 ;  /* 0x0000002213197220 */ /* 0x000fe20000410000 */
[----:B--2---:R-:W-:Y:S01]  /*31e0*/  FFMA.FTZ R10, R10, UR8, R28 ;  /* 0x000000080a0a7c23 */ /* 0x004fe2000801001c */
[----:B---3--:R-:W-:Y:S01]  /*31f0*/  FFMA.FTZ R14, R13, UR8, R36 ;  /* 0x000000080d0e7c23 */ /* 0x008fe20008010024 */
[C---:B------:R-:W-:Y:S01]  /*3200*/  FMUL.FTZ R13, R34.reuse, R17 ;  /* 0x00000011220d7220 */ /* 0x040fe20000410000 */
[----:B------:R-:W-:Y:S01]  /*3210*/  FMUL.FTZ R34, R34, R25 ;  /* 0x0000001922227220 */ /* 0x000fe20000410000 */
[----:B------:R-:W-:Y:S02]  /*3220*/  FMUL.FTZ R25, R19, R26 ;  /* 0x0000001a13197220 */ /* 0x000fe40000410000 */
[----:B------:R-:W-:Y:S01]  /*3230*/  FFMA.FTZ R12, R12, UR9, R13 ;  /* 0x000000090c0c7c23 */ /* 0x000fe2000801000d */
[----:B------:R-:W-:Y:S01]  /*3240*/  FFMA.FTZ R13, R15, UR9, R24 ;  /* 0x000000090f0d7c23 */ /* 0x000fe20008010018 */
[C---:B------:R-:W-:Y:S01]  /*3250*/  FMUL.FTZ R15, R19.reuse, R10 ;  /* 0x0000000a130f7220 */ /* 0x040fe20000410000 */
[----:B------:R-:W-:Y:S01]  /*3260*/  FMUL.FTZ R19, R19, R14 ;  /* 0x0000000e13137220 */ /* 0x000fe20000410000 */
[----:B------:R-:W-:Y:S01]  /*3270*/  FMUL.FTZ R26, R26, R25 ;  /* 0x000000191a1a7220 */ /* 0x000fe20000410000 */
[C---:B------:R-:W-:Y:S01]  /*3280*/  FMUL.FTZ R24, R10.reuse, R17 ;  /* 0x000000110a187220 */ /* 0x040fe20000410000 */
[----:B------:R-:W-:Y:S01]  /*3290*/  FMUL.FTZ R28, R10, R15 ;  /* 0x0000000f0a1c7220 */ /* 0x000fe20000410000 */
[C---:B------:R-:W-:Y:S01]  /*32a0*/  FMUL.FTZ R10, R14.reuse, R19 ;  /* 0x000000130e0a7220 */ /* 0x040fe20000410000 */
[-C--:B------:R-:W-:Y:S01]  /*32b0*/  FFMA.FTZ R31, R31, R16.reuse, R34 ;  /* 0x000000101f1f7223 */ /* 0x080fe20000010022 */
[----:B------:R-:W-:Y:S01]  /*32c0*/  FMUL.FTZ R17, R14, R17 ;  /* 0x000000110e117220 */ /* 0x000fe20000410000 */
[-C--:B------:R-:W-:Y:S01]  /*32d0*/  FFMA.FTZ R29, R29, R16.reuse, R28 ;  /* 0x000000101d1d7223 */ /* 0x080fe2000001001c */
[----:B------:R-:W-:Y:S01]  /*32e0*/  FFMA.FTZ R37, R37, UR9, R24 ;  /* 0x0000000925257c23 */ /* 0x000fe20008010018 */
[----:B------:R-:W-:Y:S01]  /*32f0*/  FFMA.FTZ R19, R27, R16, R26 ;  /* 0x000000101b137223 */ /* 0x000fe2000001001a */
[----:B------:R-:W-:Y:S06]  /*3300*/  @P0 BRA `(.L_x_46) ;  /* 0x0000000000400947 */ /* 0x000fec0003800000 */
[----:B------:R-:W0:Y:S01]  /*3310*/  MUFU.RCP R14, R2 ;  /* 0x00000002000e7308 */ /* 0x000e220000001000 */
[----:B------:R-:W-:-:S05]  /*3320*/  IADD3 R25, PT, PT, R8, UR4, RZ ;  /* 0x0000000408197c10 */ /* 0x000fca000fffe0ff */
[----:B------:R-:W-:Y:S02]  /*3330*/  IMAD.WIDE R26, R25, 0x2, R32 ;  /* 0x00000002191a7825 */ /* 0x000fe400078e0220 */
[----:B------:R-:W1:Y:S02]  /*3340*/  MUFU.RCP R24, R0 ;  /* 0x0000000000187308 */ /* 0x000e640000001000 */
[----:B0-----:R-:W-:-:S06]  /*3350*/  FMUL.FTZ R14, R19, R14 ;  /* 0x0000000e130e7220 */ /* 0x001fcc0000410000 */
[----:B------:R-:W0:Y:S01]  /*3360*/  MUFU.SQRT R14, R14 ;  /* 0x0000000e000e7308 */ /* 0x000e220000002000 */
[----:B-1----:R-:W-:Y:S01]  /*3370*/  FMUL.FTZ R15, R13, R24 ;  /* 0x000000180d0f7220 */ /* 0x002fe20000410000 */
[----:B0-----:R-:W-:-:S06]  /*3380*/  FADD.FTZ R28, R14, UR10 ;  /* 0x0000000a0e1c7e21 */ /* 0x001fcc0008010000 */
[----:B------:R-:W0:Y:S02]  /*3390*/  MUFU.RCP R28, R28 ;  /* 0x0000001c001c7308 */ /* 0x000e240000001000 */
[----:B0-----:R-:W-:-:S05]  /*33a0*/  FMUL.FTZ R15, R15, R28 ;  /* 0x0000001c0f0f7220 */ /* 0x001fca0000410000 */
[----:B------:R-:W-:-:S05]  /*33b0*/  F2FP.BF16.F32.PACK_AB R15, RZ, R15 ;  /* 0x0000000fff0f723e */ /* 0x000fca00000010ff */
[----:B------:R0:W-:Y:S02]  /*33c0*/  STG.E.U16 desc[UR6][R26.64], R15 ;  /* 0x0000000f1a007986 */ /* 0x0001e4000c101506 */
[----:B0-----:R-:W-:-:S04]  /*33d0*/  IMAD.WIDE R14, R25, 0x4, R20 ;  /* 0x00000004190e7825 */ /* 0x001fc800078e0214 */
[----:B------:R-:W-:Y:S01]  /*33e0*/  IMAD.WIDE R24, R25, 0x4, R6 ;  /* 0x0000000419187825 */ /* 0x000fe200078e0206 */
[----:B------:R0:W-:Y:S04]  /*33f0*/  STG.E desc[UR6][R14.64], R13 ;  /* 0x0000000d0e007986 */ /* 0x0001e8000c101906 */
[----:B------:R0:W-:Y:S02]  /*3400*/  STG.E desc[UR6][R24.64], R19 ;  /* 0x0000001318007986 */ /* 0x0001e4000c101906 */
.L_x_46:
[----:B------:R-:W-:Y:S05]  /*3410*/  BSYNC.RECONVERGENT B0 ;  /* 0x0000000000007941 */ /* 0x000fea0003800200 */
.L_x_45:
[----:B------:R-:W-:Y:S04]  /*3420*/  BSSY.RECONVERGENT B0, `(.L_x_47) ;  /* 0x0000014000007945 */ /* 0x000fe80003800200 */
[----:B------:R-:W-:Y:S05]  /*3430*/  @P1 BRA `(.L_x_48) ;  /* 0x0000000000481947 */ /* 0x000fea0003800000 */
[----:B0-----:R-:W0:Y:S08]  /*3440*/  MUFU.RCP R14, R2 ;  /* 0x00000002000e7308 */ /* 0x001e300000001000 */
[----:B------:R-:W1:Y:S01]  /*3450*/  MUFU.RCP R15, R0 ;  /* 0x00000000000f7308 */ /* 0x000e620000001000 */
[----:B0-----:R-:W-:-:S07]  /*3460*/  FMUL.FTZ R13, R31, R14 ;  /* 0x0000000e1f0d7220 */ /* 0x001fce0000410000 */
[----:B------:R-:W0:Y:S01]  /*3470*/  MUFU.SQRT R13, R13 ;  /* 0x0000000d000d7308 */ /* 0x000e220000002000 */
[----:B-1----:R-:W-:Y:S01]  /*3480*/  FMUL.FTZ R14, R12, R15 ;  /* 0x0000000f0c0e7220 */ /* 0x002fe20000410000 */
[----:B------:R-:W-:-:S04]  /*3490*/  IADD3 R15, PT, PT, R8, UR4, RZ ;  /* 0x00000004080f7c10 */ /* 0x000fc8000fffe0ff */
[----:B------:R-:W-:Y:S01]  /*34a0*/  IADD3 R27, PT, PT, R15, UR5, RZ ;  /* 0x000000050f1b7c10 */ /* 0x000fe2000fffe0ff */
[----:B0-----:R-:W-:-:S06]  /*34b0*/  FADD.FTZ R19, R13, UR10 ;  /* 0x0000000a0d137e21 */ /* 0x001fcc0008010000 */
[----:B------:R-:W0:Y:S02]  /*34c0*/  MUFU.RCP R19, R19 ;  /* 0x0000001300137308 */ /* 0x000e240000001000 */
[----:B0-----:R-:W-:-:S05]  /*34d0*/  FMUL.FTZ R14, R14, R19 ;  /* 0x000000130e0e7220 */ /* 0x001fca0000410000 */
[----:B------:R-:W-:Y:S01]  /*34e0*/  F2FP.BF16.F32.PACK_AB R24, RZ, R14 ;  /* 0x0000000eff18723e */ /* 0x000fe200000010ff */
[----:B------:R-:W-:-:S03]  /*34f0*/  IMAD.WIDE R14, R27, 0x2, R32 ;  /* 0x000000021b0e7825 */ /* 0x000fc600078e0220 */
[----:B------:R-:W-:Y:S01]  /*3500*/  PRMT R28, R24, 0x7610, R28 ;  /* 0x00007610181c7816 */ /* 0x000fe2000000001c */
[----:B------:R-:W-:-:S04]  /*3510*/  IMAD.WIDE R24, R27, 0x4, R20 ;  /* 0x000000041b187825 */ /* 0x000fc800078e0214 */
[----:B------:R-:W-:Y:S01]  /*3520*/  IMAD.WIDE R26, R27, 0x4, R6 ;  /* 0x000000041b1a7825 */ /* 0x000fe200078e0206 */
[----:B------:R1:W-:Y:S04]  /*3530*/  STG.E.U16 desc[UR6][R14.64], R28 ;  /* 0x0000001c0e007986 */ /* 0x0003e8000c101506 */
[----:B------:R1:W-:Y:S04]  /*3540*/  STG.E desc[UR6][R24.64], R12 ;  /* 0x0000000c18007986 */ /* 0x0003e8000c101906 */
[----:B------:R1:W-:Y:S02]  /*3550*/  STG.E desc[UR6][R26.64], R31 ;  /* 0x0000001f1a007986 */ /* 0x0003e4000c101906 */
.L_x_48:
[----:B------:R-:W-:Y:S05]  /*3560*/  BSYNC.RECONVERGENT B0 ;  /* 0x0000000000007941 */ /* 0x000fea0003800200 */
.L_x_47:
[----:B------:R-:W-:Y:S04]  /*3570*/  BSSY.RECONVERGENT B0, `(.L_x_49) ;  /* 0x0000012000007945 */ /* 0x000fe80003800200 */
[----:B------:R-:W-:Y:S05]  /*3580*/  @P2 BRA `(.L_x_50) ;  /* 0x0000000000402947 */ /* 0x000fea0003800000 */
[----:B-1----:R-:W1:Y:S01]  /*3590*/  MUFU.RCP R12, R2 ;  /* 0x00000002000c7308 */ /* 0x002e620000001000 */
[----:B0-----:R-:W-:-:S04]  /*35a0*/  IMAD.WIDE R14, R9, 0x2, R32 ;  /* 0x00000002090e7825 */ /* 0x001fc800078e0220 */
[----:B------:R-:W-:-:S04]  /*35b0*/  IMAD.WIDE R24, R9, 0x4, R6 ;  /* 0x0000000409187825 */ /* 0x000fc800078e0206 */
[----:B-1----:R-:W-:Y:S02]  /*35c0*/  FMUL.FTZ R19, R29, R12 ;  /* 0x0000000c1d137220 */ /* 0x002fe40000410000 */
[----:B------:R-:W0:Y:S08]  /*35d0*/  MUFU.RCP R12, R0 ;  /* 0x00000000000c7308 */ /* 0x000e300000001000 */
[----:B------:R-:W1:Y:S01]  /*35e0*/  MUFU.SQRT R19, R19 ;  /* 0x0000001300137308 */ /* 0x000e620000002000 */
[----:B0-----:R-:W-:Y:S01]  /*35f0*/  FMUL.FTZ R12, R37, R12 ;  /* 0x0000000c250c7220 */ /* 0x001fe20000410000 */
[----:B-1----:R-:W-:-:S06]  /*3600*/  FADD.FTZ R26, R19, UR10 ;  /* 0x0000000a131a7e21 */ /* 0x002fcc0008010000 */
        /* <DEDUP_REMOVED lines=8> */
.L_x_50:
[----:B------:R-:W-:Y:S05]  /*3690*/  BSYNC.RECONVERGENT B0 ;  /* 0x0000000000007941 */ /* 0x000fea0003800200 */
.L_x_49:
[----:B------:R-:W-:Y:S01]  /*36a0*/  BSSY.RECONVERGENT B0, `(.L_x_51) ;  /* 0x0000014000007945 */ /* 0x000fe20003800200 */
[----:B-----5:R-:W-:Y:S01]  /*36b0*/  FFMA.FTZ R17, R18, UR9, R17 ;  /* 0x0000000912117c23 */ /* 0x020fe20008010011 */
[----:B0-----:R-:W-:Y:S02]  /*36c0*/  FFMA.FTZ R19, R5, R16, R10 ;  /* 0x0000001005137223 */ /* 0x001fe4000001000a */
[----:B------:R-:W-:Y:S05]  /*36d0*/  @P3 BRA `(.L_x_52) ;  /* 0x0000000000403947 */ /* 0x000fea0003800000 */
[----:B------:R-:W0:Y:S01]  /*36e0*/  MUFU.RCP R10, R2 ;  /* 0x00000002000a7308 */ /* 0x000e220000001000 */
[----:B-12---:R-:W-:-:S04]  /*36f0*/  IMAD.WIDE R12, R11, 0x2, R32 ;  /* 0x000000020b0c7825 */ /* 0x006fc800078e0220 */
[----:B------:R-:W-:-:S04]  /*3700*/  IMAD.WIDE R14, R11, 0x4, R20 ;  /* 0x000000040b0e7825 */ /* 0x000fc800078e0214 */
[----:B0-----:R-:W-:Y:S02]  /*3710*/  FMUL.FTZ R5, R19, R10 ;  /* 0x0000000a13057220 */ /* 0x001fe40000410000 */
        /* <DEDUP_REMOVED lines=12> */
.L_x_52:
[----:B------:R-:W-:Y:S05]  /*37e0*/  BSYNC.RECONVERGENT B0 ;  /* 0x0000000000007941 */ /* 0x000fea0003800200 */
.L_x_51:
[----:B------:R-:W-:-:S06]  /*37f0*/  ULEA UR4, UR5, UR4, 0x2 ;  /* 0x0000000405047291 */ /* 0x000fcc000f8e10ff */
[----:B------:R-:W-:-:S13]  /*3800*/  ISETP.LE.AND P0, PT, R4, UR4, PT ;  /* 0x0000000404007c0c */ /* 0x000fda000bf03270 */
[----:B------:R-:W-:Y:S05]  /*3810*/  @!P0 BRA `(.L_x_53) ;  /* 0xfffffff400288947 */ /* 0x000fea000383ffff */
[----:B------:R-:W-:Y:S05]  /*3820*/  EXIT ;  /* 0x000000000000794d */ /* 0x000fea0003800000 */
.L_x_30:
[----:B------:R-:W0:Y:S01]  /*3830*/  S2R R8, SR_TID.X ;  /* 0x0000000000087919 */ /* 0x000e220000002100 */
[----:B------:R-:W-:Y:S02]  /*3840*/  VIMNMX R10, PT, PT, R4, R11, PT ;  /* 0x0000000b040a7248 */ /* 0x000fe40003fe0100 */
[----:B0-----:R-:W-:-:S04]  /*3850*/  SHF.L.U32 R5, R8, 0x2, RZ ;  /* 0x0000000208057819 */ /* 0x001fc800000006ff */
[----:B------:R-:W-:-:S13]  /*3860*/  ISETP.GT.AND P0, PT, R10, R5, PT ;  /* 0x000000050a00720c */ /* 0x000fda0003f04270 */
[----:B------:R-:W-:Y:S05]  /*3870*/  @!P0 EXIT ;  /* 0x000000000000894d */ /* 0x000fea0003800000 */
[----:B------:R-:W0:Y:S01]  /*3880*/  LDCU UR5, c[0x0][0xf9c] ;  /* 0x0001f380ff0577ac */ /* 0x000e220008000800 */
[----:B------:R-:W-:Y:S02]  /*3890*/  VIMNMX.U32 R4, PT, PT, R4, R11, PT ;  /* 0x0000000b04047248 */ /* 0x000fe40003fe0000 */
[----:B------:R-:W-:Y:S01]  /*38a0*/  MOV R5, R8 ;  /* 0x0000000800057202 */ /* 0x000fe20000000f00 */
[----:B------:R-:W1:Y:S01]  /*38b0*/  LDCU UR4, c[0x0][0x360] ;  /* 0x00006c00ff0477ac */ /* 0x000e620008000800 */
[----:B------:R-:W2:Y:S01]  /*38c0*/  LDCU UR10, c[0x0][0xf94] ;  /* 0x0001f280ff0a77ac */ /* 0x000ea20008000800 */
[----:B------:R-:W3:Y:S01]  /*38d0*/  LDCU UR11, c[0x0][0xf7c] ;  /* 0x0001ef80ff0b77ac */ /* 0x000ee20008000800 */
[----:B------:R-:W4:Y:S01]  /*38e0*/  LDCU.64 UR8, c[0x0][0xf98] ;  /* 0x0001f300ff0877ac */ /* 0x000f220008000a00 */
[----:B0-----:R-:W-:-:S13]  /*38f0*/  FSETP.NEU.FTZ.AND P1, PT, RZ, UR5, PT ;  /* 0x00000005ff007c0b */ /* 0x001fda000bf3d000 */
.L_x_56:
[----:B0-----:R-:W0:Y:S01]  /*3900*/  LDC.64 R28, c[0x0][0xfb8] ;  /* 0x0003ee00ff1c7b82 */ /* 0x001e220000000a00 */
[----:B------:R-:W-:-:S06]  /*3910*/  IMAD.WIDE R26, R5, 0x8, R32 ;  /* 0x00000008051a7825 */ /* 0x000fcc00078e0220 */
[----:B------:R-:W2:Y:S01]  /*3920*/  LDG.E.64 R26, desc[UR6][R26.64] ;  /* 0x000000061a1a7981 */ /* 0x000ea2000c1e1b00 */
[----:B------:R-:W-:-:S04]  /*3930*/  @P1 IMAD.WIDE R30, R5, 0x10, R22 ;  /* 0x00000010051e1825 */ /* 0x000fc800078e0216 */
[C---:B------:R-:W-:Y:S01]  /*3940*/  IMAD.WIDE R8, R5.reuse, 0x10, R20 ;  /* 0x0000001005087825 */ /* 0x040fe200078e0214 */
[----:B------:R1:W3:Y:S03]  /*3950*/  @P1 LDG.E.128 R12, desc[UR6][R30.64] ;  /* 0x000000061e0c1981 */ /* 0x0002e6000c1e1d00 */
[----:B------:R-:W-:Y:S02]  /*3960*/  IMAD.WIDE R24, R5, 0x10, R6 ;  /* 0x0000001005187825 */ /* 0x000fe400078e0206 */
[----:B------:R-:W5:Y:S04]  /*3970*/  LDG.E.128 R8, desc[UR6][R8.64] ;  /* 0x0000000608087981 */ /* 0x000f68000c1e1d00 */
[----:B------:R0:W5:Y:S04]  /*3980*/  LDG.E.128 R16, desc[UR6][R24.64] ;  /* 0x0000000618107981 */ /* 0x000168000c1e1d00 */
[----:B0-----:R-:W3:Y:S01]  /*3990*/  LDG.E R28, desc[UR6][R28.64] ;  /* 0x000000061c1c7981 */ /* 0x001ee2000c1e1900 */
[----:B----4-:R-:W-:Y:S01]  /*39a0*/  UISETP.NE.AND UP0, UPT, UR8, URZ, UPT ;  /* 0x000000ff0800728c */ /* 0x010fe2000bf05270 */
[----:B------:R-:W-:-:S02]  /*39b0*/  FSETP.NEU.FTZ.AND P1, PT, RZ, UR9, PT ;  /* 0x00000009ff007c0b */ /* 0x000fc4000bf3d000 */
[----:B--2---:R-:W-:Y:S02]  /*39c0*/  MOV R34, R26 ;  /* 0x0000001a00227202 */ /* 0x004fe40000000f00 */
[--C-:B------:R-:W-:Y:S02]  /*39d0*/  SHF.R.U64 R35, R26, 0x10, R27.reuse ;  /* 0x000000101a237819 */ /* 0x100fe4000000121b */
[----:B------:R-:W-:Y:S02]  /*39e0*/  MOV R36, R27 ;  /* 0x0000001b00247202 */ /* 0x000fe40000000f00 */
[----:B------:R-:W-:Y:S02]  /*39f0*/  SHF.R.U32.HI R37, RZ, 0x10, R27 ;  /* 0x00000010ff257819 */ /* 0x000fe4000001161b */
[----:B------:R-:W-:Y:S02]  /*3a00*/  SHF.L.U32 R27, R34, 0x10, RZ ;  /* 0x00000010221b7819 */ /* 0x000fe400000006ff */
[----:B------:R-:W-:-:S02]  /*3a10*/  SHF.L.U32 R35, R35, 0x10, RZ ;  /* 0x0000001023237819 */ /* 0x000fc400000006ff */
[----:B-1----:R-:W-:Y:S02]  /*3a20*/  SHF.L.U32 R31, R36, 0x10, RZ ;  /* 0x00000010241f7819 */ /* 0x002fe400000006ff */
[----:B------:R-:W-:Y:S02]  /*3a30*/  SHF.L.U32 R37, R37, 0x10, RZ ;  /* 0x0000001025257819 */ /* 0x000fe400000006ff */
[----:B---3--:R-:W-:Y:S02]  /*3a40*/  FSEL R15, R15, RZ, P1 ;  /* 0x000000ff0f0f7208 */ /* 0x008fe40000800000 */
[----:B------:R-:W-:Y:S01]  /*3a50*/  FSEL R14, R14, RZ, P1 ;  /* 0x000000ff0e0e7208 */ /* 0x000fe20000800000 */
[C---:B------:R-:W-:Y:S01]  /*3a60*/  FMUL.FTZ R29, R28.reuse, R27 ;  /* 0x0000001b1c1d7220 */ /* 0x040fe20000410000 */
[C---:B------:R-:W-:Y:S01]  /*3a70*/  FMUL.FTZ R30, R28.reuse, R35 ;  /* 0x000000231c1e7220 */ /* 0x040fe20000410000 */
[C---:B------:R-:W-:Y:S01]  /*3a80*/  FMUL.FTZ R31, R28.reuse, R31 ;  /* 0x0000001f1c1f7220 */ /* 0x040fe20000410000 */
[----:B------:R-:W-:Y:S01]  /*3a90*/  FMUL.FTZ R28, R28, R37 ;  /* 0x000000251c1c7220 */ /* 0x000fe20000410000 */
[----:B------:R-:W-:-:S02]  /*3aa0*/  FSEL R26, R13, RZ, P1 ;  /* 0x000000ff0d1a7208 */ /* 0x000fc40000800000 */
[----:B------:R-:W-:Y:S01]  /*3ab0*/  FSEL R27, R12, RZ, P1 ;  /* 0x000000ff0c1b7208 */ /* 0x000fe20000800000 */
[----:B------:R-:W-:Y:S06]  /*3ac0*/  BRA.U UP0, `(.L_x_54) ;  /* 0x0000000100e87547 */ /* 0x000fec000b800000 */
[----:B------:R-:W0:Y:S01]  /*3ad0*/  LDC.64 R12, c[0x0][0xf80] ;  /* 0x0003e000ff0c7b82 */ /* 0x000e220000000a00 */
[----:B------:R-:W1:Y:S02]  /*3ae0*/  MUFU.RCP R35, R3 ;  /* 0x0000000300237308 */ /* 0x000e640000001000 */
[-C--:B-1----:R-:W-:Y:S01]  /*3af0*/  FMUL.FTZ R34, R29, R35.reuse ;  /* 0x000000231d227220 */ /* 0x082fe20000410000 */
[-C--:B------:R-:W-:Y:S01]  /*3b00*/  FMUL.FTZ R29, R30, R35.reuse ;  /* 0x000000231e1d7220 */ /* 0x080fe20000410000 */
[-C--:B------:R-:W-:Y:S01]  /*3b10*/  FMUL.FTZ R30, R28, R35.reuse ;  /* 0x000000231c1e7220 */ /* 0x080fe20000410000 */
[----:B------:R-:W-:Y:S01]  /*3b20*/  FMUL.FTZ R31, R31, R35 ;  /* 0x000000231f1f7220 */ /* 0x000fe20000410000 */
[----:B------:R-:W-:Y:S01]  /*3b30*/  FFMA.FTZ R28, R27, UR9, R34 ;  /* 0x000000091b1c7c23 */ /* 0x000fe20008010022 */
[----:B0-----:R-:W-:Y:S01]  /*3b40*/  FADD.FTZ R27, -R12, 1 ;  /* 0x3f8000000c1b7421 */ /* 0x001fe20000010100 */
[----:B------:R-:W-:Y:S01]  /*3b50*/  FFMA.FTZ R26, R26, UR9, R29 ;  /* 0x000000091a1a7c23 */ /* 0x000fe2000801001d */
[----:B------:R-:W-:Y:S01]  /*3b60*/  FFMA.FTZ R30, R15, UR9, R30 ;  /* 0x000000090f1e7c23 */ /* 0x000fe2000801001e */
[----:B------:R-:W-:Y:S01]  /*3b70*/  FFMA.FTZ R14, R14, UR9, R31 ;  /* 0x000000090e0e7c23 */ /* 0x000fe2000801001f */
[----:B------:R-:W0:Y:S01]  /*3b80*/  MUFU.RCP R15, R2 ;  /* 0x00000002000f7308 */ /* 0x000e220000001000 */
[C---:B------:R-:W-:Y:S01]  /*3b90*/  FMUL.FTZ R29, R27.reuse, R28 ;  /* 0x0000001c1b1d7220 */ /* 0x040fe20000410000 */
[----:B------:R-:W-:Y:S01]  /*3ba0*/  FMUL.FTZ R31, R27, R26 ;  /* 0x0000001a1b1f7220 */ /* 0x000fe20000410000 */
[----:B------:R-:W-:-:S02]  /*3bb0*/  FMUL.FTZ R37, R14, R13 ;  /* 0x0000000d0e257220 */ /* 0x000fc40000410000 */
[----:B------:R-:W-:Y:S01]  /*3bc0*/  FMUL.FTZ R29, R28, R29 ;  /* 0x0000001d1c1d7220 */ /* 0x000fe20000410000 */
[C---:B------:R-:W-:Y:S01]  /*3bd0*/  FMUL.FTZ R34, R26.reuse, R31 ;  /* 0x0000001f1a227220 */ /* 0x040fe20000410000 */
[C---:B------:R-:W-:Y:S01]  /*3be0*/  FMUL.FTZ R31, R27.reuse, R30 ;  /* 0x0000001e1b1f7220 */ /* 0x040fe20000410000 */
[----:B------:R-:W-:Y:S01]  /*3bf0*/  FMUL.FTZ R26, R26, R13 ;  /* 0x0000000d1a1a7220 */ /* 0x000fe20000410000 */
[----:B-----5:R-:W-:Y:S01]  /*3c00*/  FFMA.FTZ R16, R16, R12, R29 ;  /* 0x0000000c10107223 */ /* 0x020fe2000001001d */
[----:B------:R-:W-:Y:S01]  /*3c10*/  FMUL.FTZ R29, R27, R14 ;  /* 0x0000000e1b1d7220 */ /* 0x000fe20000410000 */
[-C--:B------:R-:W-:Y:S01]  /*3c20*/  FFMA.FTZ R17, R17, R12.reuse, R34 ;  /* 0x0000000c11117223 */ /* 0x080fe20000010022 */
[C---:B------:R-:W-:Y:S01]  /*3c30*/  FMUL.FTZ R34, R30.reuse, R31 ;  /* 0x0000001f1e227220 */ /* 0x040fe20000410000 */
[----:B------:R-:W-:Y:S01]  /*3c40*/  FMUL.FTZ R30, R30, R13 ;  /* 0x0000000d1e1e7220 */ /* 0x000fe20000410000 */
[----:B------:R-:W-:Y:S01]  /*3c50*/  FMUL.FTZ R29, R14, R29 ;  /* 0x0000001d0e1d7220 */ /* 0x000fe20000410000 */
[----:B------:R-:W-:Y:S01]  /*3c60*/  FFMA.FTZ R9, R9, UR11, R26 ;  /* 0x0000000b09097c23 */ /* 0x000fe2000801001a */
[-C--:B------:R-:W-:Y:S01]  /*3c70*/  FFMA.FTZ R19, R19, R12.reuse, R34 ;  /* 0x0000000c13137223 */ /* 0x080fe20000010022 */
[----:B------:R-:W-:Y:S01]  /*3c80*/  FFMA.FTZ R10, R10, UR11, R37 ;  /* 0x0000000b0a0a7c23 */ /* 0x000fe20008010025 */
[----:B------:R-:W-:Y:S01]  /*3c90*/  FFMA.FTZ R18, R18, R12, R29 ;  /* 0x0000000c12127223 */ /* 0x000fe2000001001d */
[-C--:B0-----:R-:W-:Y:S01]  /*3ca0*/  FMUL.FTZ R27, R16, R15.reuse ;  /* 0x0000000f101b7220 */ /* 0x081fe20000410000 */
[-C--:B------:R-:W-:Y:S01]  /*3cb0*/  FMUL.FTZ R34, R17, R15.reuse ;  /* 0x0000000f11227220 */ /* 0x080fe20000410000 */
[-C--:B------:R-:W-:Y:S01]  /*3cc0*/  FMUL.FTZ R36, R19, R15.reuse ;  /* 0x0000000f13247220 */ /* 0x080fe20000410000 */
[----:B------:R-:W-:Y:S01]  /*3cd0*/  FMUL.FTZ R35, R18, R15 ;  /* 0x0000000f12237220 */ /* 0x000fe20000410000 */
[----:B------:R-:W-:-:S02]  /*3ce0*/  FFMA.FTZ R11, R11, UR11, R30 ;  /* 0x0000000b0b0b7c23 */ /* 0x000fc4000801001e */
[----:B------:R-:W0:Y:S08]  /*3cf0*/  MUFU.SQRT R27, R27 ;  /* 0x0000001b001b7308 */ /* 0x000e300000002000 */
[----:B------:R-:W1:Y:S08]  /*3d00*/  MUFU.SQRT R34, R34 ;  /* 0x0000002200227308 */ /* 0x000e700000002000 */
[----:B------:R2:W3:Y:S01]  /*3d10*/  MUFU.SQRT R31, R35 ;  /* 0x00000023001f7308 */ /* 0x0004e20000002000 */
[----:B0-----:R-:W-:-:S07]  /*3d20*/  FADD.FTZ R12, R27, UR10 ;  /* 0x0000000a1b0c7e21 */ /* 0x001fce0008010000 */
[----:B------:R-:W0:Y:S01]  /*3d30*/  MUFU.SQRT R15, R36 ;  /* 0x00000024000f7308 */ /* 0x000e220000002000 */
[----:B--2---:R-:W-:Y:S01]  /*3d40*/  FMUL.FTZ R35, R28, R13 ;  /* 0x0000000d1c237220 */ /* 0x004fe20000410000 */
[----:B-1----:R-:W-:-:S03]  /*3d50*/  FADD.FTZ R29, R34, UR10 ;  /* 0x0000000a221d7e21 */ /* 0x002fc60008010000 */
[----:B------:R-:W-:-:S03]  /*3d60*/  FFMA.FTZ R8, R8, UR11, R35 ;  /* 0x0000000b08087c23 */ /* 0x000fc60008010023 */
[----:B------:R-:W-:Y:S01]  /*3d70*/  MUFU.RCP R12, R12 ;  /* 0x0000000c000c7308 */ /* 0x000fe20000001000 */
[----:B---3--:R-:W-:-:S07]  /*3d80*/  FADD.FTZ R27, R31, UR10 ;  /* 0x0000000a1f1b7e21 */ /* 0x008fce0008010000 */
[----:B------:R-:W1:Y:S01]  /*3d90*/  MUFU.RCP R31, R0 ;  /* 0x00000000001f7308 */ /* 0x000e620000001000 */
[----:B0-----:R-:W-:-:S07]  /*3da0*/  FADD.FTZ R15, R15, UR10 ;  /* 0x0000000a0f0f7e21 */ /* 0x001fce0008010000 */
[----:B------:R-:W0:Y:S08]  /*3db0*/  MUFU.RCP R29, R29 ;  /* 0x0000001d001d7308 */ /* 0x000e300000001000 */
[----:B------:R-:W2:Y:S01]  /*3dc0*/  MUFU.RCP R27, R27 ;  /* 0x0000001b001b7308 */ /* 0x000ea20000001000 */
[-C--:B-1----:R-:W-:Y:S01]  /*3dd0*/  FMUL.FTZ R13, R8, R31.reuse ;  /* 0x0000001f080d7220 */ /* 0x082fe20000410000 */
[-C--:B------:R-:W-:Y:S01]  /*3de0*/  FMUL.FTZ R14, R9, R31.reuse ;  /* 0x0000001f090e7220 */ /* 0x080fe20000410000 */
[-C--:B------:R-:W-:Y:S01]  /*3df0*/  FMUL.FTZ R26, R10, R31.reuse ;  /* 0x0000001f0a1a7220 */ /* 0x080fe20000410000 */
[----:B------:R-:W-:Y:S01]  /*3e00*/  FMUL.FTZ R28, R11, R31 ;  /* 0x0000001f0b1c7220 */ /* 0x000fe20000410000 */
[----:B------:R-:W-:-:S03]  /*3e10*/  FMUL.FTZ R12, R13, R12 ;  /* 0x0000000c0d0c7220 */ /* 0x000fc60000410000 */
[----:B------:R-:W1:Y:S01]  /*3e20*/  MUFU.RCP R15, R15 ;  /* 0x0000000f000f7308 */ /* 0x000e620000001000 */
[----:B0-----:R-:W-:Y:S01]  /*3e30*/  FMUL.FTZ R13, R14, R29 ;  /* 0x0000001d0e0d7220 */ /* 0x001fe20000410000 */
[----:B--2---:R-:W-:Y:S01]  /*3e40*/  FMUL.FTZ R14, R26, R27 ;  /* 0x0000001b1a0e7220 */ /* 0x004fe20000410000 */
[----:B-1----:R-:W-:Y:S01]  /*3e50*/  FMUL.FTZ R15, R28, R15 ;  /* 0x0000000f1c0f7220 */ /* 0x002fe20000410000 */
[----:B------:R-:W-:Y:S06]  /*3e60*/  BRA `(.L_x_55) ;  /* 0x0000000000e47947 */ /* 0x000fec0003800000 */
.L_x_54:
[----:B------:R-:W0:Y:S01]  /*3e70*/  LDC.64 R12, c[0x0][0xf80] ;  /* 0x0003e000ff0c7b82 */ /* 0x000e220000000a00 */
[----:B------:R-:W1:Y:S01]  /*3e80*/  MUFU.RCP R35, R3 ;  /* 0x0000000300237308 */ /* 0x000e620000001000 */
[----:B-----5:R-:W-:Y:S01]  /*3e90*/  FMUL.FTZ R8, R8, UR11 ;  /* 0x0000000b08087c20 */ /* 0x020fe20008410000 */
[----:B------:R-:W-:Y:S01]  /*3ea0*/  FMUL.FTZ R37, R10, UR11 ;  /* 0x0000000b0a257c20 */ /* 0x000fe20008410000 */
[----:B------:R-:W-:Y:S01]  /*3eb0*/  FMUL.FTZ R11, R11, UR11 ;  /* 0x0000000b0b0b7c20 */ /* 0x000fe20008410000 */
[-C--:B-1----:R-:W-:Y:S01]  /*3ec0*/  FMUL.FTZ R36, R29, R35.reuse ;  /* 0x000000231d247220 */ /* 0x082fe20000410000 */
[-C--:B------:R-:W-:Y:S01]  /*3ed0*/  FMUL.FTZ R34, R30, R35.reuse ;  /* 0x000000231e227220 */ /* 0x080fe20000410000 */
[-C--:B------:R-:W-:Y:S01]  /*3ee0*/  FMUL.FTZ R30, R31, R35.reuse ;  /* 0x000000231f1e7220 */ /* 0x080fe20000410000 */
[----:B------:R-:W-:Y:S01]  /*3ef0*/  FMUL.FTZ R28, R28, R35 ;  /* 0x000000231c1c7220 */ /* 0x000fe20000410000 */
[----:B0-----:R-:W-:Y:S01]  /*3f00*/  FADD.FTZ R29, -R12, 1 ;  /* 0x3f8000000c1d7421 */ /* 0x001fe20000010100 */
[-C--:B------:R-:W-:Y:S01]  /*3f10*/  FMUL.FTZ R35, R16, R12.reuse ;  /* 0x0000000c10237220 */ /* 0x080fe20000410000 */
[-C--:B------:R-:W-:Y:S01]  /*3f20*/  FMUL.FTZ R17, R17, R12.reuse ;  /* 0x0000000c11117220 */ /* 0x080fe20000410000 */
[-C--:B------:R-:W-:Y:S01]  /*3f30*/  FMUL.FTZ R31, R18, R12.reuse ;  /* 0x0000000c121f7220 */ /* 0x080fe20000410000 */
[----:B------:R-:W-:Y:S01]  /*3f40*/  FMUL.FTZ R19, R19, R12 ;  /* 0x0000000c13137220 */ /* 0x000fe20000410000 */
[----:B------:R-:W-:Y:S01]  /*3f50*/  FMUL.FTZ R18, R9, UR11 ;  /* 0x0000000b09127c20 */ /* 0x000fe20008410000 */
[----:B------:R-:W0:Y:S01]  /*3f60*/  MUFU.RCP R12, R2 ;  /* 0x00000002000c7308 */ /* 0x000e220000001000 */
[C---:B------:R-:W-:Y:S01]  /*3f70*/  FMUL.FTZ R9, R29.reuse, R34 ;  /* 0x000000221d097220 */ /* 0x040fe20000410000 */
[C---:B------:R-:W-:Y:S01]  /*3f80*/  FMUL.FTZ R16, R29.reuse, R36 ;  /* 0x000000241d107220 */ /* 0x040fe20000410000 */
[-C--:B------:R-:W-:Y:S01]  /*3f90*/  FFMA.FTZ R8, R36, R13.reuse, R8 ;  /* 0x0000000d24087223 */ /* 0x080fe20000010008 */
[----:B------:R-:W-:Y:S01]  /*3fa0*/  FFMA.FTZ R10, R30, R13, R37 ;  /* 0x0000000d1e0a7223 */ /* 0x000fe20000010025 */
[C---:B------:R-:W-:Y:S01]  /*3fb0*/  FFMA.FTZ R17, R34.reuse, R9, R17 ;  /* 0x0000000922117223 */ /* 0x040fe20000010011 */
[-C--:B------:R-:W-:Y:S01]  /*3fc0*/  FFMA.FTZ R9, R34, R13.reuse, R18 ;  /* 0x0000000d22097223 */ /* 0x080fe20000010012 */
[----:B------:R-:W-:Y:S01]  /*3fd0*/  FMUL.FTZ R18, R29, R30 ;  /* 0x0000001e1d127220 */ /* 0x000fe20000410000 */
[----:B------:R-:W-:Y:S01]  /*3fe0*/  FFMA.FTZ R16, R36, R16, R35 ;  /* 0x0000001024107223 */ /* 0x000fe20000010023 */
[----:B------:R-:W-:-:S02]  /*3ff0*/  FFMA.FTZ R11, R28, R13, R11 ;  /* 0x0000000d1c0b7223 */ /* 0x000fc4000001000b */
[----:B------:R-:W-:Y:S01]  /*4000*/  FFMA.FTZ R18, R30, R18, R31 ;  /* 0x000000121e127223 */ /* 0x000fe2000001001f */
[----:B------:R-:W-:Y:S01]  /*4010*/  FMUL.FTZ R31, R29, R28 ;  /* 0x0000001c1d1f7220 */ /* 0x000fe20000410000 */
[----:B------:R-:W1:Y:S03]  /*4020*/  MUFU.RCP R13, R0 ;  /* 0x00000000000d7308 */ /* 0x000e660000001000 */
[----:B------:R-:W-:Y:S01]  /*4030*/  FFMA.FTZ R19, R28, R31, R19 ;  /* 0x0000001f1c137223 */ /* 0x000fe20000010013 */
[-C--:B0-----:R-:W-:Y:S01]  /*4040*/  FMUL.FTZ R29, R17, R12.reuse ;  /* 0x0000000c111d7220 */ /* 0x081fe20000410000 */
[-C--:B------:R-:W-:Y:S01]  /*4050*/  FMUL.FTZ R34, R16, R12.reuse ;  /* 0x0000000c10227220 */ /* 0x080fe20000410000 */
[-C--:B------:R-:W-:Y:S01]  /*4060*/  FMUL.FTZ R31, R18, R12.reuse ;  /* 0x0000000c121f7220 */ /* 0x080fe20000410000 */
[----:B------:R-:W-:-:S03]  /*4070*/  FMUL.FTZ R12, R19, R12 ;  /* 0x0000000c130c7220 */ /* 0x000fc60000410000 */
[----:B------:R-:W0:Y:S01]  /*4080*/  MUFU.SQRT R29, R29 ;  /* 0x0000001d001d7308 */ /* 0x000e220000002000 */
[----:B-1----:R-:W-:-:S07]  /*4090*/  FMUL.FTZ R30, R9, R13 ;  /* 0x0000000d091e7220 */ /* 0x002fce0000410000 */
[----:B------:R-:W1:Y:S08]  /*40a0*/  MUFU.SQRT R34, R34 ;  /* 0x0000002200227308 */ /* 0x000e700000002000 */
[----:B------:R-:W2:Y:S01]  /*40b0*/  MUFU.SQRT R31, R31 ;  /* 0x0000001f001f7308 */ /* 0x000ea20000002000 */
[----:B0-----:R-:W-:-:S07]  /*40c0*/  FADD.FTZ R29, R29, UR10 ;  /* 0x0000000a1d1d7e21 */ /* 0x001fce0008010000 */
[----:B------:R-:W0:Y:S01]  /*40d0*/  MUFU.SQRT R12, R12 ;  /* 0x0000000c000c7308 */ /* 0x000e220000002000 */
[----:B-1----:R-:W-:-:S07]  /*40e0*/  FADD.FTZ R35, R34, UR10 ;  /* 0x0000000a22237e21 */ /* 0x002fce0008010000 */
[----:B------:R1:W3:Y:S01]  /*40f0*/  MUFU.RCP R34, R35 ;  /* 0x0000002300227308 */ /* 0x0002e20000001000 */
[----:B--2---:R-:W-:Y:S01]  /*4100*/  FADD.FTZ R28, R31, UR10 ;  /* 0x0000000a1f1c7e21 */ /* 0x004fe20008010000 */
[----:B------:R-:W-:-:S06]  /*4110*/  FMUL.FTZ R31, R8, R13 ;  /* 0x0000000d081f7220 */ /* 0x000fcc0000410000 */
[----:B------:R-:W2:Y:S01]  /*4120*/  MUFU.RCP R29, R29 ;  /* 0x0000001d001d7308 */ /* 0x000ea20000001000 */
[-C--:B-1----:R-:W-:Y:S01]  /*4130*/  FMUL.FTZ R35, R10, R13.reuse ;  /* 0x0000000d0a237220 */ /* 0x082fe20000410000 */
[----:B0-----:R-:W-:Y:S01]  /*4140*/  FADD.FTZ R36, R12, UR10 ;  /* 0x0000000a0c247e21 */ /* 0x001fe20008010000 */
[----:B------:R-:W-:-:S05]  /*4150*/  FMUL.FTZ R13, R11, R13 ;  /* 0x0000000d0b0d7220 */ /* 0x000fca0000410000 */
[----:B------:R-:W0:Y:S01]  /*4160*/  MUFU.RCP R28, R28 ;  /* 0x0000001c001c7308 */ /* 0x000e220000001000 */
[----:B---3--:R-:W-:-:S07]  /*4170*/  FMUL.FTZ R34, R31, R34 ;  /* 0x000000221f227220 */ /* 0x008fce0000410000 */
[----:B------:R-:W1:Y:S01]  /*4180*/  MUFU.RCP R12, R36 ;  /* 0x00000024000c7308 */ /* 0x000e620000001000 */
[----:B--2---:R-:W-:Y:S01]  /*4190*/  FMUL.FTZ R31, R30, R29 ;  /* 0x0000001d1e1f7220 */ /* 0x004fe20000410000 */
[----:B0-----:R-:W-:-:S04]  /*41a0*/  FMUL.FTZ R35, R35, R28 ;  /* 0x0000001c23237220 */ /* 0x001fc80000410000 */
[----:B------:R-:W-:Y:S01]  /*41b0*/  FFMA.FTZ R14, R14, UR9, R35 ;  /* 0x000000090e0e7c23 */ /* 0x000fe20008010023 */
[----:B-1----:R-:W-:Y:S01]  /*41c0*/  FMUL.FTZ R30, R13, R12 ;  /* 0x0000000c0d1e7220 */ /* 0x002fe20000410000 */
[----:B------:R-:W-:Y:S01]  /*41d0*/  FFMA.FTZ R12, R27, UR9, R34 ;  /* 0x000000091b0c7c23 */ /* 0x000fe20008010022 */
[----:B------:R-:W-:Y:S02]  /*41e0*/  FFMA.FTZ R13, R26, UR9, R31 ;  /* 0x000000091a0d7c23 */ /* 0x000fe4000801001f */
[----:B------:R-:W-:-:S07]  /*41f0*/  FFMA.FTZ R15, R15, UR9, R30 ;  /* 0x000000090f0f7c23 */ /* 0x000fce000801001e */
.L_x_55:
[----:B------:R-:W0:Y:S08]  /*4200*/  F2F.BF16.F32 R26, R13 ;  /* 0x0000000d001a7304 */ /* 0x000e300000202000 */
[----:B------:R-:W-:Y:S01]  /*4210*/  F2F.BF16.F32 R28, R14 ;  /* 0x0000000e001c7304 */ /* 0x000fe20000202000 */
[----:B0-----:R-:W-:-:S07]  /*4220*/  IMAD.WIDE.U32 R26, R26, 0x10000, RZ ;  /* 0x000100001a1a7825 */ /* 0x001fce00078e00ff */
[----:B------:R-:W0:Y:S08]  /*4230*/  F2F.BF16.F32 R31, R15 ;  /* 0x0000000f001f7304 */ /* 0x000e300000202000 */
[----:B------:R-:W1:Y:S01]  /*4240*/  F2F.BF16.F32 R29, R12 ;  /* 0x0000000c001d7304 */ /* 0x000e620000202000 */
[----:B0-----:R-:W-:-:S04]  /*4250*/  PRMT R31, R28, 0x5410, R31 ;  /* 0x000054101c1f7816 */ /* 0x001fc8000000001f */
[----:B------:R-:W-:Y:S02]  /*4260*/  LOP3.LUT R31, R31, R27, RZ, 0xfc, !PT ;  /* 0x0000001b1f1f7212 */ /* 0x000fe400078efcff */
[----:B-1----:R-:W-:Y:S01]  /*4270*/  LOP3.LUT R30, R26, R29, RZ, 0xfc, !PT ;  /* 0x0000001d1a1e7212 */ /* 0x002fe200078efcff */
[----:B------:R-:W-:-:S04]  /*4280*/  IMAD.WIDE R26, R5, 0x8, R32 ;  /* 0x00000008051a7825 */ /* 0x000fc800078e0220 */
[C---:B------:R-:W-:Y:S01]  /*4290*/  IMAD.WIDE R28, R5.reuse, 0x10, R20 ;  /* 0x00000010051c7825 */ /* 0x040fe200078e0214 */
[----:B------:R-:W-:Y:S01]  /*42a0*/  IADD3 R5, PT, PT, R5, UR4, RZ ;  /* 0x0000000405057c10 */ /* 0x000fe2000fffe0ff */
[----:B------:R0:W-:Y:S03]  /*42b0*/  STG.E.64 desc[UR6][R26.64], R30 ;  /* 0x0000001e1a007986 */ /* 0x0001e6000c101b06 */
[----:B------:R-:W-:Y:S01]  /*42c0*/  SHF.L.U32 R35, R5, 0x2, RZ ;  /* 0x0000000205237819 */ /* 0x000fe200000006ff */
[----:B------:R0:W-:Y:S03]  /*42d0*/  STG.E.128 desc[UR6][R28.64], R8 ;  /* 0x000000081c007986 */ /* 0x0001e6000c101d06 */
[----:B------:R-:W-:Y:S01]  /*42e0*/  ISETP.GE.AND P0, PT, R35, R4, PT ;  /* 0x000000042300720c */ /* 0x000fe20003f06270 */
[----:B------:R0:W-:-:S12]  /*42f0*/  STG.E.128 desc[UR6][R24.64], R16 ;  /* 0x0000001018007986 */ /* 0x0001d8000c101d06 */
[----:B------:R-:W-:Y:S05]  /*4300*/  @!P0 BRA `(.L_x_56) ;  /* 0xfffffff4007c8947 */ /* 0x000fea000383ffff */
[----:B------:R-:W-:Y:S05]  /*4310*/  EXIT ;  /* 0x000000000000794d */ /* 0x000fea0003800000 */
        .type           $_Z25multi_tensor_apply_kernelI18TensorListMetadataILi4EE17LAMBStage1FunctorIN3c108BFloat16EfEJfffPiif10adamMode_tfPfS8_S8_S8_EEvlPViT_T0_DpT1_$__internal_accurate_pow,@function
        .size           $_Z25multi_tensor_apply_kernelI18TensorListMetadataILi4EE17LAMBStage1FunctorIN3c108BFloat16EfEJfffPiif10adamMode_tfPfS8_S8_S8_EEvlPViT_T0_DpT1_$__internal_accurate_pow,(.L_x_183 - $_Z25multi_tensor_apply_kernelI18TensorListMetadataILi4EE17LAMBStage1FunctorIN3c108BFloat16EfEJfffPiif10adamMode_tfPfS8_S8_S8_EEvlPViT_T0_DpT1_$__internal_accurate_pow)
$_Z25multi_tensor_apply_kernelI18TensorListMetadataILi4EE17LAMBStage1FunctorIN3c108BFloat16EfEJfffPiif10adamMode_tfPfS8_S8_S8_EEvlPViT_T0_DpT1_$__internal_accurate_pow:
[----:B------:R-:W-:Y:S01]  /*4320*/  ISETP.GT.U32.AND P2, PT, R19, 0xfffff, PT ;  /* 0x000fffff1300780c */ /* 0x000fe20003f44070 */
[----:B------:R-:W-:Y:S01]  /*4330*/  UMOV UR4, 0x80000000 ;  /* 0x8000000000047882 */ /* 0x000fe20000000000 */
[----:B------:R-:W-:Y:S01]  /*4340*/  MOV R8, R24 ;  /* 0x0000001800087202 */ /* 0x000fe20000000f00 */
[----:B------:R-:W-:Y:S01]  /*4350*/  UMOV UR5, 0x43300000 ;  /* 0x4330000000057882 */ /* 0x000fe20000000000 */
[----:B------:R-:W-:Y:S01]  /*4360*/  MOV R9, R19 ;  /* 0x0000001300097202 */ /* 0x000fe20000000f00 */
[----:B------:R-:W-:Y:S01]  /*4370*/  UMOV UR8, 0x3b39803f ;  /* 0x3b39803f00087882 */ /* 0x000fe20000000000 */
[----:B------:R-:W-:Y:S01]  /*4380*/  MOV R20, RZ ;  /* 0x000000ff00147202 */ /* 0x000fe20000000f00 */
[----:B------:R-:W-:-:S06]  /*4390*/  UMOV UR9, 0x3c7abc9e ;  /* 0x3c7abc9e00097882 */ /* 0x000fcc0000000000 */
[----:B------:R0:W1:Y:S02]  /*43a0*/  @!P2 DMUL R14, R8, 1.80143985094819840000e+16 ;  /* 0x43500000080ea828 */ /* 0x0000640000000000 */
[----:B0-----:R-:W-:Y:S02]  /*43b0*/  MOV R8, R19 ;  /* 0x0000001300087202 */ /* 0x001fe40000000f00 */
[----:B-1----:R-:W-:Y:S02]  /*43c0*/  @!P2 MOV R8, R15 ;  /* 0x0000000f0008a202 */ /* 0x002fe40000000f00 */
[----:B------:R-:W-:Y:S02]  /*43d0*/  @!P2 MOV R24, R14 ;  /* 0x0000000e0018a202 */ /* 0x000fe40000000f00 */
[----:B------:R-:W-:-:S04]  /*43e0*/  LOP3.LUT R8, R8, 0x800fffff, RZ, 0xc0, !PT ;  /* 0x800fffff08087812 */ /* 0x000fc800078ec0ff */
[----:B------:R-:W-:Y:S02]  /*43f0*/  LOP3.LUT R25, R8, 0x3ff00000, RZ, 0xfc, !PT ;  /* 0x3ff0000008197812 */ /* 0x000fe400078efcff */
[----:B------:R-:W-:Y:S02]  /*4400*/  SHF.R.U32.HI R8, RZ, 0x14, R19 ;  /* 0x00000014ff087819 */ /* 0x000fe40000011613 */
[----:B------:R-:W-:Y:S02]  /*4410*/  ISETP.GE.U32.AND P3, PT, R25, 0x3ff6a09f, PT ;  /* 0x3ff6a09f1900780c */ /* 0x000fe40003f66070 */
[----:B------:R-:W-:Y:S01]  /*4420*/  @!P2 LEA.HI R8, R15, 0xffffffca, RZ, 0xc ;  /* 0xffffffca0f08a811 */ /* 0x000fe200078f60ff */
[----:B------:R-:W-:-:S03]  /*4430*/  HFMA2 R15, -RZ, RZ, 3.59375, 0 ;  /* 0x43300000ff0f7431 */ /* 0x000fc600000001ff */
[----:B------:R-:W-:-:S07]  /*4440*/  IADD3 R14, PT, PT, R8, -0x3ff, RZ ;  /* 0xfffffc01080e7810 */ /* 0x000fce0007ffe0ff */
[----:B------:R-:W-:Y:S02]  /*4450*/  @P3 IADD3 R9, PT, PT, R25, -0x100000, RZ ;  /* 0xfff0000019093810 */ /* 0x000fe40007ffe0ff */
[----:B------:R-:W-:Y:S02]  /*4460*/  @P3 IADD3 R14, PT, PT, R8, -0x3fe, RZ ;  /* 0xfffffc02080e3810 */ /* 0x000fe40007ffe0ff */
[----:B------:R-:W-:Y:S02]  /*4470*/  @P3 MOV R25, R9 ;  /* 0x0000000900193202 */ /* 0x000fe40000000f00 */
[----:B------:R-:W-:-:S15]  /*4480*/  LOP3.LUT R14, R14, 0x80000000, RZ, 0x3c, !PT ;  /* 0x800000000e0e7812 */ /* 0x000fde00078e3cff */
[----:B------:R-:W-:-:S14]  /*4490*/  NOP ;  /* 0x0000000000007918 */ /* 0x000fdc0000000000 */
[----:B------:R-:W-:-:S15]  /*44a0*/  DADD R16, R24, -1 ;  /* 0xbff0000018107429 */ /* 0x000fde0000000000 */
[----:B------:R-:W-:-:S15]  /*44b0*/  NOP ;  /* 0x0000000000007918 */ /* 0x000fde0000000000 */
[----:B------:R-:W-:-:S15]  /*44c0*/  NOP ;  /* 0x0000000000007918 */ /* 0x000fde0000000000 */
[----:B------:R-:W-:-:S15]  /*44d0*/  NOP ;  /* 0x0000000000007918 */ /* 0x000fde0000000000 */
[----:B------:R-:W-:-:S04]  /*44e0*/  NOP ;  /* 0x0000000000007918 */ /* 0x000fc80000000000 */
[----:B------:R-:W0:Y:S02]  /*44f0*/  DADD R24, R24, 1 ;  /* 0x3ff0000018187429 */ /* 0x000e240000000000 */
[----:B0-----:R-:W0:-:S15]  /*4500*/  MUFU.RCP64H R21, R25 ;  /* 0x0000001900157308 */ /* 0x001e1e0000001800 */
[----:B------:R-:W-:-:S15]  /*4510*/  NOP ;  /* 0x0000000000007918 */ /* 0x000fde0000000000 */
[----:B------:R-:W-:-:S15]  /*4520*/  NOP ;  /* 0x0000000000007918 */ /* 0x000fde0000000000 */
[----:B------:R-:W-:-:S15]  /*4530*/  NOP ;  /* 0x0000000000007918 */ /* 0x000fde0000000000 */
[----:B------:R-:W-:-:S02]  /*4540*/  NOP ;  /* 0x0000000000007918 */ /* 0x000fc40000000000 */
[----:B0-----:R-:W0:-:S15]  /*4550*/  DFMA R8, -R24, R20, 1 ;  /* 0x3ff000001808742b */ /* 0x001e1e0000000114 */
[----:B------:R-:W-:-:S15]  /*4560*/  NOP ;  /* 0x0000000000007918 */ /* 0x000fde0000000000 */
[----:B------:R-:W-:-:S15]  /*4570*/  NOP ;  /* 0x0000000000007918 */ /* 0x000fde0000000000 */
[----:B------:R-:W-:-:S15]  /*4580*/  NOP ;  /* 0x0000000000007918 */ /* 0x000fde0000000000 */
[----:B------:R-:W-:-:S04]  /*4590*/  NOP ;  /* 0x0000000000007918 */ /* 0x000fc80000000000 */
[----:B0-----:R-:W0:-:S15]  /*45a0*/  DFMA R8, R8, R8, R8 ;  /* 0x000000080808722b */ /* 0x001e1e0000000008 */
        /* <DEDUP_REMOVED lines=9> */
[----:B0-----:R-:W0:-:S15]  /*4640*/  DMUL R18, R16, R20 ;  /* 0x0000001410127228 */ /* 0x001e1e0000000000 */
        /* <DEDUP_REMOVED lines=9> */
[----:B0-----:R-:W0:-:S15]  /*46e0*/  DADD R8, R16, -R18 ;  /* 0x0000000010087229 */ /* 0x001e1e0000000812 */
[----:B------:R-:W-:-:S15]  /*46f0*/  NOP ;  /* 0x0000000000007918 */ /* 0x000fde0000000000 */
[----:B------:R-:W-:-:S15]  /*4700*/  NOP ;  /* 0x0000000000007918 */ /* 0x000fde0000000000 */
[----:B------:R-:W-:-:S15]  /*4710*/  NOP ;  /* 0x0000000000007918 */ /* 0x000fde0000000000 */
[----:B------:R-:W-:-:S04]  /*4720*/  NOP ;  /* 0x0000000000007918 */ /* 0x000fc80000000000 */
[----:B0-----:R-:W0:-:S15]  /*4730*/  DADD R26, R8, R8 ;  /* 0x00000000081a7229 */ /* 0x001e1e0000000008 */
[----:B------:R-:W-:-:S15]  /*4740*/  NOP ;  /* 0x0000000000007918 */ /* 0x000fde0000000000 */
[----:B------:R-:W-:-:S15]  /*4750*/  NOP ;  /* 0x0000000000007918 */ /* 0x000fde0000000000 */
[----:B------:R-:W-:-:S15]  /*4760*/  NOP ;  /* 0x0000000000007918 */ /* 0x000fde0000000000 */
[----:B------:R-:W-:-:S04]  /*4770*/  NOP ;  /* 0x0000000000007918 */ /* 0x000fc80000000000 */
[----:B0-----:R-:W0:-:S15]  /*4780*/  DFMA R16, R16, -R18, R26 ;  /* 0x800000121010722b */ /* 0x001e1e000000001a */
[----:B------:R-:W-:-:S15]  /*4790*/  NOP ;  /* 0x0000000000007918 */ /* 0x000fde0000000000 */
[----:B------:R-:W-:-:S15]  /*47a0*/  NOP ;  /* 0x0000000000007918 */ /* 0x000fde0000000000 */
[----:B------:R-:W-:-:S15]  /*47b0*/  NOP ;  /* 0x0000000000007918 */ /* 0x000fde0000000000 */
[----:B------:R-:W-:-:S04]  /*47c0*/  NOP ;  /* 0x0000000000007918 */ /* 0x000fc80000000000 */
[----:B------:R-:W1:-:S15]  /*47d0*/  DMUL R22, R18, R18 ;  /* 0x0000001212167228 */ /* 0x000e5e0000000000 */
[----:B------:R-:W-:-:S15]  /*47e0*/  NOP ;  /* 0x0000000000007918 */ /* 0x000fde0000000000 */
[----:B------:R-:W-:-:S15]  /*47f0*/  NOP ;  /* 0x0000000000007918 */ /* 0x000fde0000000000 */
[----:B------:R-:W-:-:S15]  /*4800*/  NOP ;  /* 0x0000000000007918 */ /* 0x000fde0000000000 */
[----:B------:R-:W-:-:S04]  /*4810*/  NOP ;  /* 0x0000000000007918 */ /* 0x000fc80000000000 */
[----:B0-----:R-:W-:-:S15]  /*4820*/  DMUL R16, R20, R16 ;  /* 0x0000001014107228 */ /* 0x001fde0000000000 */
[----:B------:R-:W-:-:S15]  /*4830*/  NOP ;  /* 0x0000000000007918 */ /* 0x000fde0000000000 */
[----:B------:R-:W-:-:S15]  /*4840*/  NOP ;  /* 0x0000000000007918 */ /* 0x000fde0000000000 */
[----:B------:R-:W-:-:S15]  /*4850*/  NOP ;  /* 0x0000000000007918 */ /* 0x000fde0000000000 */
[----:B------:R-:W-:-:S04]  /*4860*/  NOP ;  /* 0x0000000000007918 */ /* 0x000fc80000000000 */
[----:B-1----:R-:W0:-:S15]  /*4870*/  DMUL R20, R18, R22 ;  /* 0x0000001612147228 */ /* 0x002e1e0000000000 */
[----:B------:R-:W-:-:S15]  /*4880*/  NOP ;  /* 0x0000000000007918 */ /* 0x000fde0000000000 */
[----:B------:R-:W-:-:S15]  /*4890*/  NOP ;  /* 0x0000000000007918 */ /* 0x000fde0000000000 */
[----:B------:R-:W-:-:S15]  /*48a0*/  NOP ;  /* 0x0000000000007918 */ /* 0x000fde0000000000 */
[----:B------:R-:W-:-:S04]  /*48b0*/  NOP ;  /* 0x0000000000007918 */ /* 0x000fc80000000000 */
[----:B------:R-:W-:-:S15]  /*48c0*/  DFMA R8, R18, R18, -R22 ;  /* 0x000000121208722b */ /* 0x000fde0000000816 */
[----:B------:R-:W-:-:S15]  /*48d0*/  NOP ;  /* 0x0000000000007918 */ /* 0x000fde0000000000 */
[----:B------:R-:W-:-:S15]  /*48e0*/  NOP ;  /* 0x0000000000007918 */ /* 0x000fde0000000000 */
[----:B------:R-:W-:-:S15]  /*48f0*/  NOP ;  /* 0x0000000000007918 */ /* 0x000fde0000000000 */
[----:B------:R-:W-:-:S04]  /*4900*/  NOP ;  /* 0x0000000000007918 */ /* 0x000fc80000000000 */
[----:B0-----:R-:W0:-:S15]  /*4910*/  DFMA R24, R18, R22, -R20 ;  /* 0x000000161218722b */ /* 0x001e1e0000000814 */
[----:B------:R-:W-:-:S15]  /*4920*/  NOP ;  /* 0x0000000000007918 */ /* 0x000fde0000000000 */
[----:B------:R-:W-:-:S15]  /*4930*/  NOP ;  /* 0x0000000000007918 */ /* 0x000fde0000000000 */
[----:B------:R-:W-:-:S15]  /*4940*/  NOP ;  /* 0x0000000000007918 */ /* 0x000fde0000000000 */
[----:B------:R-:W-:-:S04]  /*4950*/  NOP ;  /* 0x0000000000007918 */ /* 0x000fc80000000000 */
[----:B0-----:R0:W-:Y:S02]  /*4960*/  DFMA R22, R16, R22, R24 ;  /* 0x000000161016722b */ /* 0x0011e40000000018 */
[----:B0-----:R-:W-:Y:S02]  /*4970*/  IADD3 R25, PT, PT, R17, 0x100000, RZ ;  /* 0x0010000011197810 */ /* 0x001fe40007ffe0ff */
[----:B------:R-:W-:-:S15]  /*4980*/  MOV R24, R16 ;  /* 0x0000001000187202 */ /* 0x000fde0000000f00 */
[----:B------:R-:W-:-:S15]  /*4990*/  NOP ;  /* 0x0000000000007918 */ /* 0x000fde0000000000 */
[----:B------:R-:W-:-:S15]  /*49a0*/  NOP ;  /* 0x0000000000007918 */ /* 0x000fde0000000000 */
[----:B------:R-:W-:-:S15]  /*49b0*/  NOP ;  /* 0x0000000000007918 */ /* 0x000fde0000000000 */
[----:B------:R0:W-:Y:S02]  /*49c0*/  DFMA R24, R18, R24, R8 ;  /* 0x000000181218722b */ /* 0x0001e40000000008 */
[----:B0-----:R-:W-:Y:S01]  /*49d0*/  HFMA2 R9, -RZ, RZ, 1.703125, -23840 ;  /* 0x3ed0f5d2ff097431 */ /* 0x001fe200000001ff */
[----:B------:R-:W-:-:S15]  /*49e0*/  MOV R8, 0x41ad3b5a ;  /* 0x41ad3b5a00087802 */ /* 0x000fde0000000f00 */
[----:B------:R-:W-:-:S15]  /*49f0*/  NOP ;  /* 0x0000000000007918 */ /* 0x000fde0000000000 */
[----:B------:R-:W-:-:S15]  /*4a00*/  NOP ;  /* 0x0000000000007918 */ /* 0x000fde0000000000 */
[----:B------:R-:W-:-:S15]  /*4a10*/  NOP ;  /* 0x0000000000007918 */ /* 0x000fde0000000000 */
[----:B------:R-:W-:-:S01]  /*4a20*/  NOP ;  /* 0x0000000000007918 */ /* 0x000fc20000000000 */
[----:B------:R-:W-:Y:S01]  /*4a30*/  DADD R14, R14, -UR4 ;  /* 0x800000040e0e7e29 */ /* 0x000fe20008000000 */
[----:B------:R-:W-:Y:S01]  /*4a40*/  UMOV UR4, 0x7d2cafe2 ;  /* 0x7d2cafe200047882 */ /* 0x000fe20000000000 */
[----:B------:R-:W-:-:S15]  /*4a50*/  UMOV UR5, 0x3eb0f5ff ;  /* 0x3eb0f5ff00057882 */ /* 0x000fde0000000000 */
[----:B------:R-:W-:-:S15]  /*4a60*/  NOP ;  /* 0x0000000000007918 */ /* 0x000fde0000000000 */
[----:B------:R-:W-:-:S15]  /*4a70*/  NOP ;  /* 0x0000000000007918 */ /* 0x000fde0000000000 */
[----:B------:R-:W-:-:S15]  /*4a80*/  NOP ;  /* 0x0000000000007918 */ /* 0x000fde0000000000 */
[----:B------:R-:W-:-:S02]  /*4a90*/  NOP ;  /* 0x0000000000007918 */ /* 0x000fc40000000000 */
[----:B------:R-:W0:-:S15]  /*4aa0*/  DMUL R28, R18, R18 ;  /* 0x00000012121c7228 */ /* 0x000e1e0000000000 */
[----:B------:R-:W-:-:S15]  /*4ab0*/  NOP ;  /* 0x0000000000007918 */ /* 0x000fde0000000000 */
[----:B------:R-:W-:-:S15]  /*4ac0*/  NOP ;  /* 0x0000000000007918 */ /* 0x000fde0000000000 */
[----:B------:R-:W-:-:S15]  /*4ad0*/  NOP ;  /* 0x0000000000007918 */ /* 0x000fde0000000000 */
[----:B------:R-:W-:-:S04]  /*4ae0*/  NOP ;  /* 0x0000000000007918 */ /* 0x000fc80000000000 */
[----:B0-----:R-:W0:Y:S01]  /*4af0*/  DFMA R8, R28, UR4, R8 ;  /* 0x000000041c087c2b */ /* 0x001e220008000008 */
[----:B------:R-:W-:Y:S01]  /*4b00*/  UMOV UR4, 0x75488a3f ;  /* 0x75488a3f00047882 */ /* 0x000fe20000000000 */
[----:B------:R-:W-:-:S15]  /*4b10*/  UMOV UR5, 0x3ef3b20a ;  /* 0x3ef3b20a00057882 */ /* 0x000fde0000000000 */
[----:B------:R-:W-:-:S15]  /*4b20*/  NOP ;  /* 0x0000000000007918 */ /* 0x000fde0000000000 */
[----:B------:R-:W-:-:S15]  /*4b30*/  NOP ;  /* 0x0000000000007918 */ /* 0x000fde0000000000 */
[----:B------:R-:W-:-:S15]  /*4b40*/  NOP ;  /* 0x0000000000007918 */ /* 0x000fde0000000000 */
[----:B------:R-:W-:-:S02]  /*4b50*/  NOP ;  /* 0x0000000000007918 */ /* 0x000fc40000000000 */
[----:B0-----:R-:W0:Y:S01]  /*4b60*/  DFMA R8, R28, R8, UR4 ;  /* 0x000000041c087e2b */ /* 0x001e220008000008 */
        /* <DEDUP_REMOVED lines=34> */
[----:B------:R-:W-:-:S15]  /*4d90*/  DFMA R22, R18, R24, R22 ;  /* 0x000000181216722b */ /* 0x000fde0000000016 */
[----:B------:R-:W-:-:S15]  /*4da0*/  NOP ;  /* 0x0000000000007918 */ /* 0x000fde0000000000 */
[----:B------:R-:W-:-:S15]  /*4db0*/  NOP ;  /* 0x0000000000007918 */ /* 0x000fde0000000000 */
[----:B------:R-:W-:-:S15]  /*4dc0*/  NOP ;  /* 0x0000000000007918 */ /* 0x000fde0000000000 */
[----:B------:R-:W-:-:S04]  /*4dd0*/  NOP ;  /* 0x0000000000007918 */ /* 0x000fc80000000000 */
[----:B0-----:R-:W0:-:S15]  /*4de0*/  DFMA R24, R28, R8, UR4 ;  /* 0x000000041c187e2b */ /* 0x001e1e0008000008 */
[----:B------:R-:W-:-:S15]  /*4df0*/  NOP ;  /* 0x0000000000007918 */ /* 0x000fde0000000000 */
[----:B------:R-:W-:-:S15]  /*4e00*/  NOP ;  /* 0x0000000000007918 */ /* 0x000fde0000000000 */
[----:B------:R-:W-:-:S15]  /*4e10*/  NOP ;  /* 0x0000000000007918 */ /* 0x000fde0000000000 */
[----:B------:R-:W-:-:S04]  /*4e20*/  NOP ;  /* 0x0000000000007918 */ /* 0x000fc80000000000 */
[----:B0-----:R-:W0:Y:S01]  /*4e30*/  DADD R26, -R24, UR4 ;  /* 0x00000004181a7e29 */ /* 0x001e220008000100 */
[----:B------:R-:W-:Y:S01]  /*4e40*/  UMOV UR4, 0xb9e7b0 ;  /* 0x00b9e7b000047882 */ /* 0x000fe20000000000 */
[----:B------:R-:W-:-:S15]  /*4e50*/  UMOV UR5, 0x3c46a4cb ;  /* 0x3c46a4cb00057882 */ /* 0x000fde0000000000 */
[----:B------:R-:W-:-:S15]  /*4e60*/  NOP ;  /* 0x0000000000007918 */ /* 0x000fde0000000000 */
[----:B------:R-:W-:-:S15]  /*4e70*/  NOP ;  /* 0x0000000000007918 */ /* 0x000fde0000000000 */
[----:B------:R-:W-:-:S15]  /*4e80*/  NOP ;  /* 0x0000000000007918 */ /* 0x000fde0000000000 */
[----:B------:R-:W-:-:S02]  /*4e90*/  NOP ;  /* 0x0000000000007918 */ /* 0x000fc40000000000 */
[----:B0-----:R-:W0:-:S15]  /*4ea0*/  DFMA R26, R28, R8, R26 ;  /* 0x000000081c1a722b */ /* 0x001e1e000000001a */
[----:B------:R-:W-:-:S15]  /*4eb0*/  NOP ;  /* 0x0000000000007918 */ /* 0x000fde0000000000 */
[----:B------:R-:W-:-:S15]  /*4ec0*/  NOP ;  /* 0x0000000000007918 */ /* 0x000fde0000000000 */
[----:B------:R-:W-:-:S15]  /*4ed0*/  NOP ;  /* 0x0000000000007918 */ /* 0x000fde0000000000 */
[----:B------:R-:W-:-:S04]  /*4ee0*/  NOP ;  /* 0x0000000000007918 */ /* 0x000fc80000000000 */
[----:B0-----:R-:W0:Y:S01]  /*4ef0*/  DADD R26, R26, -UR4 ;  /* 0x800000041a1a7e29 */ /* 0x001e220008000000 */
[----:B------:R-:W-:Y:S01]  /*4f00*/  UMOV UR4, 0xfefa39ef ;  /* 0xfefa39ef00047882 */ /* 0x000fe20000000000 */
[----:B------:R-:W-:-:S15]  /*4f10*/  UMOV UR5, 0x3fe62e42 ;  /* 0x3fe62e4200057882 */ /* 0x000fde0000000000 */
[----:B------:R-:W-:-:S15]  /*4f20*/  NOP ;  /* 0x0000000000007918 */ /* 0x000fde0000000000 */
[----:B------:R-:W-:-:S15]  /*4f30*/  NOP ;  /* 0x0000000000007918 */ /* 0x000fde0000000000 */
[----:B------:R-:W-:-:S15]  /*4f40*/  NOP ;  /* 0x0000000000007918 */ /* 0x000fde0000000000 */
[----:B------:R-:W-:-:S02]  /*4f50*/  NOP ;  /* 0x0000000000007918 */ /* 0x000fc40000000000 */
[----:B0-----:R-:W0:-:S15]  /*4f60*/  DADD R8, R24, R26 ;  /* 0x0000000018087229 */ /* 0x001e1e000000001a */
        /* <DEDUP_REMOVED lines=9> */
[----:B0-----:R-:W-:-:S15]  /*5000*/  DADD R24, R26, R24 ;  /* 0x000000001a187229 */ /* 0x001fde0000000018 */
[----:B------:R-:W-:-:S15]  /*5010*/  NOP ;  /* 0x0000000000007918 */ /* 0x000fde0000000000 */
[----:B------:R-:W-:-:S15]  /*5020*/  NOP ;  /* 0x0000000000007918 */ /* 0x000fde0000000000 */
[----:B------:R-:W-:-:S15]  /*5030*/  NOP ;  /* 0x0000000000007918 */ /* 0x000fde0000000000 */
[----:B------:R-:W-:-:S04]  /*5040*/  NOP ;  /* 0x0000000000007918 */ /* 0x000fc80000000000 */
[----:B------:R-:W0:-:S15]  /*5050*/  DMUL R26, R8, R20 ;  /* 0x00000014081a7228 */ /* 0x000e1e0000000000 */
        /* <DEDUP_REMOVED lines=29> */
[----:B------:R-:W1:-:S15]  /*5230*/  DADD R26, R26, -R8 ;  /* 0x000000001a1a7229 */ /* 0x000e5e0000000808 */
        /* <DEDUP_REMOVED lines=9> */
[----:B-1----:R-:W-:-:S15]  /*52d0*/  DADD R26, R22, R26 ;  /* 0x00000000161a7229 */ /* 0x002fde000000001a */
        /* <DEDUP_REMOVED lines=29> */
[----:B------:R-:W1:-:S15]  /*54b0*/  DFMA R8, R14, UR4, R16 ;  /* 0x000000040e087c2b */ /* 0x000e5e0008000010 */
        /* <DEDUP_REMOVED lines=9> */
[----:B-1----:R-:W0:-:S15]  /*5550*/  DFMA R18, R14, -UR4, R8 ;  /* 0x800000040e127c2b */ /* 0x002e1e0008000008 */
[----:B------:R-:W-:-:S15]  /*5560*/  NOP ;  /* 0x0000000000007918 */ /* 0x000fde0000000000 */
[----:B------:R-:W-:-:S15]  /*5570*/  NOP ;  /* 0x0000000000007918 */ /* 0x000fde0000000000 */
[----:B------:R-:W-:-:S15]  /*5580*/  NOP ;  /* 0x0000000000007918 */ /* 0x000fde0000000000 */
[----:B------:R-:W-:-:S04]  /*5590*/  NOP ;  /* 0x0000000000007918 */ /* 0x000fc80000000000 */
[----:B0-----:R-:W0:-:S15]  /*55a0*/  DADD R18, -R16, R18 ;  /* 0x0000000010127229 */ /* 0x001e1e0000000112 */
[----:B------:R-:W-:-:S15]  /*55b0*/  NOP ;  /* 0x0000000000007918 */ /* 0x000fde0000000000 */
[----:B------:R-:W-:-:S15]  /*55c0*/  NOP ;  /* 0x0000000000007918 */ /* 0x000fde0000000000 */
[----:B------:R-:W-:-:S15]  /*55d0*/  NOP ;  /* 0x0000000000007918 */ /* 0x000fde0000000000 */
[----:B------:R-:W-:-:S04]  /*55e0*/  NOP ;  /* 0x0000000000007918 */ /* 0x000fc80000000000 */
[----:B0-----:R0:W1:Y:S02]  /*55f0*/  DADD R16, R20, -R18 ;  /* 0x0000000014107229 */ /* 0x0010640000000812 */
[C---:B0-----:R-:W-:Y:S02]  /*5600*/  SHF.L.U32 R18, R7.reuse, 0x1, RZ ;  /* 0x0000000107127819 */ /* 0x041fe400000006ff */
[----:B------:R-:W-:Y:S02]  /*5610*/  LOP3.LUT R19, R7, 0xff0fffff, RZ, 0xc0, !PT ;  /* 0xff0fffff07137812 */ /* 0x000fe400078ec0ff */
[----:B------:R-:W-:-:S04]  /*5620*/  ISETP.GT.U32.AND P2, PT, R18, -0x2000001, PT ;  /* 0xfdffffff1200780c */ /* 0x000fc80003f44070 */
[----:B------:R-:W-:-:S15]  /*5630*/  SEL R7, R19, R7, P2 ;  /* 0x0000000713077207 */ /* 0x000fde0001000000 */
[----:B------:R-:W-:-:S15]  /*5640*/  NOP ;  /* 0x0000000000007918 */ /* 0x000fde0000000000 */
[----:B------:R-:W-:-:S15]  /*5650*/  NOP ;  /* 0x0000000000007918 */ /* 0x000fde0000000000 */
[----:B------:R-:W-:-:S09]  /*5660*/  NOP ;  /* 0x0000000000007918 */ /* 0x000fd20000000000 */
[----:B-1----:R-:W0:-:S15]  /*5670*/  DFMA R16, R14, UR8, R16 ;  /* 0x000000080e107c2b */ /* 0x002e1e0008000010 */
        /* <DEDUP_REMOVED lines=24> */
[----:B-1----:R-:W0:-:S15]  /*5800*/  DFMA R14, R14, R6, -R18 ;  /* 0x000000060e0e722b */ /* 0x002e1e0000000812 */
[----:B------:R-:W-:-:S15]  /*5810*/  NOP ;  /* 0x0000000000007918 */ /* 0x000fde0000000000 */
[----:B------:R-:W-:-:S15]  /*5820*/  NOP ;  /* 0x0000000000007918 */ /* 0x000fde0000000000 */
[----:B------:R-:W-:-:S15]  /*5830*/  NOP ;  /* 0x0000000000007918 */ /* 0x000fde0000000000 */
[----:B------:R-:W-:-:S04]  /*5840*/  NOP ;  /* 0x0000000000007918 */ /* 0x000fc80000000000 */
[----:B0-----:R0:W1:Y:S02]  /*5850*/  DFMA R14, R8, R6, R14 ;  /* 0x00000006080e722b */ /* 0x001064000000000e */
[----:B0-----:R-:W-:Y:S01]  /*5860*/  HFMA2 R9, -RZ, RZ, 1.9912109375, 0.00128841400146484375 ;  /* 0x3ff71547ff097431 */ /* 0x001fe200000001ff */
[----:B------:R-:W-:-:S15]  /*5870*/  MOV R8, 0x652b82fe ;  /* 0x652b82fe00087802 */ /* 0x000fde0000000f00 */
[----:B------:R-:W-:-:S15]  /*5880*/  NOP ;  /* 0x0000000000007918 */ /* 0x000fde0000000000 */
[----:B------:R-:W-:-:S15]  /*5890*/  NOP ;  /* 0x0000000000007918 */ /* 0x000fde0000000000 */
[----:B------:R-:W-:-:S15]  /*58a0*/  NOP ;  /* 0x0000000000007918 */ /* 0x000fde0000000000 */
[----:B------:R-:W-:-:S01]  /*58b0*/  NOP ;  /* 0x0000000000007918 */ /* 0x000fc20000000000 */
[----:B-1----:R-:W0:Y:S02]  /*58c0*/  DADD R6, R18, R14 ;  /* 0x0000000012067229 */ /* 0x002e24000000000e */
[----:B0-----:R-:W-:-:S15]  /*58d0*/  FSETP.GEU.FTZ.AND P2, PT, |R7|, 4.1917929649353027344, PT ;  /* 0x4086232b0700780b */ /* 0x001fde0003f5e200 */
[----:B------:R-:W-:-:S15]  /*58e0*/  NOP ;  /* 0x0000000000007918 */ /* 0x000fde0000000000 */
[----:B------:R-:W-:-:S15]  /*58f0*/  NOP ;  /* 0x0000000000007918 */ /* 0x000fde0000000000 */
[----:B------:R-:W-:-:S15]  /*5900*/  NOP ;  /* 0x0000000000007918 */ /* 0x000fde0000000000 */
[----:B------:R-:W-:-:S02]  /*5910*/  NOP ;  /* 0x0000000000007918 */ /* 0x000fc40000000000 */
[----:B------:R-:W0:-:S15]  /*5920*/  DADD R18, R18, -R6 ;  /* 0x0000000012127229 */ /* 0x000e1e0000000806 */
[----:B------:R-:W-:-:S15]  /*5930*/  NOP ;  /* 0x0000000000007918 */ /* 0x000fde0000000000 */
[----:B------:R-:W-:-:S15]  /*5940*/  NOP ;  /* 0x0000000000007918 */ /* 0x000fde0000000000 */
[----:B------:R-:W-:-:S15]  /*5950*/  NOP ;  /* 0x0000000000007918 */ /* 0x000fde0000000000 */
[----:B------:R-:W-:-:S04]  /*5960*/  NOP ;  /* 0x0000000000007918 */ /* 0x000fc80000000000 */
[----:B------:R-:W1:-:S15]  /*5970*/  DFMA R8, R6, R8, 6.75539944105574400000e+15 ;  /* 0x433800000608742b */ /* 0x000e5e0000000008 */
        /* <DEDUP_REMOVED lines=9> */
[----:B-1----:R-:W0:-:S15]  /*5a10*/  DADD R16, R8, -6.75539944105574400000e+15 ;  /* 0xc338000008107429 */ /* 0x002e1e0000000000 */
[----:B------:R-:W-:-:S15]  /*5a20*/  NOP ;  /* 0x0000000000007918 */ /* 0x000fde0000000000 */
[----:B------:R-:W-:-:S15]  /*5a30*/  NOP ;  /* 0x0000000000007918 */ /* 0x000fde0000000000 */
[----:B------:R-:W-:-:S15]  /*5a40*/  NOP ;  /* 0x0000000000007918 */ /* 0x000fde0000000000 */
[----:B------:R-:W-:-:S04]  /*5a50*/  NOP ;  /* 0x0000000000007918 */ /* 0x000fc80000000000 */
[----:B0-----:R-:W0:Y:S01]  /*5a60*/  DFMA R18, R16, -UR4, R6 ;  /* 0x8000000410127c2b */ /* 0x001e220008000006 */
[----:B------:R-:W-:Y:S01]  /*5a70*/  UMOV UR4, 0x3b39803f ;  /* 0x3b39803f00047882 */ /* 0x000fe20000000000 */
[----:B------:R-:W-:-:S15]  /*5a80*/  UMOV UR5, 0x3c7abc9e ;  /* 0x3c7abc9e00057882 */ /* 0x000fde0000000000 */
[----:B------:R-:W-:-:S15]  /*5a90*/  NOP ;  /* 0x0000000000007918 */ /* 0x000fde0000000000 */
[----:B------:R-:W-:-:S15]  /*5aa0*/  NOP ;  /* 0x0000000000007918 */ /* 0x000fde0000000000 */
[----:B------:R-:W-:-:S15]  /*5ab0*/  NOP ;  /* 0x0000000000007918 */ /* 0x000fde0000000000 */
[----:B------:R-:W-:-:S02]  /*5ac0*/  NOP ;  /* 0x0000000000007918 */ /* 0x000fc40000000000 */
[----:B0-----:R0:W1:Y:S01]  /*5ad0*/  DFMA R16, R16, -UR4, R18 ;  /* 0x8000000410107c2b */ /* 0x0010620008000012 */
[----:B------:R-:W-:Y:S01]  /*5ae0*/  UMOV UR4, 0x69ce2bdf ;  /* 0x69ce2bdf00047882 */ /* 0x000fe20000000000 */
[----:B0-----:R-:W-:Y:S01]  /*5af0*/  HFMA2 R19, -RZ, RZ, 1.642578125, -0.00021207332611083984375 ;  /* 0x3e928af3ff137431 */ /* 0x001fe200000001ff */
[----:B------:R-:W-:Y:S01]  /*5b00*/  MOV R18, 0xfca213ea ;  /* 0xfca213ea00127802 */ /* 0x000fe20000000f00 */
[----:B------:R-:W-:-:S15]  /*5b10*/  UMOV UR5, 0x3e5ade15 ;  /* 0x3e5ade1500057882 */ /* 0x000fde0000000000 */
[----:B------:R-:W-:-:S15]  /*5b20*/  NOP ;  /* 0x0000000000007918 */ /* 0x000fde0000000000 */
[----:B------:R-:W-:-:S15]  /*5b30*/  NOP ;  /* 0x0000000000007918 */ /* 0x000fde0000000000 */
[----:B------:R-:W-:-:S15]  /*5b40*/  NOP ;  /* 0x0000000000007918 */ /* 0x000fde0000000000 */
[----:B-1----:R-:W0:Y:S01]  /*5b50*/  DFMA R18, R16, UR4, R18 ;  /* 0x0000000410127c2b */ /* 0x002e220008000012 */
        /* <DEDUP_REMOVED lines=55> */
[----:B0-----:R-:W0:-:S15]  /*5ed0*/  DFMA R18, R16, R18, UR4 ;  /* 0x0000000410127e2b */ /* 0x001e1e0008000012 */
[----:B------:R-:W-:-:S15]  /*5ee0*/  NOP ;  /* 0x0000000000007918 */ /* 0x000fde0000000000 */
[----:B------:R-:W-:-:S15]  /*5ef0*/  NOP ;  /* 0x0000000000007918 */ /* 0x000fde0000000000 */
[----:B------:R-:W-:-:S15]  /*5f00*/  NOP ;  /* 0x0000000000007918 */ /* 0x000fde0000000000 */
[----:B------:R-:W-:-:S04]  /*5f10*/  NOP ;  /* 0x0000000000007918 */ /* 0x000fc80000000000 */
[----:B0-----:R-:W0:-:S15]  /*5f20*/  DFMA R18, R16, R18, 1 ;  /* 0x3ff000001012742b */ /* 0x001e1e0000000012 */
[----:B------:R-:W-:-:S15]  /*5f30*/  NOP ;  /* 0x0000000000007918 */ /* 0x000fde0000000000 */
[----:B------:R-:W-:-:S15]  /*5f40*/  NOP ;  /* 0x0000000000007918 */ /* 0x000fde0000000000 */
[----:B------:R-:W-:-:S15]  /*5f50*/  NOP ;  /* 0x0000000000007918 */ /* 0x000fde0000000000 */
[----:B------:R-:W-:-:S04]  /*5f60*/  NOP ;  /* 0x0000000000007918 */ /* 0x000fc80000000000 */
[----:B0-----:R-:W0:Y:S02]  /*5f70*/  DFMA R18, R16, R18, 1 ;  /* 0x3ff000001012742b */ /* 0x001e240000000012 */
[----:B0-----:R-:W-:Y:S02]  /*5f80*/  LEA R17, R8, R19, 0x14 ;  /* 0x0000001308117211 */ /* 0x001fe400078ea0ff */
[----:B------:R-:W-:Y:S01]  /*5f90*/  MOV R16, R18 ;  /* 0x0000001200107202 */ /* 0x000fe20000000f00 */
[----:B------:R-:W-:Y:S06]  /*5fa0*/  @!P2 BRA `(.L_x_57) ;  /* 0x000000000048a947 */ /* 0x000fec0003800000 */
[----:B------:R-:W-:Y:S01]  /*5fb0*/  FSETP.GEU.FTZ.AND P2, PT, |R7|, 4.2275390625, PT ;  /* 0x408748000700780b */ /* 0x000fe20003f5e200 */
[----:B------:R-:W-:-:S15]  /*5fc0*/  DSETP.GEU.AND P3, PT, R6, RZ, PT ;  /* 0x000000ff0600722a */ /* 0x000fde0003f6e000 */
[----:B------:R-:W-:-:S15]  /*5fd0*/  NOP ;  /* 0x0000000000007918 */ /* 0x000fde0000000000 */
[----:B------:R-:W-:-:S15]  /*5fe0*/  NOP ;  /* 0x0000000000007918 */ /* 0x000fde0000000000 */
[----:B------:R-:W-:-:S15]  /*5ff0*/  NOP ;  /* 0x0000000000007918 */ /* 0x000fde0000000000 */
[----:B------:R-:W-:-:S04]  /*6000*/  NOP ;  /* 0x0000000000007918 */ /* 0x000fc80000000000 */
[----:B------:R-:W0:Y:S02]  /*6010*/  DADD R6, R6, +INF ;  /* 0x7ff0000006067429 */ /* 0x000e240000000000 */
[----:B0-----:R-:W-:Y:S02]  /*6020*/  FSEL R16, R6, RZ, P3 ;  /* 0x000000ff06107208 */ /* 0x001fe40001800000 */
[----:B------:R-:W-:Y:S01]  /*6030*/  FSEL R17, R7, RZ, P3 ;  /* 0x000000ff07117208 */ /* 0x000fe20001800000 */
[----:B------:R-:W-:Y:S06]  /*6040*/  @P2 BRA `(.L_x_57) ;  /* 0x0000000000202947 */ /* 0x000fec0003800000 */
[----:B------:R-:W-:Y:S02]  /*6050*/  LEA.HI R6, R8, R8, RZ, 0x1 ;  /* 0x0000000808067211 */ /* 0x000fe400078f08ff */
[----:B------:R-:W-:Y:S02]  /*6060*/  MOV R16, R18 ;  /* 0x0000001200107202 */ /* 0x000fe40000000f00 */
[----:B------:R-:W-:-:S04]  /*6070*/  SHF.R.S32.HI R17, RZ, 0x1, R6 ;  /* 0x00000001ff117819 */ /* 0x000fc80000011406 */
[----:B------:R-:W-:Y:S02]  /*6080*/  IADD3 R6, PT, PT, R8, -R17, RZ ;  /* 0x8000001108067210 */ /* 0x000fe40007ffe0ff */
[----:B------:R-:W-:Y:S02]  /*6090*/  LEA R17, R17, R19, 0x14 ;  /* 0x0000001311117211 */ /* 0x000fe400078ea0ff */
[----:B------:R-:W-:Y:S02]  /*60a0*/  LEA R7, R6, 0x3ff00000, 0x14 ;  /* 0x3ff0000006077811 */ /* 0x000fe400078ea0ff */
[----:B------:R-:W-:-:S06]  /*60b0*/  MOV R6, RZ ;  /* 0x000000ff00067202 */ /* 0x000fcc0000000f00 */
[----:B------:R0:W1:Y:S02]  /*60c0*/  DMUL R16, R16, R6 ;  /* 0x0000000610107228 */ /* 0x0000640000000000 */
.L_x_57:
[----:B------:R-:W-:Y:S01]  /*60d0*/  MOV R8, R2 ;  /* 0x0000000200087202 */ /* 0x000fe20000000f00 */
[----:B-1----:R-:W-:Y:S01]  /*60e0*/  DSETP.NEU.AND P2, PT, |R16|, +INF , PT ;  /* 0x7ff000001000742a */ /* 0x002fe20003f4d200 */
[----:B------:R-:W-:-:S15]  /*60f0*/  MOV R9, 0x0 ;  /* 0x0000000000097802 */ /* 0x000fde0000000f00 */
[----:B------:R-:W-:-:S15]  /*6100*/  NOP ;  /* 0x0000000000007918 */ /* 0x000fde0000000000 */
[----:B------:R-:W-:-:S15]  /*6110*/  NOP ;  /* 0x0000000000007918 */ /* 0x000fde0000000000 */
[----:B------:R-:W-:-:S15]  /*6120*/  NOP ;  /* 0x0000000000007918 */ /* 0x000fde0000000000 */
[----:B------:R-:W-:-:S03]  /*6130*/  NOP ;  /* 0x0000000000007918 */ /* 0x000fc60000000000 */
[----:B------:R-:W0:Y:S02]  /*6140*/  DFMA R14, R14, R16, R16 ;  /* 0x000000100e0e722b */ /* 0x000e240000000010 */
[----:B0-----:R-:W-:Y:S02]  /*6150*/  FSEL R6, R16, R14, !P2 ;  /* 0x0000000e10067208 */ /* 0x001fe40005000000 */
[----:B------:R-:W-:Y:S01]  /*6160*/  FSEL R7, R17, R15, !P2 ;  /* 0x0000000f11077208 */ /* 0x000fe20005000000 */
[----:B------:R-:W-:Y:S06]  /*6170*/  RET.REL.NODEC R8 `(_Z25multi_tensor_apply_kernelI18TensorListMetadataILi4EE17LAMBStage1FunctorIN3c108BFloat16EfEJfffPiif10adamMode_tfPfS8_S8_S8_EEvlPViT_T0_DpT1_) ;  /* 0xffffff9c08a07950 */ /* 0x000fec0003c3ffff */
.L_x_58:
        /* <DEDUP_REMOVED lines=16> */
.L_x_183:


//--------------------- .text._Z25multi_tensor_apply_kernelI18TensorListMetadataILi4EE17LAMBStage1FunctorIN3c104HalfEfEJfffPiif10adamMode_tfPfS8_S8_S8_EEvlPViT_T0_DpT1_ --------------------------
	.section	.text._Z25multi_tensor_apply_kernelI18TensorListMetadataILi4EE17LAMBStage1FunctorIN3c104HalfEfEJfffPiif10adamMode_tfPfS8_S8_S8_EEvlPViT_T0_DpT1_,"ax",@progbits
	.align	128
        .global         _Z25multi_tensor_apply_kernelI18TensorListMetadataILi4EE17LAMBStage1FunctorIN3c104HalfEfEJfffPiif10adamMode_tfPfS8_S8_S8_EEvlPViT_T0_DpT1_
        .type           _Z25multi_tensor_apply_kernelI18TensorListMetadataILi4EE17LAMBStage1FunctorIN3c104HalfEfEJfffPiif10adamMode_tfPfS8_S8_S8_EEvlPViT_T0_DpT1_,@function
        .size           _Z25multi_tensor_apply_kernelI18TensorListMetadataILi4EE17LAMBStage1FunctorIN3c104HalfEfEJfffPiif10adamMode_tfPfS8_S8_S8_EEvlPViT_T0_DpT1_,(.L_x_184 - _Z25multi_tensor_apply_kernelI18TensorListMetadataILi4EE17LAMBStage1FunctorIN3c104HalfEfEJfffPiif10adamMode_tfPfS8_S8_S8_EEvlPViT_T0_DpT1_)
        .other          _Z25multi_tensor_apply_kernelI18TensorListMetadataILi4EE17LAMBStage1FunctorIN3c104HalfEfEJfffPiif10adamMode_tfPfS8_S8_S8_EEvlPViT_T0_DpT1_,@"STO_CUDA_ENTRY STV_DEFAULT"
_Z25multi_tensor_apply_kernelI18TensorListMetadataILi4EE17LAMBStage1FunctorIN3c104HalfEfEJfffPiif10adamMode_tfPfS8_S8_S8_EEvlPViT_T0_DpT1_:
.text._Z25multi_tensor_apply_kernelI18TensorListMetadataILi4EE17LAMBStage1FunctorIN3c104HalfEfEJfffPiif10adamMode_tfPfS8_S8_S8_EEvlPViT_T0_DpT1_:
        /* <DEDUP_REMOVED lines=38> */
[----:B------:R-:W-:Y:S05]  /*0260*/  CALL.REL.NOINC `($_Z25multi_tensor_apply_kernelI18TensorListMetadataILi4EE17LAMBStage1FunctorIN3c104HalfEfEJfffPiif10adamMode_tfPfS8_S8_S8_EEvlPViT_T0_DpT1_$__internal_accurate_pow) ;  /* 0x00000040002c7944 */ /* 0x000fea0003c00000 */
        /* <DEDUP_REMOVED lines=23> */
.L_x_60:
        /* <DEDUP_REMOVED lines=14> */
.L_x_61:
        /* <DEDUP_REMOVED lines=35> */
[----:B------:R-:W-:Y:S05]  /*06f0*/  CALL.REL.NOINC `($_Z25multi_tensor_apply_kernelI18TensorListMetadataILi4EE17LAMBStage1FunctorIN3c104HalfEfEJfffPiif10adamMode_tfPfS8_S8_S8_EEvlPViT_T0_DpT1_$__internal_accurate_pow) ;  /* 0x0000003c00087944 */ /* 0x000fea0003c00000 */
        /* <DEDUP_REMOVED lines=22> */
.L_x_62:
        /* <DEDUP_REMOVED lines=14> */
.L_x_63:
        /* <DEDUP_REMOVED lines=18> */
.L_x_59:
        /* <DEDUP_REMOVED lines=51> */
.L_x_67:
        /* <DEDUP_REMOVED lines=50> */
[----:B-----5:R-:W-:Y:S02]  /*10b0*/  @!P0 HADD2.F32 R30, -RZ, R30.H0_H0 ;  /* 0x2000001eff1e8230 */ /* 0x020fe40000004100 */
[----:B--2---:R-:W-:-:S03]  /*10c0*/  @!P1 HADD2.F32 R36, -RZ, R36.H0_H0 ;  /* 0x20000024ff249230 */ /* 0x004fc60000004100 */
[----:B------:R-:W-:Y:S01]  /*10d0*/  @!P0 FMUL.FTZ R24, R35, R30 ;  /* 0x0000001e23188220 */ /* 0x000fe20000410000 */
[----:B------:R-:W-:Y:S01]  /*10e0*/  MOV R30, RZ ;  /* 0x000000ff001e7202 */ /* 0x000fe20000000f00 */
[----:B----4-:R-:W-:Y:S02]  /*10f0*/  @!P1 FMUL.FTZ R30, R37, R36 ;  /* 0x00000024251e9220 */ /* 0x010fe40000410000 */
[----:B------:R-:W1:Y:S01]  /*1100*/  MUFU.RCP R37, R3 ;  /* 0x0000000300257308 */ /* 0x000e620000001000 */
[----:B------:R-:W-:Y:S02]  /*1110*/  @!P2 HADD2.F32 R25, -RZ, R34.H0_H0 ;  /* 0x20000022ff19a230 */ /* 0x000fe40000004100 */
[----:B------:R-:W-:-:S03]  /*1120*/  HFMA2 R35, -RZ, RZ, 0, 0 ;  /* 0x00000000ff237431 */ /* 0x000fc600000001ff */
[----:B------:R-:W-:Y:S01]  /*1130*/  @!P2 FMUL.FTZ R35, R8, R25 ;  /* 0x000000190823a220 */ /* 0x000fe20000410000 */
[----:B------:R-:W-:-:S05]  /*1140*/  @!P3 HADD2.F32 R25, -RZ, R12.H0_H0 ;  /* 0x2000000cff19b230 */ /* 0x000fca0000004100 */
        /* <DEDUP_REMOVED lines=48> */
[----:B------:R-:W-:Y:S01]  /*1450*/  @!P0 F2FP.F16.F32.PACK_AB R18, RZ, R18 ;  /* 0x00000012ff12823e */ /* 0x000fe200000000ff */
        /* <DEDUP_REMOVED lines=10> */
[----:B0-----:R-:W-:Y:S01]  /*1500*/  @!P1 F2FP.F16.F32.PACK_AB R27, RZ, R16 ;  /* 0x00000010ff1b923e */ /* 0x001fe200000000ff */
[----:B------:R-:W-:-:S04]  /*1510*/  @!P0 IMAD.WIDE R16, R9, 0x4, R20 ;  /* 0x0000000409108825 */ /* 0x000fc800078e0214 */
[C---:B------:R-:W-:Y:S01]  /*1520*/  @!P1 IMAD.WIDE R22, R13.reuse, 0x2, R32 ;  /* 0x000000020d169825 */ /* 0x040fe200078e0220 */
[----:B------:R0:W-:Y:S04]  /*1530*/  @!P0 STG.E desc[UR6][R16.64], R35 ;  /* 0x0000002310008986 */ /* 0x0001e8000c101906 */
[----:B------:R1:W-:Y:S04]  /*1540*/  @!P0 STG.E desc[UR6][R18.64], R25 ;  /* 0x0000001912008986 */ /* 0x0003e8000c101906 */
[----:B------:R2:W-:Y:S01]  /*1550*/  @!P1 STG.E.U16 desc[UR6][R22.64], R27 ;  /* 0x0000001b16009986 */ /* 0x0005e2000c101506 */
[----:B0-----:R-:W-:Y:S01]  /*1560*/  @!P2 F2FP.F16.F32.PACK_AB R17, RZ, R28 ;  /* 0x0000001cff11a23e */ /* 0x001fe200000000ff */
[----:B------:R-:W-:-:S03]  /*1570*/  @!P1 IMAD.WIDE R28, R13, 0x4, R6 ;  /* 0x000000040d1c9825 */ /* 0x000fc600078e0206 */
[----:B-1----:R-:W-:Y:S01]  /*1580*/  PRMT R19, R17, 0x7610, R19 ;  /* 0x0000761011137816 */ /* 0x002fe20000000013 */
[----:B--2---:R-:W-:-:S04]  /*1590*/  @!P1 IMAD.WIDE R26, R13, 0x4, R20 ;  /* 0x000000040d1a9825 */ /* 0x004fc800078e0214 */
[----:B------:R-:W-:Y:S01]  /*15a0*/  FFMA.FTZ R13, RZ, UR10, R8 ;  /* 0x0000000aff0d7c23 */ /* 0x000fe20008010008 */
[C---:B------:R-:W-:Y:S01]  /*15b0*/  @!P2 IMAD.WIDE R8, R15.reuse, 0x2, R32 ;  /* 0x000000020f08a825 */ /* 0x040fe200078e0220 */
[----:B------:R-:W-:Y:S03]  /*15c0*/  @!P1 STG.E desc[UR6][R26.64], R31 ;  /* 0x0000001f1a009986 */ /* 0x000fe6000c101906 */
[----:B------:R-:W-:Y:S01]  /*15d0*/  @!P3 F2FP.F16.F32.PACK_AB R13, RZ, R13 ;  /* 0x0000000dff0db23e */ /* 0x000fe200000000ff */
        /* <DEDUP_REMOVED lines=15> */
.L_x_66:
[----:B------:R-:W0:Y:S01]  /*16d0*/  S2R R5, SR_TID.X ;  /* 0x0000000000057919 */ /* 0x000e220000002100 */
[----:B------:R-:W1:Y:S01]  /*16e0*/  LDCU UR10, c[0x0][0xf94] ;  /* 0x0001f280ff0a77ac */ /* 0x000e620008000800 */
[----:B------:R-:W2:Y:S01]  /*16f0*/  LDCU UR9, c[0x0][0xf7c] ;  /* 0x0001ef80ff0977ac */ /* 0x000ea20008000800 */
[----:B------:R-:W3:Y:S01]  /*1700*/  LDCU UR8, c[0x0][0xf9c] ;  /* 0x0001f380ff0877ac */ /* 0x000ee20008000800 */
[----:B------:R-:W-:-:S05]  /*1710*/  UMOV UR4, URZ ;  /* 0x000000ff00047c82 */ /* 0x000fca0008000000 */
.L_x_76:
        /* <DEDUP_REMOVED lines=50> */
[----:B--2---:R-:W-:Y:S02]  /*1a40*/  @!P0 HADD2.F32 R30, -RZ, R30.H0_H0 ;  /* 0x2000001eff1e8230 */ /* 0x004fe40000004100 */
[----:B---3--:R-:W-:-:S03]  /*1a50*/  @!P2 HADD2.F32 R36, -RZ, R36.H0_H0 ;  /* 0x20000024ff24a230 */ /* 0x008fc60000004100 */
[----:B------:R-:W-:Y:S01]  /*1a60*/  @!P0 FMUL.FTZ R26, R35, R30 ;  /* 0x0000001e231a8220 */ /* 0x000fe20000410000 */
[----:B------:R-:W-:Y:S02]  /*1a70*/  HFMA2 R35, -RZ, RZ, 0, 0 ;  /* 0x00000000ff237431 */ /* 0x000fe400000001ff */
[----:B------:R-:W-:Y:S02]  /*1a80*/  @!P1 HADD2.F32 R37, -RZ, R37.H0_H0 ;  /* 0x20000025ff259230 */ /* 0x000fe40000004100 */
[----:B----4-:R-:W-:Y:S02]  /*1a90*/  @!P3 HADD2.F32 R29, -RZ, R10.H0_H0 ;  /* 0x2000000aff1db230 */ /* 0x010fe40000004100 */
        /* <DEDUP_REMOVED lines=42> */
[----:B------:R-:W-:-:S04]  /*1d40*/  F2FP.F16.F32.PACK_AB R16, RZ, R16 ;  /* 0x00000010ff10723e */ /* 0x000fc800000000ff */
[----:B------:R-:W-:Y:S01]  /*1d50*/  PRMT R30, R16, 0x7610, R30 ;  /* 0x00007610101e7816 */ /* 0x000fe2000000001e */
[----:B------:R-:W-:-:S04]  /*1d60*/  IMAD.WIDE R16, R9, 0x4, R20 ;  /* 0x0000000409107825 */ /* 0x000fc800078e0214 */
[----:B------:R0:W-:Y:S04]  /*1d70*/  STG.E.U16 desc[UR6][R24.64], R30 ;  /* 0x0000001e18007986 */ /* 0x0001e8000c101506 */
[----:B------:R0:W-:Y:S04]  /*1d80*/  STG.E desc[UR6][R16.64], R10 ;  /* 0x0000000a10007986 */ /* 0x0001e8000c101906 */
[----:B------:R0:W-:Y:S02]  /*1d90*/  STG.E desc[UR6][R26.64], R37 ;  /* 0x000000251a007986 */ /* 0x0001e4000c101906 */
.L_x_69:
[----:B------:R-:W-:Y:S05]  /*1da0*/  BSYNC.RECONVERGENT B0 ;  /* 0x0000000000007941 */ /* 0x000fea0003800200 */
.L_x_68:
        /* <DEDUP_REMOVED lines=12> */
[----:B------:R-:W-:-:S04]  /*1e70*/  F2FP.F16.F32.PACK_AB R10, RZ, R10 ;  /* 0x0000000aff0a723e */ /* 0x000fc800000000ff */
[----:B------:R-:W-:Y:S01]  /*1e80*/  PRMT R26, R10, 0x7610, R26 ;  /* 0x000076100a1a7816 */ /* 0x000fe2000000001a */
[----:B------:R-:W-:-:S04]  /*1e90*/  IMAD.WIDE R10, R11, 0x4, R6 ;  /* 0x000000040b0a7825 */ /* 0x000fc800078e0206 */
[----:B------:R1:W-:Y:S04]  /*1ea0*/  STG.E.U16 desc[UR6][R24.64], R26 ;  /* 0x0000001a18007986 */ /* 0x0003e8000c101506 */
[----:B------:R1:W-:Y:S04]  /*1eb0*/  STG.E desc[UR6][R16.64], R35 ;  /* 0x0000002310007986 */ /* 0x0003e8000c101906 */
[----:B------:R1:W-:Y:S02]  /*1ec0*/  STG.E desc[UR6][R10.64], R29 ;  /* 0x0000001d0a007986 */ /* 0x0003e4000c101906 */
.L_x_71:
[----:B------:R-:W-:Y:S05]  /*1ed0*/  BSYNC.RECONVERGENT B0 ;  /* 0x0000000000007941 */ /* 0x000fea0003800200 */
.L_x_70:
        /* <DEDUP_REMOVED lines=18> */
.L_x_73:
[----:B------:R-:W-:Y:S05]  /*2000*/  BSYNC.RECONVERGENT B0 ;  /* 0x0000000000007941 */ /* 0x000fea0003800200 */
.L_x_72:
        /* <DEDUP_REMOVED lines=13> */
[----:B------:R-:W-:Y:S01]  /*20e0*/  F2FP.F16.F32.PACK_AB R10, RZ, R8 ;  /* 0x00000008ff0a723e */ /* 0x000fe200000000ff */
[----:B------:R-:W-:-:S03]  /*20f0*/  IMAD.WIDE R8, R15, 0x2, R32 ;  /* 0x000000020f087825 */ /* 0x000fc600078e0220 */
[----:B------:R-:W-:Y:S01]  /*2100*/  PRMT R17, R10, 0x7610, R17 ;  /* 0x000076100a117816 */ /* 0x000fe20000000011 */
[----:B------:R-:W-:-:S04]  /*2110*/  IMAD.WIDE R10, R15, 0x4, R20 ;  /* 0x000000040f0a7825 */ /* 0x000fc800078e0214 */
[----:B------:R3:W-:Y:S04]  /*2120*/  STG.E.U16 desc[UR6][R8.64], R17 ;  /* 0x0000001108007986 */ /* 0x0007e8000c101506 */
[----:B------:R3:W-:Y:S04]  /*2130*/  STG.E desc[UR6][R10.64], R19 ;  /* 0x000000130a007986 */ /* 0x0007e8000c101906 */
[----:B------:R3:W-:Y:S02]  /*2140*/  STG.E desc[UR6][R12.64], R23 ;  /* 0x000000170c007986 */ /* 0x0007e4000c101906 */
.L_x_75:
[----:B------:R-:W-:Y:S05]  /*2150*/  BSYNC.RECONVERGENT B0 ;  /* 0x0000000000007941 */ /* 0x000fea0003800200 */
.L_x_74:
[----:B------:R-:W-:-:S06]  /*2160*/  ULEA UR4, UR5, UR4, 0x2 ;  /* 0x0000000405047291 */ /* 0x000fcc000f8e10ff */
[----:B------:R-:W-:-:S13]  /*2170*/  ISETP.LE.AND P0, PT, R4, UR4, PT ;  /* 0x0000000404007c0c */ /* 0x000fda000bf03270 */
[----:B------:R-:W-:Y:S05]  /*2180*/  @!P0 BRA `(.L_x_76) ;  /* 0xfffffff400648947 */ /* 0x000fea000383ffff */
[----:B------:R-:W-:Y:S05]  /*2190*/  EXIT ;  /* 0x000000000000794d */ /* 0x000fea0003800000 */
.L_x_65:
[----:B------:R-:W0:Y:S02]  /*21a0*/  LDCU UR4, c[0x0][0xf98] ;  /* 0x0001f300ff0477ac */ /* 0x000e240008000800 */
[----:B0-----:R-:W-:-:S09]  /*21b0*/  UISETP.NE.AND UP0, UPT, UR4, URZ, UPT ;  /* 0x000000ff0400728c */ /* 0x001fd2000bf05270 */
[----:B------:R-:W-:Y:S05]  /*21c0*/  BRA.U !UP0, `(.L_x_77) ;  /* 0x0000000908a87547 */ /* 0x000fea000b800000 */
[----:B------:R-:W0:Y:S01]  /*21d0*/  LDCU UR9, c[0x0][0xf94] ;  /* 0x0001f280ff0977ac */ /* 0x000e220008000800 */
[----:B------:R-:W1:Y:S01]  /*21e0*/  LDCU UR8, c[0x0][0xf7c] ;  /* 0x0001ef80ff0877ac */ /* 0x000e620008000800 */
[----:B------:R-:W2:Y:S01]  /*21f0*/  LDCU UR10, c[0x0][0xf9c] ;  /* 0x0001f380ff0a77ac */ /* 0x000ea20008000800 */
[----:B------:R-:W-:-:S05]  /*2200*/  UMOV UR4, URZ ;  /* 0x000000ff00047c82 */ /* 0x000fca0008000000 */
.L_x_78:
        /* <DEDUP_REMOVED lines=50> */
[----:B------:R-:W-:Y:S02]  /*2530*/  HFMA2 R35, -RZ, RZ, 0, 0 ;  /* 0x00000000ff237431 */ /* 0x000fe400000001ff */
[----:B----4-:R-:W-:Y:S02]  /*2540*/  @!P0 HADD2.F32 R17, -RZ, R8.H0_H0 ;  /* 0x20000008ff118230 */ /* 0x010fe40000004100 */
[----:B--2---:R-:W-:-:S03]  /*2550*/  @!P1 HADD2.F32 R30, -RZ, R30.H0_H0 ;  /* 0x2000001eff1e9230 */ /* 0x004fc60000004100 */
[----:B---3--:R-:W-:Y:S01]  /*2560*/  @!P0 FMUL.FTZ R26, R12, R17 ;  /* 0x000000110c1a8220 */ /* 0x008fe20000410000 */
[----:B------:R-:W-:Y:S01]  /*2570*/  MOV R12, RZ ;  /* 0x000000ff000c7202 */ /* 0x000fe20000000f00 */
[----:B------:R-:W-:-:S05]  /*2580*/  @!P3 IMAD.WIDE R16, R11, 0x4, R20 ;  /* 0x000000040b10b825 */ /* 0x000fca00078e0214 */
[----:B------:R-:W2:Y:S01]  /*2590*/  @!P3 LDG.E R12, desc[UR6][R16.64] ;  /* 0x00000006100cb981 */ /* 0x000ea2000c1e1900 */
[----:B-----5:R-:W-:Y:S01]  /*25a0*/  @!P1 FMUL.FTZ R27, R28, R30 ;  /* 0x0000001e1c1b9220 */ /* 0x020fe20000410000 */
[----:B------:R-:W-:Y:S01]  /*25b0*/  @!P2 HADD2.F32 R30, -RZ, R29.H0_H0 ;  /* 0x2000001dff1ea230 */ /* 0x000fe20000004100 */
[----:B------:R-:W-:-:S06]  /*25c0*/  CS2R R28, SRZ ;  /* 0x00000000001c7805 */ /* 0x000fcc000001ff00 */
[----:B------:R-:W3:Y:S01]  /*25d0*/  @!P3 LDG.E R28, desc[UR6][R18.64] ;  /* 0x00000006121cb981 */ /* 0x000ee2000c1e1900 */
[----:B------:R-:W-:-:S04]  /*25e0*/  @!P2 IMAD.WIDE R8, R9, 0x4, R22 ;  /* 0x000000040908a825 */ /* 0x000fc800078e0216 */
[----:B------:R-:W-:Y:S01]  /*25f0*/  @!P2 FMUL.FTZ R29, R13, R30 ;  /* 0x0000001e0d1da220 */ /* 0x000fe20000410000 */
[----:B------:R0:W4:Y:S01]  /*2600*/  @!P2 LDG.E R35, desc[UR6][R8.64] ;  /* 0x000000060823a981 */ /* 0x000122000c1e1900 */
[----:B------:R-:W-:Y:S02]  /*2610*/  @!P3 HADD2.F32 R14, -RZ, R14.H0_H0 ;  /* 0x2000000eff0eb230 */ /* 0x000fe40000004100 */
[----:B------:R-:W-:Y:S01]  /*2620*/  HFMA2 R13, -RZ, RZ, 0, 0 ;  /* 0x00000000ff0d7431 */ /* 0x000fe200000001ff */
[----:B0-----:R-:W0:Y:S02]  /*2630*/  LDC.64 R8, c[0x0][0xf80] ;  /* 0x0003e000ff087b82 */ /* 0x001e240000000a00 */
        /* <DEDUP_REMOVED lines=54> */
[----:B------:R-:W-:Y:S01]  /*29a0*/  @!P0 F2FP.F16.F32.PACK_AB R29, RZ, R25 ;  /* 0x00000019ff1d823e */ /* 0x000fe200000000ff */
        /* <DEDUP_REMOVED lines=13> */
[----:B------:R-:W-:Y:S02]  /*2a80*/  @!P1 F2FP.F16.F32.PACK_AB R36, RZ, R36 ;  /* 0x00000024ff24923e */ /* 0x000fe400000000ff */
[C---:B------:R-:W-:Y:S01]  /*2a90*/  IADD3 R37, PT, PT, R25.reuse, UR5, RZ ;  /* 0x0000000519257c10 */ /* 0x040fe2000fffe0ff */
[----:B------:R1:W-:Y:S01]  /*2aa0*/  @!P0 STG.E desc[UR6][R12.64], R10 ;  /* 0x0000000a0c008986 */ /* 0x0003e2000c101906 */
[----:B------:R-:W-:-:S03]  /*2ab0*/  @!P1 IMAD.WIDE R34, R25, 0x2, R32 ;  /* 0x0000000219229825 */ /* 0x000fc600078e0220 */
[----:B------:R2:W-:Y:S01]  /*2ac0*/  @!P0 STG.E desc[UR6][R14.64], R16 ;  /* 0x000000100e008986 */ /* 0x0005e2000c101906 */
[----:B-----5:R-:W-:Y:S01]  /*2ad0*/  FFMA.FTZ R19, R19, UR10, R30 ;  /* 0x0000000a13137c23 */ /* 0x020fe2000801001e */
[----:B------:R-:W-:-:S04]  /*2ae0*/  @!P2 IMAD.WIDE R30, R37, 0x2, R32 ;  /* 0x00000002251ea825 */ /* 0x000fc800078e0220 */
[C---:B0-----:R-:W-:Y:S01]  /*2af0*/  @!P1 IMAD.WIDE R8, R25.reuse, 0x4, R20 ;  /* 0x0000000419089825 */ /* 0x041fe200078e0214 */
[----:B-1----:R-:W-:Y:S02]  /*2b00*/  @!P2 F2FP.F16.F32.PACK_AB R13, RZ, R28 ;  /* 0x0000001cff0da23e */ /* 0x002fe400000000ff */
[----:B--2---:R-:W-:Y:S01]  /*2b10*/  PRMT R15, R36, 0x7610, R15 ;  /* 0x00007610240f7816 */ /* 0x004fe2000000000f */
[----:B------:R-:W-:Y:S01]  /*2b20*/  @!P1 IMAD.WIDE R28, R25, 0x4, R6 ;  /* 0x00000004191c9825 */ /* 0x000fe200078e0206 */
[----:B------:R-:W-:-:S03]  /*2b30*/  PRMT R25, R13, 0x7610, R25 ;  /* 0x000076100d197816 */ /* 0x000fc60000000019 */
[----:B------:R0:W-:Y:S01]  /*2b40*/  @!P1 STG.E.U16 desc[UR6][R34.64], R15 ;  /* 0x0000000f22009986 */ /* 0x0001e2000c101506 */
[C---:B------:R-:W-:Y:S01]  /*2b50*/  @!P2 IMAD.WIDE R12, R37.reuse, 0x4, R20 ;  /* 0x00000004250ca825 */ /* 0x040fe200078e0214 */
[----:B------:R-:W-:Y:S02]  /*2b60*/  @!P3 F2FP.F16.F32.PACK_AB R19, RZ, R19 ;  /* 0x00000013ff13b23e */ /* 0x000fe400000000ff */
        /* <DEDUP_REMOVED lines=16> */
.L_x_77:
[----:B------:R-:W0:Y:S01]  /*2c70*/  S2R R8, SR_TID.X ;  /* 0x0000000000087919 */ /* 0x000e220000002100 */
[----:B------:R-:W1:Y:S01]  /*2c80*/  LDCU UR10, c[0x0][0xf94] ;  /* 0x0001f280ff0a77ac */ /* 0x000e620008000800 */
[----:B------:R-:W2:Y:S01]  /*2c90*/  LDCU UR9, c[0x0][0xf7c] ;  /* 0x0001ef80ff0977ac */ /* 0x000ea20008000800 */
[----:B------:R-:W3:Y:S01]  /*2ca0*/  LDCU UR8, c[0x0][0xf9c] ;  /* 0x0001f380ff0877ac */ /* 0x000ee20008000800 */
[----:B------:R-:W-:-:S05]  /*2cb0*/  UMOV UR4, URZ ;  /* 0x000000ff00047c82 */ /* 0x000fca0008000000 */
.L_x_87:
        /* <DEDUP_REMOVED lines=42> */
[----:B0-----:R-:W-:-:S04]  /*2f60*/  @!P2 IMAD.WIDE R16, R9, 0x4, R6 ;  /* 0x000000040910a825 */ /* 0x001fc800078e0206 */
[----:B--2---:R-:W-:Y:S02]  /*2f70*/  @!P0 HADD2.F32 R25, -RZ, R25.H0_H0 ;  /* 0x20000019ff198230 */ /* 0x004fe40000004100 */
[----:B---3--:R-:W-:-:S03]  /*2f80*/  @!P1 HADD2.F32 R37, -RZ, R24.H0_H0 ;  /* 0x20000018ff259230 */ /* 0x008fc60000004100 */
[----:B------:R-:W-:Y:S01]  /*2f90*/  @!P0 FMUL.FTZ R30, R10, R25 ;  /* 0x000000190a1e8220 */ /* 0x000fe20000410000 */
[----:B------:R-:W-:Y:S02]  /*2fa0*/  HFMA2 R10, -RZ, RZ, 0, 0 ;  /* 0x00000000ff0a7431 */ /* 0x000fe400000001ff */
[----:B------:R-:W-:-:S05]  /*2fb0*/  @!P2 IMAD.WIDE R24, R9, 0x4, R22 ;  /* 0x000000040918a825 */ /* 0x000fca00078e0216 */
[----:B------:R-:W2:Y:S01]  /*2fc0*/  @!P2 LDG.E R10, desc[UR6][R24.64] ;  /* 0x00000006180aa981 */ /* 0x000ea2000c1e1900 */
[----:B------:R-:W-:Y:S01]  /*2fd0*/  @!P1 FMUL.FTZ R26, R13, R37 ;  /* 0x000000250d1a9220 */ /* 0x000fe20000410000 */
[----:B------:R-:W-:Y:S01]  /*2fe0*/  MOV R13, RZ ;  /* 0x000000ff000d7202 */ /* 0x000fe20000000f00 */
[----:B------:R-:W-:Y:S02]  /*2ff0*/  @!P2 HADD2.F32 R37, -RZ, R28.H0_H0 ;  /* 0x2000001cff25a230 */ /* 0x000fe40000004100 */
[----:B------:R-:W-:-:S03]  /*3000*/  HFMA2 R28, -RZ, RZ, 0, 0 ;  /* 0x00000000ff1c7431 */ /* 0x000fc600000001ff */
[----:B------:R0:W3:Y:S01]  /*3010*/  @!P3 LDG.E R13, desc[UR6][R18.64] ;  /* 0x00000006120db981 */ /* 0x0000e2000c1e1900 */
[----:B------:R-:W-:Y:S01]  /*3020*/  @!P2 FMUL.FTZ R28, R29, R37 ;  /* 0x000000251d1ca220 */ /* 0x000fe20000410000 */
[----:B------:R-:W-:Y:S02]  /*3030*/  @!P3 HADD2.F32 R37, -RZ, R36.H0_H0 ;  /* 0x20000024ff25b230 */ /* 0x000fe40000004100 */
[----:B------:R-:W-:Y:S01]  /*3040*/  HFMA2 R36, -RZ, RZ, 0, 0 ;  /* 0x00000000ff247431 */ /* 0x000fe200000001ff */
[----:B------:R-:W-:Y:S02]  /*3050*/  MOV R29, RZ ;  /* 0x000000ff001d7202 */ /* 0x000fe40000000f00 */
        /* <DEDUP_REMOVED lines=53> */
[----:B------:R-:W-:-:S05]  /*33b0*/  F2FP.F16.F32.PACK_AB R15, RZ, R15 ;  /* 0x0000000fff0f723e */ /* 0x000fca00000000ff */
[----:B------:R0:W-:Y:S02]  /*33c0*/  STG.E.U16 desc[UR6][R26.64], R15 ;  /* 0x0000000f1a007986 */ /* 0x0001e4000c101506 */
[----:B0-----:R-:W-:-:S04]  /*33d0*/  IMAD.WIDE R14, R25, 0x4, R20 ;  /* 0x00000004190e7825 */ /* 0x001fc800078e0214 */
[----:B------:R-:W-:Y:S01]  /*33e0*/  IMAD.WIDE R24, R25, 0x4, R6 ;  /* 0x0000000419187825 */ /* 0x000fe200078e0206 */
[----:B------:R0:W-:Y:S04]  /*33f0*/  STG.E desc[UR6][R14.64], R13 ;  /* 0x0000000d0e007986 */ /* 0x0001e8000c101906 */
[----:B------:R0:W-:Y:S02]  /*3400*/  STG.E desc[UR6][R24.64], R19 ;  /* 0x0000001318007986 */ /* 0x0001e4000c101906 */
.L_x_80:
[----:B------:R-:W-:Y:S05]  /*3410*/  BSYNC.RECONVERGENT B0 ;  /* 0x0000000000007941 */ /* 0x000fea0003800200 */
.L_x_79:
        /* <DEDUP_REMOVED lines=12> */
[----:B------:R-:W-:Y:S01]  /*34e0*/  F2FP.F16.F32.PACK_AB R24, RZ, R14 ;  /* 0x0000000eff18723e */ /* 0x000fe200000000ff */
[----:B------:R-:W-:-:S03]  /*34f0*/  IMAD.WIDE R14, R27, 0x2, R32 ;  /* 0x000000021b0e7825 */ /* 0x000fc600078e0220 */
[----:B------:R-:W-:Y:S01]  /*3500*/  PRMT R28, R24, 0x7610, R28 ;  /* 0x00007610181c7816 */ /* 0x000fe2000000001c */
[----:B------:R-:W-:-:S04]  /*3510*/  IMAD.WIDE R24, R27, 0x4, R20 ;  /* 0x000000041b187825 */ /* 0x000fc800078e0214 */
[----:B------:R-:W-:Y:S01]  /*3520*/  IMAD.WIDE R26, R27, 0x4, R6 ;  /* 0x000000041b1a7825 */ /* 0x000fe200078e0206 */
[----:B------:R1:W-:Y:S04]  /*3530*/  STG.E.U16 desc[UR6][R14.64], R28 ;  /* 0x0000001c0e007986 */ /* 0x0003e8000c101506 */
[----:B------:R1:W-:Y:S04]  /*3540*/  STG.E desc[UR6][R24.64], R12 ;  /* 0x0000000c18007986 */ /* 0x0003e8000c101906 */
[----:B------:R1:W-:Y:S02]  /*3550*/  STG.E desc[UR6][R26.64], R31 ;  /* 0x0000001f1a007986 */ /* 0x0003e4000c101906 */
.L_x_82:
[----:B------:R-:W-:Y:S05]  /*3560*/  BSYNC.RECONVERGENT B0 ;  /* 0x0000000000007941 */ /* 0x000fea0003800200 */
.L_x_81:
        /* <DEDUP_REMOVED lines=18> */
.L_x_84:
[----:B------:R-:W-:Y:S05]  /*3690*/  BSYNC.RECONVERGENT B0 ;  /* 0x0000000000007941 */ /* 0x000fea0003800200 */
.L_x_83:
        /* <DEDUP_REMOVED lines=20> */
.L_x_86:
[----:B------:R-:W-:Y:S05]  /*37e0*/  BSYNC.RECONVERGENT B0 ;  /* 0x0000000000007941 */ /* 0x000fea0003800200 */
.L_x_85:
[----:B------:R-:W-:-:S06]  /*37f0*/  ULEA UR4, UR5, UR4, 0x2 ;  /* 0x0000000405047291 */ /* 0x000fcc000f8e10ff */
[----:B------:R-:W-:-:S13]  /*3800*/  ISETP.LE.AND P0, PT, R4, UR4, PT ;  /* 0x0000000404007c0c */ /* 0x000fda000bf03270 */
[----:B------:R-:W-:Y:S05]  /*3810*/  @!P0 BRA `(.L_x_87) ;  /* 0xfffffff400288947 */ /* 0x000fea000383ffff */
[----:B------:R-:W-:Y:S05]  /*3820*/  EXIT ;  /* 0x000000000000794d */ /* 0x000fea0003800000 */
.L_x_64:
        /* <DEDUP_REMOVED lines=13> */
.L_x_90:
        /* <DEDUP_REMOVED lines=15> */
[----:B------:R-:W-:Y:S01]  /*39f0*/  SHF.R.U32.HI R37, RZ, 0x10, R27 ;  /* 0x00000010ff257819 */ /* 0x000fe2000001161b */
[----:B------:R-:W-:Y:S02]  /*3a00*/  HADD2.F32 R27, -RZ, R34.H0_H0 ;  /* 0x20000022ff1b7230 */ /* 0x000fe40000004100 */
[----:B------:R-:W-:Y:S02]  /*3a10*/  HADD2.F32 R35, -RZ, R35.H0_H0 ;  /* 0x20000023ff237230 */ /* 0x000fe40000004100 */
[----:B-1----:R-:W-:-:S02]  /*3a20*/  HADD2.F32 R31, -RZ, R36.H0_H0 ;  /* 0x20000024ff1f7230 */ /* 0x002fc40000004100 */
[----:B------:R-:W-:Y:S01]  /*3a30*/  HADD2.F32 R37, -RZ, R37.H0_H0 ;  /* 0x20000025ff257230 */ /* 0x000fe20000004100 */
[----:B---3--:R-:W-:Y:S02]  /*3a40*/  FSEL R15, R15, RZ, P1 ;  /* 0x000000ff0f0f7208 */ /* 0x008fe40000800000 */
[----:B------:R-:W-:Y:S02]  /*3a50*/  FSEL R14, R14, RZ, P1 ;  /* 0x000000ff0e0e7208 */ /* 0x000fe40000800000 */
[----:B------:R-:W-:Y:S01]  /*3a60*/  FSEL R26, R13, RZ, P1 ;  /* 0x000000ff0d1a7208 */ /* 0x000fe20000800000 */
[C---:B------:R-:W-:Y:S01]  /*3a70*/  FMUL.FTZ R29, R28.reuse, R27 ;  /* 0x0000001b1c1d7220 */ /* 0x040fe20000410000 */
[C---:B------:R-:W-:Y:S01]  /*3a80*/  FMUL.FTZ R30, R28.reuse, R35 ;  /* 0x000000231c1e7220 */ /* 0x040fe20000410000 */
[C---:B------:R-:W-:Y:S01]  /*3a90*/  FMUL.FTZ R31, R28.reuse, R31 ;  /* 0x0000001f1c1f7220 */ /* 0x040fe20000410000 */
[----:B------:R-:W-:Y:S01]  /*3aa0*/  FMUL.FTZ R28, R28, R37 ;  /* 0x000000251c1c7220 */ /* 0x000fe20000410000 */
        /* <DEDUP_REMOVED lines=60> */
.L_x_88:
        /* <DEDUP_REMOVED lines=57> */
.L_x_89:
[----:B------:R-:W0:Y:S08]  /*4200*/  F2F.F16.F32 R26, R13 ;  /* 0x0000000d001a7304 */ /* 0x000e300000200800 */
[----:B------:R-:W-:Y:S01]  /*4210*/  F2F.F16.F32 R28, R14 ;  /* 0x0000000e001c7304 */ /* 0x000fe20000200800 */
[----:B0-----:R-:W-:-:S07]  /*4220*/  IMAD.WIDE.U32 R26, R26, 0x10000, RZ ;  /* 0x000100001a1a7825 */ /* 0x001fce00078e00ff */
[----:B------:R-:W0:Y:S08]  /*4230*/  F2F.F16.F32 R31, R15 ;  /* 0x0000000f001f7304 */ /* 0x000e300000200800 */
[----:B------:R-:W1:Y:S01]  /*4240*/  F2F.F16.F32 R29, R12 ;  /* 0x0000000c001d7304 */ /* 0x000e620000200800 */
        /* <DEDUP_REMOVED lines=13> */
        .type           $_Z25multi_tensor_apply_kernelI18TensorListMetadataILi4EE17LAMBStage1FunctorIN3c104HalfEfEJfffPiif10adamMode_tfPfS8_S8_S8_EEvlPViT_T0_DpT1_$__internal_accurate_pow,@function
        .size           $_Z25multi_tensor_apply_kernelI18TensorListMetadataILi4EE17LAMBStage1FunctorIN3c104HalfEfEJfffPiif10adamMode_tfPfS8_S8_S8_EEvlPViT_T0_DpT1_$__internal_accurate_pow,(.L_x_184 - $_Z25multi_tensor_apply_kernelI18TensorListMetadataILi4EE17LAMBStage1FunctorIN3c104HalfEfEJfffPiif10adamMode_tfPfS8_S8_S8_EEvlPViT_T0_DpT1_$__internal_accurate_pow)
$_Z25multi_tensor_apply_kernelI18TensorListMetadataILi4EE17LAMBStage1FunctorIN3c104HalfEfEJfffPiif10adamMode_tfPfS8_S8_S8_EEvlPViT_T0_DpT1_$__internal_accurate_pow:
        /* <DEDUP_REMOVED lines=475> */
.L_x_91:
        /* <DEDUP_REMOVED lines=10> */
[----:B------:R-:W-:Y:S06]  /*6170*/  RET.REL.NODEC R8 `(_Z25multi_tensor_apply_kernelI18TensorListMetadataILi4EE17LAMBStage1FunctorIN3c104HalfEfEJfffPiif10adamMode_tfPfS8_S8_S8_EEvlPViT_T0_DpT1_) ;  /* 0xffffff9c08a07950 */ /* 0x000fec0003c3ffff */
.L_x_92:
        /* <DEDUP_REMOVED lines=16> */
.L_x_184:


//--------------------- .text._Z25multi_tensor_apply_kernelI18TensorListMetadataILi4EE17LAMBStage1FunctorIN3c104HalfES4_EJfffPiif10adamMode_tfPfS8_S8_S8_EEvlPViT_T0_DpT1_ --------------------------
	.section	.text._Z25multi_tensor_apply_kernelI18TensorListMetadataILi4EE17LAMBStage1FunctorIN3c104HalfES4_EJfffPiif10adamMode_tfPfS8_S8_S8_EEvlPViT_T0_DpT1_,"ax",@progbits
	.align	128
        .global         _Z25multi_tensor_apply_kernelI18TensorListMetadataILi4EE17LAMBStage1FunctorIN3c104HalfES4_EJfffPiif10adamMode_tfPfS8_S8_S8_EEvlPViT_T0_DpT1_
        .type           _Z25multi_tensor_apply_kernelI18TensorListMetadataILi4EE17LAMBStage1FunctorIN3c104HalfES4_EJfffPiif10adamMode_tfPfS8_S8_S8_EEvlPViT_T0_DpT1_,@function
        .size           _Z25multi_tensor_apply_kernelI18TensorListMetadataILi4EE17LAMBStage1FunctorIN3c104HalfES4_EJfffPiif10adamMode_tfPfS8_S8_S8_EEvlPViT_T0_DpT1_,(.L_x_185 - _Z25multi_tensor_apply_kernelI18TensorListMetadataILi4EE17LAMBStage1FunctorIN3c104HalfES4_EJfffPiif10adamMode_tfPfS8_S8_S8_EEvlPViT_T0_DpT1_)
        .other          _Z25multi_tensor_apply_kernelI18TensorListMetadataILi4EE17LAMBStage1FunctorIN3c104HalfES4_EJfffPiif10adamMode_tfPfS8_S8_S8_EEvlPViT_T0_DpT1_,@"STO_CUDA_ENTRY STV_DEFAULT"
_Z25multi_tensor_apply_kernelI18TensorListMetadataILi4EE17LAMBStage1FunctorIN3c104HalfES4_EJfffPiif10adamMode_tfPfS8_S8_S8_EEvlPViT_T0_DpT1_:
.text._Z25multi_tensor_apply_kernelI18TensorListMetadataILi4EE17LAMBStage1FunctorIN3c104HalfES4_EJfffPiif10adamMode_tfPfS8_S8_S8_EEvlPViT_T0_DpT1_:
[----:B------:R-:W-:Y:S08]  /*0000*/  LDC R1, c[0x0][0x37c] ;  /* 0x0000df00ff017b82 */ /* 0x000ff00000000800 */
[----:B------:R-:W0:Y:S01]  /*0010*/  LDC.64 R2, c[0x0][0x388] ;  /* 0x0000e200ff027b82 */ /* 0x000e220000000a00 */
[----:B------:R-:W0:Y:S02]  /*0020*/  LDCU.64 UR16, c[0x0][0x358] ;  /* 0x00006b00ff1077ac */ /* 0x000e240008000a00 */
[----:B0-----:R-:W2:Y:S02]  /*0030*/  LDG.E.STRONG.SYS R2, desc[UR16][R2.64] ;  /* 0x0000001002027981 */ /* 0x001ea4000c1f5900 */
[----:B--2---:R-:W-:-:S13]  /*0040*/  ISETP.NE.AND P0, PT, R2, RZ, PT ;  /* 0x000000ff0200720c */ /* 0x004fda0003f05270 */
[----:B------:R-:W-:Y:S05]  /*0050*/  @P0 EXIT ;  /* 0x000000000000094d */ /* 0x000fea0003800000 */
[----:B------:R-:W0:Y:S01]  /*0060*/  LDCU UR4, c[0x0][0xf90] ;  /* 0x0001f200ff0477ac */ /* 0x000e220008000800 */
[----:B------:R-:W-:Y:S01]  /*0070*/  UMOV UR18, 0x3f800000 ;  /* 0x3f80000000127882 */ /* 0x000fe20000000000 */
[----:B------:R-:W-:Y:S01]  /*0080*/  UMOV UR19, 0x3f800000 ;  /* 0x3f80000000137882 */ /* 0x000fe20000000000 */
[----:B0-----:R-:W-:-:S09]  /*0090*/  UISETP.NE.AND UP0, UPT, UR4, 0x1, UPT ;  /* 0x000000010400788c */ /* 0x001fd2000bf05270 */
[----:B------:R-:W-:Y:S05]  /*00a0*/  BRA.U UP0, `(.L_x_93) ;  /* 0x0000000900687547 */ /* 0x000fea000b800000 */
[----:B------:R-:W0:Y:S08]  /*00b0*/  LDC.64 R4, c[0x0][0xf88] ;  /* 0x0003e200ff047b82 */ /* 0x000e300000000a00 */
[----:B------:R-:W1:Y:S01]  /*00c0*/  LDC R8, c[0x0][0xf7c] ;  /* 0x0003df00ff087b82 */ /* 0x000e620000000800 */
[----:B0-----:R-:W2:Y:S01]  /*00d0*/  LDG.E R3, desc[UR16][R4.64] ;  /* 0x0000001004037981 */ /* 0x001ea2000c1e1900 */
[----:B-1----:R-:W-:Y:S01]  /*00e0*/  FMUL.FTZ R8, R8, 1 ;  /* 0x3f80000008087820 */ /* 0x002fe20000410000 */
[----:B--2---:R-:W0:Y:S02]  /*00f0*/  I2F.F64 R6, R3 ;  /* 0x0000000300067312 */ /* 0x004e240000201c00 */
[----:B0-----:R-:W-:-:S02]  /*0100*/  SHF.R.U32.HI R0, RZ, 0x14, R7 ;  /* 0x00000014ff007819 */ /* 0x001fc40000011607 */
        /* <DEDUP_REMOVED lines=8> */
[----:B------:R-:W-:-:S15]  /*0190*/  PLOP3.LUT P0, PT, P0, PT, PT, 0x8, 0x80 ;  /* 0x000000000080781c */ /* 0x000fde000070e170 */
[----:B------:R-:W-:-:S15]  /*01a0*/  NOP ;  /* 0x0000000000007918 */ /* 0x000fde0000000000 */
[----:B------:R-:W-:-:S08]  /*01b0*/  NOP ;  /* 0x0000000000007918 */ /* 0x000fd00000000000 */
[----:B------:R-:W0:-:S15]  /*01c0*/  F2F.F64.F32 R8, R8 ;  /* 0x0000000800087310 */ /* 0x000e1e0000201800 */
[----:B------:R-:W-:-:S15]  /*01d0*/  NOP ;  /* 0x0000000000007918 */ /* 0x000fde0000000000 */
[----:B------:R-:W-:-:S15]  /*01e0*/  NOP ;  /* 0x0000000000007918 */ /* 0x000fde0000000000 */
[----:B------:R-:W-:-:S15]  /*01f0*/  NOP ;  /* 0x0000000000007918 */ /* 0x000fde0000000000 */
[----:B------:R-:W-:-:S04]  /*0200*/  NOP ;  /* 0x0000000000007918 */ /* 0x000fc80000000000 */
[----:B0-----:R-:W0:Y:S02]  /*0210*/  DADD R4, -RZ, |R8| ;  /* 0x00000000ff047229 */ /* 0x001e240000000508 */
[----:B0-----:R-:W-:Y:S02]  /*0220*/  MOV R12, R4 ;  /* 0x00000004000c7202 */ /* 0x001fe40000000f00 */
[----:B------:R-:W-:-:S07]  /*0230*/  MOV R4, 0x250 ;  /* 0x0000025000047802 */ /* 0x000fce0000000f00 */
[----:B------:R-:W-:Y:S05]  /*0240*/  CALL.REL.NOINC `($_Z25multi_tensor_apply_kernelI18TensorListMetadataILi4EE17LAMBStage1FunctorIN3c104HalfES4_EJfffPiif10adamMode_tfPfS8_S8_S8_EEvlPViT_T0_DpT1_$__internal_accurate_pow) ;  /* 0x0000005800807944 */ /* 0x000fea0003c00000 */
        /* <DEDUP_REMOVED lines=23> */
.L_x_94:
        /* <DEDUP_REMOVED lines=14> */
.L_x_95:
        /* <DEDUP_REMOVED lines=9> */
[----:B------:R-:W-:Y:S02]  /*0530*/  ISETP.NE.AND P2, PT, R3, RZ, PT ;  /* 0x000000ff0300720c */ /* 0x000fe40003f45270 */
[----:B------:R-:W-:Y:S02]  /*0540*/  MOV R26, R6 ;  /* 0x00000006001a7202 */ /* 0x000fe40000000f00 */
[----:B------:R-:W-:Y:S01]  /*0550*/  MOV R27, R7 ;  /* 0x00000007001b7202 */ /* 0x000fe20000000f00 */
[----:B0-----:R-:W-:-:S15]  /*0560*/  FMUL.FTZ R8, R8, 1 ;  /* 0x3f80000008087820 */ /* 0x001fde0000410000 */
[----:B------:R-:W-:-:S15]  /*0570*/  NOP ;  /* 0x0000000000007918 */ /* 0x000fde0000000000 */
[----:B------:R-:W-:-:S15]  /*0580*/  NOP ;  /* 0x0000000000007918 */ /* 0x000fde0000000000 */
[----:B------:R-:W-:-:S13]  /*0590*/  NOP ;  /* 0x0000000000007918 */ /* 0x000fda0000000000 */
[----:B------:R-:W1:Y:S02]  /*05a0*/  DSETP.GEU.AND P1, PT, |R10|, UR4, PT ;  /* 0x000000040a007e2a */ /* 0x000e64000bf2e200 */
[----:B-1----:R-:W-:Y:S01]  /*05b0*/  @!P1 FMUL R4, R4, 1.175494350822287508e-38 ;  /* 0x0080000004049820 */ /* 0x002fe20000400000 */
[----:B------:R-:W-:-:S15]  /*05c0*/  FSETP.NEU.FTZ.AND P1, PT, R14, 1, PT ;  /* 0x3f8000000e00780b */ /* 0x000fde0003f3d000 */
[----:B------:R-:W-:-:S15]  /*05d0*/  NOP ;  /* 0x0000000000007918 */ /* 0x000fde0000000000 */
[----:B------:R-:W-:-:S15]  /*05e0*/  NOP ;  /* 0x0000000000007918 */ /* 0x000fde0000000000 */
[----:B------:R-:W-:-:S15]  /*05f0*/  NOP ;  /* 0x0000000000007918 */ /* 0x000fde0000000000 */
[----:B------:R-:W-:-:S01]  /*0600*/  NOP ;  /* 0x0000000000007918 */ /* 0x000fc20000000000 */
[----:B------:R-:W0:Y:S01]  /*0610*/  F2F.F64.F32 R8, R8 ;  /* 0x0000000800087310 */ /* 0x000e220000201800 */
[----:B------:R-:W-:-:S04]  /*0620*/  FSEL R4, R4, RZ, P2 ;  /* 0x000000ff04047208 */ /* 0x000fc80001000000 */
[----:B------:R-:W-:Y:S02]  /*0630*/  FSEL R4, R4, RZ, P1 ;  /* 0x000000ff04047208 */ /* 0x000fe40000800000 */
[----:B------:R-:W-:Y:S02]  /*0640*/  ISETP.NE.U32.AND P1, PT, R2, RZ, PT ;  /* 0x000000ff0200720c */ /* 0x000fe40003f25070 */
[----:B------:R-:W-:Y:S02]  /*0650*/  R2UR UR18, R4 ;  /* 0x00000000041272ca */ /* 0x000fe400000e0000 */
[----:B------:R-:W-:-:S15]  /*0660*/  ISETP.NE.AND.EX P1, PT, R0, -0x80000000, PT, P1 ;  /* 0x800000000000780c */ /* 0x000fde0003f25310 */
[----:B------:R-:W-:-:S15]  /*0670*/  NOP ;  /* 0x0000000000007918 */ /* 0x000fde0000000000 */
[----:B------:R-:W-:-:S15]  /*0680*/  NOP ;  /* 0x0000000000007918 */ /* 0x000fde0000000000 */
[----:B------:R-:W-:-:S08]  /*0690*/  NOP ;  /* 0x0000000000007918 */ /* 0x000fd00000000000 */
        /* <DEDUP_REMOVED lines=26> */
.L_x_96:
        /* <DEDUP_REMOVED lines=14> */
.L_x_97:
        /* <DEDUP_REMOVED lines=17> */
[----:B------:R-:W-:-:S04]  /*0a30*/  FSEL R0, R0, RZ, P0 ;  /* 0x000000ff00007208 */ /* 0x000fc80000000000 */
[----:B------:R-:W-:-:S15]  /*0a40*/  R2UR UR19, R0 ;  /* 0x00000000001372ca */ /* 0x000fde00000e0000 */
.L_x_93:
[----:B------:R-:W0:Y:S08]  /*0a50*/  LDC.64 R2, c[0x0][0xfa0] ;  /* 0x0003e800ff027b82 */ /* 0x000e300000000a00 */
[----:B------:R-:W1:Y:S01]  /*0a60*/  LDC.64 R4, c[0x0][0xfa8] ;  /* 0x0003ea00ff047b82 */ /* 0x000e620000000a00 */
[----:B------:R-:W2:Y:S01]  /*0a70*/  S2R R0, SR_CTAID.X ;  /* 0x0000000000007919 */ /* 0x000ea20000002500 */
[----:B------:R-:W-:Y:S01]  /*0a80*/  UMOV UR6, 0x10 ;  /* 0x0000001000067882 */ /* 0x000fe20000000000 */
[----:B------:R-:W3:Y:S01]  /*0a90*/  LDCU UR15, c[0x0][0x380] ;  /* 0x00007000ff0f77ac */ /* 0x000ee20008000800 */
[----:B0-----:R0:W4:Y:S04]  /*0aa0*/  LDG.E R2, desc[UR16][R2.64] ;  /* 0x0000001002027981 */ /* 0x001128000c1e1900 */
[----:B-1----:R-:W4:Y:S01]  /*0ab0*/  LDG.E R5, desc[UR16][R4.64] ;  /* 0x0000001004057981 */ /* 0x002f22000c1e1900 */
[----:B--2---:R-:W1:Y:S01]  /*0ac0*/  LDC.U8 R6, c[0x0][R0+0x930] ;  /* 0x00024c0000067b82 */ /* 0x004e620000000000 */
[----:B------:R-:W-:-:S05]  /*0ad0*/  IADD3 R7, PT, PT, R0, 0x10, RZ ;  /* 0x0000001000077810 */ /* 0x000fca0007ffe0ff */
[----:B------:R-:W-:-:S05]  /*0ae0*/  IMAD R7, R0, 0x3, R7 ;  /* 0x0000000300077824 */ /* 0x000fca00078e0207 */
[----:B------:R-:W-:Y:S02]  /*0af0*/  R2UR UR5, R7 ;  /* 0x00000000070572ca */ /* 0x000fe400000e0000 */
[----:B-1----:R-:W-:-:S12]  /*0b00*/  R2UR UR4, R6 ;  /* 0x00000000060472ca */ /* 0x002fd800000e0000 */
[----:B------:R-:W3:Y:S01]  /*0b10*/  LDCU UR5, c[0x0][UR5+0xa60] ;  /* 0x00014c00050577ac */ /* 0x000ee20008000800 */
[----:B------:R-:W-:Y:S02]  /*0b20*/  ULEA UR4, UR4, UR6, 0x3 ;  /* 0x0000000604047291 */ /* 0x000fe4000f8e18ff */
[----:B---3--:R-:W-:-:S10]  /*0b30*/  UIMAD UR5, UR5, UR15, URZ ;  /* 0x0000000f050572a4 */ /* 0x008fd4000f8e02ff */
[----:B------:R-:W1:Y:S01]  /*0b40*/  LDCU.64 UR6, c[0x0][UR4+0x380] ;  /* 0x00007000040677ac */ /* 0x000e620008000a00 */
[----:B------:R-:W2:Y:S01]  /*0b50*/  LDCU.64 UR12, c[0x0][UR4+0x4a0] ;  /* 0x00009400040c77ac */ /* 0x000ea20008000a00 */
[----:B------:R-:W3:Y:S01]  /*0b60*/  LDCU UR14, c[0x0][UR4+0x800] ;  /* 0x00010000040e77ac */ /* 0x000ee20008000800 */
[----:B------:R-:W5:Y:S01]  /*0b70*/  LDCU.64 UR8, c[0x0][UR4+0x5c0] ;  /* 0x0000b800040877ac */ /* 0x000f620008000a00 */
[----:B------:R-:W5:Y:S01]  /*0b80*/  LDCU.64 UR10, c[0x0][UR4+0x6e0] ;  /* 0x0000dc00040a77ac */ /* 0x000f620008000a00 */
[----:B-1----:R-:W-:Y:S02]  /*0b90*/  UIMAD.WIDE UR6, UR5, 0x2, UR6 ;  /* 0x00000002050678a5 */ /* 0x002fe4000f8e0206 */
[----:B--2---:R-:W-:Y:S02]  /*0ba0*/  UIMAD.WIDE UR12, UR5, 0x2, UR12 ;  /* 0x00000002050c78a5 */ /* 0x004fe4000f8e020c */
[----:B---3--:R-:W-:Y:S02]  /*0bb0*/  UIADD3 UR14, UPT, UPT, UR14, -UR5, URZ ;  /* 0x800000050e0e7290 */ /* 0x008fe4000fffe0ff */
[----:B------:R-:W-:-:S02]  /*0bc0*/  MOV R0, UR6 ;  /* 0x0000000600007c02 */ /* 0x000fc40008000f00 */
[----:B0-----:R-:W-:Y:S01]  /*0bd0*/  MOV R3, UR12 ;  /* 0x0000000c00037c02 */ /* 0x001fe20008000f00 */
[----:B-----5:R-:W-:Y:S01]  /*0be0*/  UIMAD.WIDE UR8, UR5, 0x2, UR8 ;  /* 0x00000002050878a5 */ /* 0x020fe2000f8e0208 */
[----:B------:R-:W-:Y:S01]  /*0bf0*/  LOP3.LUT P2, RZ, R0, 0x7, RZ, 0xc0, !PT ;  /* 0x0000000700ff7812 */ /* 0x000fe2000784c0ff */
[----:B------:R-:W-:Y:S01]  /*0c00*/  ULOP3.LUT UP1, URZ, UR14, 0x3, UR15, 0xc8, !UPT ;  /* 0x000000030eff7892 */ /* 0x000fe2000f82c80f */
[----:B------:R-:W-:Y:S01]  /*0c10*/  LOP3.LUT P3, RZ, R3, 0x7, RZ, 0xc0, !PT ;  /* 0x0000000703ff7812 */ /* 0x000fe2000786c0ff */
[----:B------:R-:W-:Y:S02]  /*0c20*/  UIMAD.WIDE UR10, UR5, 0x2, UR10 ;  /* 0x00000002050a78a5 */ /* 0x000fe4000f8e020a */
[----:B------:R-:W-:Y:S01]  /*0c30*/  MOV R0, UR8 ;  /* 0x0000000800007c02 */ /* 0x000fe20008000f00 */
[----:B------:R-:W-:Y:S01]  /*0c40*/  UMOV UR5, 0x3f800000 ;  /* 0x3f80000000057882 */ /* 0x000fe20000000000 */
[----:B------:R-:W-:Y:S02]  /*0c50*/  PLOP3.LUT P4, PT, PT, PT, UP1, 0x80, 0x8 ;  /* 0x000000000008781c */ /* 0x000fe40003f8f018 */
[----:B------:R-:W-:-:S02]  /*0c60*/  MOV R3, UR10 ;  /* 0x0000000a00037c02 */ /* 0x000fc40008000f00 */
[----:B------:R-:W-:Y:S02]  /*0c70*/  LOP3.LUT P1, RZ, R0, 0x7, RZ, 0xc0, !PT ;  /* 0x0000000700ff7812 */ /* 0x000fe4000782c0ff */
[----:B------:R-:W-:Y:S02]  /*0c80*/  PLOP3.LUT P2, PT, P3, P2, P4, 0x1, 0x0 ;  /* 0x000000000000781c */ /* 0x000fe40001f44041 */
[----:B----4-:R-:W-:-:S13]  /*0c90*/  FSETP.GT.FTZ.AND P0, PT, R2, R5, PT ;  /* 0x000000050200720b */ /* 0x010fda0003f14000 */
[----:B------:R-:W-:Y:S01]  /*0ca0*/  VOTEU.ANY UP0, P0 ;  /* 0x0000000000ff7886 */ /* 0x000fe20000000100 */
[----:B------:R-:W-:-:S13]  /*0cb0*/  PLOP3.LUT P0, PT, PT, PT, UP0, 0x80, 0x8 ;  /* 0x000000000008781c */ /* 0x000fda0003f0f008 */
[----:B------:R-:W0:Y:S02]  /*0cc0*/  @P0 MUFU.RCP R5, R5 ;  /* 0x0000000500050308 */ /* 0x000e240000001000 */
[----:B0-----:R-:W-:-:S05]  /*0cd0*/  @P0 FMUL.FTZ R2, R2, R5 ;  /* 0x0000000502020220 */ /* 0x001fca0000410000 */
[----:B------:R-:W-:Y:S02]  /*0ce0*/  @P0 R2UR UR4, R2 ;  /* 0x00000000020402ca */ /* 0x000fe400000e0000 */
[----:B------:R-:W-:-:S04]  /*0cf0*/  LOP3.LUT P0, RZ, R3, 0x7, RZ, 0xc0, !PT ;  /* 0x0000000703ff7812 */ /* 0x000fc8000780c0ff */
[----:B------:R-:W-:-:S07]  /*0d00*/  PLOP3.LUT P0, PT, P0, P2, P1, 0x4, 0x0 ;  /* 0x000000000000781c */ /* 0x000fce0000704014 */
[----:B------:R-:W-:-:S06]  /*0d10*/  @UP0 UMOV UR5, UR4 ;  /* 0x0000000400050c82 */ /* 0x000fcc0008000000 */
[----:B------:R-:W-:Y:S05]  /*0d20*/  @P0 BRA `(.L_x_98) ;  /* 0x0000003800540947 */ /* 0x000fea0003800000 */
[----:B------:R-:W-:-:S04]  /*0d30*/  UISETP.LT.AND UP0, UPT, UR14, UR15, UPT ;  /* 0x0000000f0e00728c */ /* 0x000fc8000bf01270 */
[----:B------:R-:W-:-:S04]  /*0d40*/  USEL UR4, UR14, UR15, UP0 ;  /* 0x0000000f0e047287 */ /* 0x000fc80008000000 */
[----:B------:R-:W-:-:S06]  /*0d50*/  UISETP.GE.AND UP0, UPT, UR4, 0x1, UPT ;  /* 0x000000010400788c */ /* 0x000fcc000bf06270 */
[----:B------:R-:W-:-:S13]  /*0d60*/  PLOP3.LUT P0, PT, PT, PT, UP0, 0x80, 0x8 ;  /* 0x000000000008781c */ /* 0x000fda0003f0f008 */
[----:B------:R-:W-:Y:S05]  /*0d70*/  @!P0 EXIT ;  /* 0x000000000000894d */ /* 0x000fea0003800000 */
[----:B------:R-:W0:Y:S01]  /*0d80*/  LDCU UR4, c[0x0][0xf9c] ;  /* 0x0001f380ff0477ac */ /* 0x000e220008000800 */
[----:B------:R-:W-:Y:S01]  /*0d90*/  UISETP.LT.U32.AND UP0, UPT, UR14, UR15, UPT ;  /* 0x0000000f0e00728c */ /* 0x000fe2000bf01070 */
[----:B------:R-:W1:Y:S03]  /*0da0*/  LDCU UR20, c[0x0][0x360] ;  /* 0x00006c00ff1477ac */ /* 0x000e660008000800 */
[----:B------:R-:W-:Y:S01]  /*0db0*/  USEL UR14, UR14, UR15, UP0 ;  /* 0x0000000f0e0e7287 */ /* 0x000fe20008000000 */
        /* <DEDUP_REMOVED lines=10> */
.L_x_109:
[----:B01----:R-:W-:Y:S01]  /*0e60*/  IADD3 R10, PT, PT, R0, UR4, RZ ;  /* 0x00000004000a7c10 */ /* 0x003fe2000fffe0ff */
[----:B------:R-:W-:Y:S02]  /*0e70*/  HFMA2 R2, -RZ, RZ, 0, 1.1920928955078125e-07 ;  /* 0x00000002ff027431 */ /* 0x000fe400000001ff */
[----:B------:R-:W-:Y:S01]  /*0e80*/  HFMA2 R5, -RZ, RZ, 0, 1.1920928955078125e-07 ;  /* 0x00000002ff057431 */ /* 0x000fe200000001ff */
[C---:B------:R-:W-:Y:S02]  /*0e90*/  IADD3 R11, PT, PT, R10.reuse, UR20, RZ ;  /* 0x000000140a0b7c10 */ /* 0x040fe4000fffe0ff */
[----:B------:R-:W-:Y:S02]  /*0ea0*/  ISETP.GE.AND P0, PT, R10, UR14, PT ;  /* 0x0000000e0a007c0c */ /* 0x000fe4000bf06270 */
[C---:B------:R-:W-:Y:S02]  /*0eb0*/  ISETP.GE.AND P1, PT, R11.reuse, UR14, PT ;  /* 0x0000000e0b007c0c */ /* 0x040fe4000bf26270 */
[----:B------:R-:W-:-:S04]  /*0ec0*/  IADD3 R12, PT, PT, R11, UR20, RZ ;  /* 0x000000140b0c7c10 */ /* 0x000fc8000fffe0ff */
[C---:B------:R-:W-:Y:S02]  /*0ed0*/  IADD3 R13, PT, PT, R12.reuse, UR20, RZ ;  /* 0x000000140c0d7c10 */ /* 0x040fe4000fffe0ff */
[----:B------:R-:W-:Y:S02]  /*0ee0*/  ISETP.GE.AND P2, PT, R12, UR14, PT ;  /* 0x0000000e0c007c0c */ /* 0x000fe4000bf46270 */
[----:B------:R-:W-:Y:S01]  /*0ef0*/  ISETP.GE.AND P3, PT, R13, UR14, PT ;  /* 0x0000000e0d007c0c */ /* 0x000fe2000bf66270 */
[----:B------:R-:W0:Y:S01]  /*0f00*/  @!P0 LDC.64 R24, c[0x0][0xfb8] ;  /* 0x0003ee00ff188b82 */ /* 0x000e220000000a00 */
[----:B------:R-:W-:-:S04]  /*0f10*/  @!P0 IMAD.WIDE R4, R10, R5, UR6 ;  /* 0x000000060a048e25 */ /* 0x000fc8000f8e0205 */
[----:B------:R-:W-:Y:S01]  /*0f20*/  @!P1 IMAD.WIDE R2, R11, R2, UR6 ;  /* 0x000000060b029e25 */ /* 0x000fe2000f8e0202 */
[----:B------:R-:W-:Y:S01]  /*0f30*/  MOV R27, 0x2 ;  /* 0x00000002001b7802 */ /* 0x000fe20000000f00 */
[----:B------:R-:W4:Y:S01]  /*0f40*/  @!P0 LDG.E.U16 R15, desc[UR16][R4.64] ;  /* 0x00000010040f8981 */ /* 0x000f22000c1e1500 */
[----:B------:R-:W5:Y:S03]  /*0f50*/  @!P1 LDC.64 R8, c[0x0][0xfb8] ;  /* 0x0003ee00ff089b82 */ /* 0x000f660000000a00 */
[----:B------:R1:W2:Y:S05]  /*0f60*/  @!P1 LDG.E.U16 R14, desc[UR16][R2.64] ;  /* 0x00000010020e9981 */ /* 0x0002aa000c1e1500 */
[----:B------:R-:W3:Y:S01]  /*0f70*/  @!P2 LDC.64 R6, c[0x0][0xfb8] ;  /* 0x0003ee00ff06ab82 */ /* 0x000ee20000000a00 */
[----:B------:R-:W-:-:S04]  /*0f80*/  @!P0 IMAD.WIDE R26, R10, R27, UR10 ;  /* 0x0000000a0a1a8e25 */ /* 0x000fc8000f8e021b */
[----:B------:R-:W-:Y:S02]  /*0f90*/  HFMA2 R23, -RZ, RZ, 0, 1.1920928955078125e-07 ;  /* 0x00000002ff177431 */ /* 0x000fe400000001ff */
[----:B------:R-:W-:Y:S01]  /*0fa0*/  HFMA2 R28, -RZ, RZ, 0, 1.1920928955078125e-07 ;  /* 0x00000002ff1c7431 */ /* 0x000fe200000001ff */
[----:B------:R-:W2:Y:S01]  /*0fb0*/  @!P0 LDG.E.U16 R21, desc[UR16][R26.64] ;  /* 0x000000101a158981 */ /* 0x000ea2000c1e1500 */
[----:B-1----:R-:W1:Y:S03]  /*0fc0*/  @!P3 LDC.64 R2, c[0x0][0xfb8] ;  /* 0x0003ee00ff02bb82 */ /* 0x002e660000000a00 */
[----:B0-----:R-:W2:Y:S01]  /*0fd0*/  @!P0 LDG.E R18, desc[UR16][R24.64] ;  /* 0x0000001018128981 */ /* 0x001ea2000c1e1900 */
[----:B------:R-:W-:-:S03]  /*0fe0*/  @!P2 IMAD.WIDE R22, R12, R23, UR6 ;  /* 0x000000060c16ae25 */ /* 0x000fc6000f8e0217 */
[----:B-----5:R0:W5:Y:S01]  /*0ff0*/  @!P1 LDG.E R16, desc[UR16][R8.64] ;  /* 0x0000001008109981 */ /* 0x020162000c1e1900 */
[----:B------:R-:W-:-:S03]  /*1000*/  @!P3 IMAD.WIDE R28, R13, R28, UR6 ;  /* 0x000000060d1cbe25 */ /* 0x000fc6000f8e021c */
[----:B------:R0:W5:Y:S04]  /*1010*/  @!P2 LDG.E.U16 R19, desc[UR16][R22.64] ;  /* 0x000000101613a981 */ /* 0x000168000c1e1500 */
[----:B------:R-:W5:Y:S04]  /*1020*/  @!P3 LDG.E.U16 R17, desc[UR16][R28.64] ;  /* 0x000000101c11b981 */ /* 0x000f68000c1e1500 */
[----:B---3--:R3:W5:Y:S04]  /*1030*/  @!P2 LDG.E R20, desc[UR16][R6.64] ;  /* 0x000000100614a981 */ /* 0x008768000c1e1900 */
[----:B-1----:R-:W5:Y:S01]  /*1040*/  @!P3 LDG.E R24, desc[UR16][R2.64] ;  /* 0x000000100218b981 */ /* 0x002f62000c1e1900 */
[----:B------:R-:W-:Y:S01]  /*1050*/  MOV R4, 0x2 ;  /* 0x0000000200047802 */ /* 0x000fe20000000f00 */
[----:B0-----:R-:W-:-:S04]  /*1060*/  HFMA2 R9, -RZ, RZ, 0, 1.1920928955078125e-07 ;  /* 0x00000002ff097431 */ /* 0x001fc800000001ff */
[----:B------:R-:W-:Y:S01]  /*1070*/  @!P1 IMAD.WIDE R4, R11, R4, UR10 ;  /* 0x0000000a0b049e25 */ /* 0x000fe2000f8e0204 */
[----:B------:R-:W-:-:S03]  /*1080*/  MOV R22, 0x2 ;  /* 0x0000000200167802 */ /* 0x000fc60000000f00 */
[----:B------:R-:W-:Y:S01]  /*1090*/  @!P2 IMAD.WIDE R8, R12, R9, UR10 ;  /* 0x0000000a0c08ae25 */ /* 0x000fe2000f8e0209 */
[----:B------:R0:W5:Y:S04]  /*10a0*/  @!P1 LDG.E.U16 R25, desc[UR16][R4.64] ;  /* 0x0000001004199981 */ /* 0x000168000c1e1500 */
[----:B------:R-:W5:Y:S01]  /*10b0*/  @!P2 LDG.E.U16 R26, desc[UR16][R8.64] ;  /* 0x00000010081aa981 */ /* 0x000f62000c1e1500 */
[----:B------:R-:W-:-:S05]  /*10c0*/  @!P3 IMAD.WIDE R22, R13, R22, UR10 ;  /* 0x0000000a0d16be25 */ /* 0x000fca000f8e0216 */
[----:B------:R1:W5:Y:S01]  /*10d0*/  @!P3 LDG.E.U16 R27, desc[UR16][R22.64] ;  /* 0x00000010161bb981 */ /* 0x000362000c1e1500 */
[----:B---3--:R-:W-:Y:S01]  /*10e0*/  HFMA2 R7, -RZ, RZ, 0, 1.1920928955078125e-07 ;  /* 0x00000002ff077431 */ /* 0x008fe200000001ff */
[----:B------:R-:W-:Y:S01]  /*10f0*/  MOV R28, 0x2 ;  /* 0x00000002001c7802 */ /* 0x000fe20000000f00 */
[----:B0-----:R-:W-:-:S03]  /*1100*/  HFMA2 R5, -RZ, RZ, 0, 1.1920928955078125e-07 ;  /* 0x00000002ff057431 */ /* 0x001fc600000001ff */
[----:B------:R-:W-:-:S04]  /*1110*/  @!P0 IMAD.WIDE R6, R10, R7, UR8 ;  /* 0x000000080a068e25 */ /* 0x000fc8000f8e0207 */
[-C--:B------:R-:W-:Y:S01]  /*1120*/  @!P1 IMAD.WIDE R2, R11, R28.reuse, UR8 ;  /* 0x000000080b029e25 */ /* 0x080fe2000f8e021c */
[----:B-1----:R-:W0:Y:S01]  /*1130*/  LDC.64 R22, c[0x0][0xf80] ;  /* 0x0003e000ff167b82 */ /* 0x002e220000000a00 */
[----:B------:R1:W3:Y:S02]  /*1140*/  @!P0 LDG.E.U16 R6, desc[UR16][R6.64] ;  /* 0x0000001006068981 */ /* 0x0002e4000c1e1500 */
[----:B------:R-:W-:Y:S02]  /*1150*/  @!P2 IMAD.WIDE R4, R12, R5, UR8 ;  /* 0x000000080c04ae25 */ /* 0x000fe4000f8e0205 */
[----:B------:R-:W3:Y:S02]  /*1160*/  @!P1 LDG.E.U16 R2, desc[UR16][R2.64] ;  /* 0x0000001002029981 */ /* 0x000ee4000c1e1500 */
[----:B------:R-:W-:Y:S02]  /*1170*/  @!P3 IMAD.WIDE R8, R13, R28, UR8 ;  /* 0x000000080d08be25 */ /* 0x000fe4000f8e021c */
[----:B------:R1:W3:Y:S04]  /*1180*/  @!P2 LDG.E.U16 R4, desc[UR16][R4.64] ;  /* 0x000000100404a981 */ /* 0x0002e8000c1e1500 */
[----:B------:R0:W3:Y:S01]  /*1190*/  @!P3 LDG.E.U16 R8, desc[UR16][R8.64] ;  /* 0x000000100808b981 */ /* 0x0000e2000c1e1500 */
[----:B------:R-:W5:Y:S01]  /*11a0*/  MUFU.RCP R28, UR5 ;  /* 0x00000005001c7d08 */ /* 0x000f620008001000 */
[----:B------:R-:W-:-:S02]  /*11b0*/  MOV R29, RZ ;  /* 0x000000ff001d7202 */ /* 0x000fc40000000f00 */
[----:B-1----:R-:W-:Y:S01]  /*11c0*/  MOV R7, RZ ;  /* 0x000000ff00077202 */ /* 0x002fe20000000f00 */
[----:B------:R-:W-:Y:S01]  /*11d0*/  HFMA2 R5, -RZ, RZ, 0, 0 ;  /* 0x00000000ff057431 */ /* 0x000fe200000001ff */
[----:B------:R-:W-:Y:S01]  /*11e0*/  BSSY.RECONVERGENT B0, `(.L_x_101) ;  /* 0x000005c000007945 */ /* 0x000fe20003800200 */
[----:B----4-:R-:W-:Y:S02]  /*11f0*/  @!P0 HADD2.F32 R15, -RZ, R15.H0_H0 ;  /* 0x2000000fff0f8230 */ /* 0x010fe40000004100 */
[----:B--2---:R-:W-:Y:S02]  /*1200*/  @!P1 HADD2.F32 R3, -RZ, R14.H0_H0 ;  /* 0x2000000eff039230 */ /* 0x004fe40000004100 */
[----:B------:R-:W1:Y:S01]  /*1210*/  MUFU.RCP R14, UR19 ;  /* 0x00000013000e7d08 */ /* 0x000e620008001000 */
[----:B------:R-:W-:Y:S02]  /*1220*/  @!P0 HADD2.F32 R7, -RZ, R21.H0_H0 ;  /* 0x20000015ff078230 */ /* 0x000fe40000004100 */
[----:B------:R-:W-:Y:S01]  /*1230*/  @!P0 FMUL.FTZ R29, R18, R15 ;  /* 0x0000000f121d8220 */ /* 0x000fe20000410000 */
[----:B------:R-:W-:-:S02]  /*1240*/  HFMA2 R15, -RZ, RZ, 0, 0 ;  /* 0x00000000ff0f7431 */ /* 0x000fc400000001ff */
[----:B-----5:R-:W-:Y:S01]  /*1250*/  @!P1 FMUL.FTZ R15, R16, R3 ;  /* 0x00000003100f9220 */ /* 0x020fe20000410000 */
[----:B------:R-:W-:Y:S01]  /*1260*/  FMUL.FTZ R16, R28, R29 ;  /* 0x0000001d1c107220 */ /* 0x000fe20000410000 */
[----:B0-----:R-:W-:Y:S01]  /*1270*/  FADD.FTZ R3, -R22, 1 ;  /* 0x3f80000016037421 */ /* 0x001fe20000010100 */
[----:B------:R-:W-:-:S03]  /*1280*/  FMUL.FTZ R7, R7, R22 ;  /* 0x0000001607077220 */ /* 0x000fc60000410000 */
[----:B------:R-:W-:Y:S01]  /*1290*/  FMUL.FTZ R9, R16, R3 ;  /* 0x0000000310097220 */ /* 0x000fe20000410000 */
[----:B------:R-:W-:-:S03]  /*12a0*/  @!P2 HADD2.F32 R19, -RZ, R19.H0_H0 ;  /* 0x20000013ff13a230 */ /* 0x000fc60000004100 */
[----:B------:R-:W-:Y:S01]  /*12b0*/  FFMA.FTZ R7, R16, R9, R7 ;  /* 0x0000000910077223 */ /* 0x000fe20000010007 */
[----:B------:R-:W-:Y:S02]  /*12c0*/  @!P3 HADD2.F32 R9, -RZ, R17.H0_H0 ;  /* 0x20000011ff09b230 */ /* 0x000fe40000004100 */
[----:B------:R-:W-:Y:S01]  /*12d0*/  @!P2 FMUL.FTZ R5, R20, R19 ;  /* 0x000000131405a220 */ /* 0x000fe20000410000 */
[----:B------:R-:W-:Y:S02]  /*12e0*/  MOV R19, RZ ;  /* 0x000000ff00137202 */ /* 0x000fe40000000f00 */
[----:B------:R-:W-:Y:S01]  /*12f0*/  @!P3 FMUL.FTZ R19, R24, R9 ;  /* 0x000000091813b220 */ /* 0x000fe20000410000 */
[----:B-1----:R-:W-:-:S06]  /*1300*/  FMUL.FTZ R9, R7, R14 ;  /* 0x0000000e07097220 */ /* 0x002fcc0000410000 */
[----:B------:R-:W0:Y:S01]  /*1310*/  MUFU.SQRT R9, R9 ;  /* 0x0000000900097308 */ /* 0x000e220000002000 */
[----:B------:R-:W-:Y:S02]  /*1320*/  HFMA2 R17, -RZ, RZ, 0, 0 ;  /* 0x00000000ff117431 */ /* 0x000fe400000001ff */
[C---:B------:R-:W-:Y:S01]  /*1330*/  FMUL.FTZ R20, R28.reuse, R15 ;  /* 0x0000000f1c147220 */ /* 0x040fe20000410000 */
[----:B------:R-:W-:Y:S01]  /*1340*/  MOV R15, RZ ;  /* 0x000000ff000f7202 */ /* 0x000fe20000000f00 */
[----:B------:R-:W-:Y:S02]  /*1350*/  @!P1 HADD2.F32 R17, -RZ, R25.H0_H0 ;  /* 0x20000019ff119230 */ /* 0x000fe40000004100 */
[C---:B------:R-:W-:Y:S01]  /*1360*/  FMUL.FTZ R18, R28.reuse, R5 ;  /* 0x000000051c127220 */ /* 0x040fe20000410000 */
[----:B------:R-:W-:Y:S02]  /*1370*/  @!P2 HADD2.F32 R15, -RZ, R26.H0_H0 ;  /* 0x2000001aff0fa230 */ /* 0x000fe40000004100 */
[----:B------:R-:W-:Y:S01]  /*1380*/  FMUL.FTZ R17, R17, R22 ;  /* 0x0000001611117220 */ /* 0x000fe20000410000 */
[C---:B------:R-:W-:Y:S01]  /*1390*/  FMUL.FTZ R21, R3.reuse, R20 ;  /* 0x0000001403157220 */ /* 0x040fe20000410000 */
[----:B------:R-:W-:Y:S01]  /*13a0*/  FMUL.FTZ R24, R3, R18 ;  /* 0x0000001203187220 */ /* 0x000fe20000410000 */
[----:B------:R-:W-:Y:S01]  /*13b0*/  FMUL.FTZ R15, R15, R22 ;  /* 0x000000160f0f7220 */ /* 0x000fe20000410000 */
[----:B------:R-:W-:Y:S01]  /*13c0*/  FMUL.FTZ R28, R28, R19 ;  /* 0x000000131c1c7220 */ /* 0x000fe20000410000 */
[----:B------:R-:W-:-:S02]  /*13d0*/  HFMA2 R25, -RZ, RZ, 0, 0 ;  /* 0x00000000ff197431 */ /* 0x000fc400000001ff */
[----:B------:R-:W-:Y:S01]  /*13e0*/  FFMA.FTZ R5, R20, R21, R17 ;  /* 0x0000001514057223 */ /* 0x000fe20000010011 */
[----:B------:R-:W-:Y:S02]  /*13f0*/  @!P3 HADD2.F32 R25, -RZ, R27.H0_H0 ;  /* 0x2000001bff19b230 */ /* 0x000fe40000004100 */
[----:B0-----:R-:W-:Y:S01]  /*1400*/  FADD.FTZ R19, R9, UR12 ;  /* 0x0000000c09137e21 */ /* 0x001fe20008010000 */
[----:B------:R-:W-:Y:S01]  /*1410*/  FFMA.FTZ R9, R18, R24, R15 ;  /* 0x0000001812097223 */ /* 0x000fe2000001000f */
[----:B------:R-:W-:Y:S01]  /*1420*/  FMUL.FTZ R21, R5, R14 ;  /* 0x0000000e05157220 */ /* 0x000fe20000410000 */
[----:B------:R-:W-:Y:S01]  /*1430*/  FMUL.FTZ R3, R3, R28 ;  /* 0x0000001c03037220 */ /* 0x000fe20000410000 */
[----:B------:R-:W-:Y:S01]  /*1440*/  FMUL.FTZ R15, R25, R22 ;  /* 0x00000016190f7220 */ /* 0x000fe20000410000 */
[----:B------:R-:W-:-:S03]  /*1450*/  FMUL.FTZ R24, R9, R14 ;  /* 0x0000000e09187220 */ /* 0x000fc60000410000 */
[----:B------:R-:W-:Y:S01]  /*1460*/  FFMA.FTZ R15, R28, R3, R15 ;  /* 0x000000031c0f7223 */ /* 0x000fe2000001000f */
[----:B------:R-:W0:Y:S03]  /*1470*/  MUFU.SQRT R21, R21 ;  /* 0x0000001500157308 */ /* 0x000e260000002000 */
[----:B------:R-:W-:-:S05]  /*1480*/  FMUL.FTZ R14, R15, R14 ;  /* 0x0000000e0f0e7220 */ /* 0x000fca0000410000 */
[----:B------:R-:W1:Y:S08]  /*1490*/  MUFU.SQRT R24, R24 ;  /* 0x0000001800187308 */ /* 0x000e700000002000 */
[----:B------:R-:W2:Y:S01]  /*14a0*/  MUFU.SQRT R14, R14 ;  /* 0x0000000e000e7308 */ /* 0x000ea20000002000 */
[----:B------:R-:W-:Y:S01]  /*14b0*/  MOV R22, RZ ;  /* 0x000000ff00167202 */ /* 0x000fe20000000f00 */
[----:B0-----:R-:W-:Y:S01]  /*14c0*/  FADD.FTZ R3, R21, UR12 ;  /* 0x0000000c15037e21 */ /* 0x001fe20008010000 */
[----:B---3--:R-:W-:-:S05]  /*14d0*/  @!P0 HADD2.F32 R22, -RZ, R6.H0_H0 ;  /* 0x20000006ff168230 */ /* 0x008fca0000004100 */
[----:B------:R-:W0:Y:S01]  /*14e0*/  MUFU.RCP R17, UR18 ;  /* 0x0000001200117d08 */ /* 0x000e220008001000 */
[----:B-1----:R-:W-:Y:S01]  /*14f0*/  FADD.FTZ R6, R24, UR12 ;  /* 0x0000000c18067e21 */ /* 0x002fe20008010000 */
[----:B------:R-:W-:Y:S02]  /*1500*/  HFMA2 R21, -RZ, RZ, 0, 0 ;  /* 0x00000000ff157431 */ /* 0x000fe400000001ff */
[----:B------:R-:W-:Y:S01]  /*1510*/  @!P1 HADD2.F32 R21, -RZ, R2.H0_H0 ;  /* 0x20000002ff159230 */ /* 0x000fe20000004100 */
[----:B------:R-:W-:-:S03]  /*1520*/  MOV R25, RZ ;  /* 0x000000ff00197202 */ /* 0x000fc60000000f00 */
[----:B------:R-:W1:Y:S01]  /*1530*/  MUFU.RCP R19, R19 ;  /* 0x0000001300137308 */ /* 0x000e620000001000 */
[----:B------:R-:W-:Y:S02]  /*1540*/  @!P2 HADD2.F32 R25, -RZ, R4.H0_H0 ;  /* 0x20000004ff19a230 */ /* 0x000fe40000004100 */
[----:B--2---:R-:W-:Y:S01]  /*1550*/  FADD.FTZ R4, R14, UR12 ;  /* 0x0000000c0e047e21 */ /* 0x004fe20008010000 */
[----:B------:R-:W-:-:S04]  /*1560*/  FMUL.FTZ R27, R22, UR13 ;  /* 0x0000000d161b7c20 */ /* 0x000fc80008410000 */
[----:B------:R-:W2:Y:S01]  /*1570*/  MUFU.RCP R3, R3 ;  /* 0x0000000300037308 */ /* 0x000ea20000001000 */
[----:B------:R-:W-:Y:S02]  /*1580*/  HFMA2 R2, -RZ, RZ, 0, 0 ;  /* 0x00000000ff027431 */ /* 0x000fe400000001ff */
[----:B------:R-:W-:-:S05]  /*1590*/  FMUL.FTZ R21, R21, UR13 ;  /* 0x0000000d15157c20 */ /* 0x000fca0008410000 */
[----:B------:R-:W3:Y:S01]  /*15a0*/  MUFU.RCP R6, R6 ;  /* 0x0000000600067308 */ /* 0x000ee20000001000 */
[----:B------:R-:W-:Y:S02]  /*15b0*/  @!P3 HADD2.F32 R2, -RZ, R8.H0_H0 ;  /* 0x20000008ff02b230 */ /* 0x000fe40000004100 */
[----:B------:R-:W-:Y:S01]  /*15c0*/  FMUL.FTZ R25, R25, UR13 ;  /* 0x0000000d19197c20 */ /* 0x000fe20008410000 */
[-C--:B------:R-:W-:Y:S01]  /*15d0*/  FFMA.FTZ R16, R16, R23.reuse, R27 ;  /* 0x0000001710107223 */ /* 0x080fe2000001001b */
[-C--:B------:R-:W-:Y:S02]  /*15e0*/  FFMA.FTZ R20, R20, R23.reuse, R21 ;  /* 0x0000001714147223 */ /* 0x080fe40000010015 */
[----:B------:R-:W-:Y:S01]  /*15f0*/  FFMA.FTZ R8, R18, R23, R25 ;  /* 0x0000001712087223 */ /* 0x000fe20000010019 */
[----:B------:R-:W4:Y:S01]  /*1600*/  MUFU.RCP R4, R4 ;  /* 0x0000000400047308 */ /* 0x000f220000001000 */
[----:B------:R-:W-:Y:S01]  /*1610*/  FMUL.FTZ R25, R2, UR13 ;  /* 0x0000000d02197c20 */ /* 0x000fe20008410000 */
[-C--:B0-----:R-:W-:Y:S01]  /*1620*/  FMUL.FTZ R2, R16, R17.reuse ;  /* 0x0000001110027220 */ /* 0x081fe20000410000 */
[-C--:B------:R-:W-:Y:S01]  /*1630*/  FMUL.FTZ R14, R20, R17.reuse ;  /* 0x00000011140e7220 */ /* 0x080fe20000410000 */
[----:B------:R-:W-:Y:S01]  /*1640*/  FMUL.FTZ R21, R8, R17 ;  /* 0x0000001108157220 */ /* 0x000fe20000410000 */
[----:B------:R-:W-:Y:S01]  /*1650*/  FFMA.FTZ R28, R28, R23, R25 ;  /* 0x000000171c1c7223 */ /* 0x000fe20000010019 */
[----:B-1----:R-:W-:Y:S01]  /*1660*/  FMUL.FTZ R2, R2, R19 ;  /* 0x0000001302027220 */ /* 0x002fe20000410000 */
[----:B--2---:R-:W-:Y:S01]  /*1670*/  FMUL.FTZ R14, R14, R3 ;  /* 0x000000030e0e7220 */ /* 0x004fe20000410000 */
[----:B---3--:R-:W-:Y:S01]  /*1680*/  FMUL.FTZ R3, R21, R6 ;  /* 0x0000000615037220 */ /* 0x008fe20000410000 */
[----:B------:R-:W-:Y:S01]  /*1690*/  FMUL.FTZ R21, R28, R17 ;  /* 0x000000111c157220 */ /* 0x000fe20000410000 */
[----:B------:R-:W-:Y:S01]  /*16a0*/  FFMA.FTZ R17, RZ, UR15, R2 ;  /* 0x0000000fff117c23 */ /* 0x000fe20008010002 */
[----:B------:R-:W-:Y:S06]  /*16b0*/  @P0 BRA `(.L_x_102) ;  /* 0x0000000000380947 */ /* 0x000fec0003800000 */
[----:B------:R-:W-:Y:S02]  /*16c0*/  F2FP.F16.F32.PACK_AB R16, R16, R17 ;  /* 0x000000111010723e */ /* 0x000fe400000000ff */
[----:B------:R-:W-:Y:S02]  /*16d0*/  F2FP.F16.F32.PACK_AB R7, RZ, R7 ;  /* 0x00000007ff07723e */ /* 0x000fe400000000ff */
[----:B------:R-:W-:Y:S02]  /*16e0*/  MOV R17, 0x2 ;  /* 0x0000000200117802 */ /* 0x000fe40000000f00 */
[----:B------:R-:W-:Y:S02]  /*16f0*/  MOV R19, 0x2 ;  /* 0x0000000200137802 */ /* 0x000fe40000000f00 */
[----:B------:R-:W-:Y:S02]  /*1700*/  MOV R23, 0x2 ;  /* 0x0000000200177802 */ /* 0x000fe40000000f00 */
[----:B------:R-:W-:Y:S01]  /*1710*/  PRMT R24, R7, 0x7610, R24 ;  /* 0x0000761007187816 */ /* 0x000fe20000000018 */
[----:B------:R-:W-:Y:S01]  /*1720*/  IMAD.WIDE R6, R10, R17, UR6 ;  /* 0x000000060a067e25 */ /* 0x000fe2000f8e0211 */
[----:B------:R-:W-:-:S02]  /*1730*/  PRMT R2, R16, 0x7610, R2 ;  /* 0x0000761010027816 */ /* 0x000fc40000000002 */
[----:B------:R-:W-:Y:S01]  /*1740*/  PRMT R22, R16, 0x7632, R22 ;  /* 0x0000763210167816 */ /* 0x000fe20000000016 */
[C---:B------:R-:W-:Y:S02]  /*1750*/  IMAD.WIDE R16, R10.reuse, R19, UR8 ;  /* 0x000000080a107e25 */ /* 0x040fe4000f8e0213 */
[----:B------:R0:W-:Y:S02]  /*1760*/  STG.E.U16 desc[UR16][R6.64], R2 ;  /* 0x0000000206007986 */ /* 0x0001e4000c101510 */
[----:B------:R-:W-:Y:S02]  /*1770*/  IMAD.WIDE R18, R10, R23, UR10 ;  /* 0x0000000a0a127e25 */ /* 0x000fe4000f8e0217 */
[----:B------:R0:W-:Y:S04]  /*1780*/  STG.E.U16 desc[UR16][R16.64], R22 ;  /* 0x0000001610007986 */ /* 0x0001e8000c101510 */
[----:B------:R0:W-:Y:S02]  /*1790*/  STG.E.U16 desc[UR16][R18.64], R24 ;  /* 0x0000001812007986 */ /* 0x0001e4000c101510 */
.L_x_102:
[----:B------:R-:W-:Y:S05]  /*17a0*/  BSYNC.RECONVERGENT B0 ;  /* 0x0000000000007941 */ /* 0x000fea0003800200 */
.L_x_101:
[----:B------:R-:W-:Y:S01]  /*17b0*/  BSSY.RECONVERGENT B0, `(.L_x_103) ;  /* 0x0000012000007945 */ /* 0x000fe20003800200 */
[----:B0-----:R-:W-:Y:S01]  /*17c0*/  FFMA.FTZ R17, RZ, UR15, R3 ;  /* 0x0000000fff117c23 */ /* 0x001fe20008010003 */
[----:B----4-:R-:W-:Y:S01]  /*17d0*/  FMUL.FTZ R2, R21, R4 ;  /* 0x0000000415027220 */ /* 0x010fe20000410000 */
[----:B------:R-:W-:Y:S01]  /*17e0*/  FFMA.FTZ R3, RZ, UR15, R14 ;  /* 0x0000000fff037c23 */ /* 0x000fe2000801000e */
[----:B------:R-:W-:Y:S06]  /*17f0*/  @P1 BRA `(.L_x_104) ;  /* 0x0000000000341947 */ /* 0x000fec0003800000 */
[----:B------:R-:W-:Y:S01]  /*1800*/  F2FP.F16.F32.PACK_AB R5, RZ, R5 ;  /* 0x00000005ff05723e */ /* 0x000fe200000000ff */
[----:B------:R-:W-:Y:S01]  /*1810*/  HFMA2 R6, -RZ, RZ, 0, 1.1920928955078125e-07 ;  /* 0x00000002ff067431 */ /* 0x000fe200000001ff */
[----:B------:R-:W-:Y:S02]  /*1820*/  MOV R4, 0x2 ;  /* 0x0000000200047802 */ /* 0x000fe40000000f00 */
[----:B------:R-:W-:Y:S02]  /*1830*/  F2FP.F16.F32.PACK_AB R20, R20, R3 ;  /* 0x000000031414723e */ /* 0x000fe400000000ff */
[----:B------:R-:W-:Y:S01]  /*1840*/  MOV R10, 0x2 ;  /* 0x00000002000a7802 */ /* 0x000fe20000000f00 */
[----:B------:R-:W-:Y:S01]  /*1850*/  IMAD.WIDE R6, R11, R6, UR8 ;  /* 0x000000080b067e25 */ /* 0x000fe2000f8e0206 */
[----:B------:R-:W-:Y:S02]  /*1860*/  PRMT R14, R5, 0x7610, R14 ;  /* 0x00007610050e7816 */ /* 0x000fe4000000000e */
[----:B------:R-:W-:Y:S01]  /*1870*/  PRMT R3, R20, 0x7632, R3 ;  /* 0x0000763214037816 */ /* 0x000fe20000000003 */
[----:B------:R-:W-:-:S04]  /*1880*/  IMAD.WIDE R4, R11, R4, UR6 ;  /* 0x000000060b047e25 */ /* 0x000fc8000f8e0204 */
[----:B------:R-:W-:Y:S01]  /*1890*/  IMAD.WIDE R10, R11, R10, UR10 ;  /* 0x0000000a0b0a7e25 */ /* 0x000fe2000f8e020a */
[----:B------:R0:W-:Y:S04]  /*18a0*/  STG.E.U16 desc[UR16][R4.64], R20 ;  /* 0x0000001404007986 */ /* 0x0001e8000c101510 */
[----:B------:R0:W-:Y:S04]  /*18b0*/  STG.E.U16 desc[UR16][R6.64], R3 ;  /* 0x0000000306007986 */ /* 0x0001e8000c101510 */
[----:B------:R0:W-:Y:S02]  /*18c0*/  STG.E.U16 desc[UR16][R10.64], R14 ;  /* 0x0000000e0a007986 */ /* 0x0001e4000c101510 */
.L_x_104:
[----:B------:R-:W-:Y:S05]  /*18d0*/  BSYNC.RECONVERGENT B0 ;  /* 0x0000000000007941 */ /* 0x000fea0003800200 */
.L_x_103:
[----:B------:R-:W-:Y:S04]  /*18e0*/  BSSY.RECONVERGENT B0, `(.L_x_105) ;  /* 0x0000010000007945 */ /* 0x000fe80003800200 */
[----:B------:R-:W-:Y:S05]  /*18f0*/  @P2 BRA `(.L_x_106) ;  /* 0x0000000000382947 */ /* 0x000fea0003800000 */
[----:B0-----:R-:W-:Y:S01]  /*1900*/  HFMA2 R5, -RZ, RZ, 0, 1.1920928955078125e-07 ;  /* 0x00000002ff057431 */ /* 0x001fe200000001ff */
[----:B------:R-:W-:Y:S01]  /*1910*/  F2FP.F16.F32.PACK_AB R8, R8, R17 ;  /* 0x000000110808723e */ /* 0x000fe200000000ff */
[----:B------:R-:W-:Y:S01]  /*1920*/  HFMA2 R3, -RZ, RZ, 0, 1.1920928955078125e-07 ;  /* 0x00000002ff037431 */ /* 0x000fe200000001ff */
[----:B------:R-:W-:Y:S02]  /*1930*/  MOV R7, 0x2 ;  /* 0x0000000200077802 */ /* 0x000fe40000000f00 */
[----:B------:R-:W-:Y:S01]  /*1940*/  F2FP.F16.F32.PACK_AB R9, RZ, R9 ;  /* 0x00000009ff09723e */ /* 0x000fe200000000ff */
[----:B------:R-:W-:Y:S01]  /*1950*/  IMAD.WIDE R4, R12, R5, UR6 ;  /* 0x000000060c047e25 */ /* 0x000fe2000f8e0205 */
[C---:B------:R-:W-:Y:S02]  /*1960*/  PRMT R10, R8.reuse, 0x7610, R10 ;  /* 0x00007610080a7816 */ /* 0x040fe4000000000a */
[----:B------:R-:W-:Y:S01]  /*1970*/  PRMT R11, R8, 0x7632, R11 ;  /* 0x00007632080b7816 */ /* 0x000fe2000000000b */
[C---:B------:R-:W-:Y:S01]  /*1980*/  IMAD.WIDE R6, R12.reuse, R7, UR8 ;  /* 0x000000080c067e25 */ /* 0x040fe2000f8e0207 */
[----:B------:R-:W-:Y:S01]  /*1990*/  PRMT R14, R9, 0x7610, R14 ;  /* 0x00007610090e7816 */ /* 0x000fe2000000000e */
[----:B------:R1:W-:Y:S02]  /*19a0*/  STG.E.U16 desc[UR16][R4.64], R10 ;  /* 0x0000000a04007986 */ /* 0x0003e4000c101510 */
[----:B------:R-:W-:-:S02]  /*19b0*/  IMAD.WIDE R8, R12, R3, UR10 ;  /* 0x0000000a0c087e25 */ /* 0x000fc4000f8e0203 */
[----:B------:R1:W-:Y:S04]  /*19c0*/  STG.E.U16 desc[UR16][R6.64], R11 ;  /* 0x0000000b06007986 */ /* 0x0003e8000c101510 */
[----:B------:R1:W-:Y:S02]  /*19d0*/  STG.E.U16 desc[UR16][R8.64], R14 ;  /* 0x0000000e08007986 */ /* 0x0003e4000c101510 */
.L_x_106:
[----:B------:R-:W-:Y:S05]  /*19e0*/  BSYNC.RECONVERGENT B0 ;  /* 0x0000000000007941 */ /* 0x000fea0003800200 */
.L_x_105:
[----:B------:R-:W-:Y:S01]  /*19f0*/  BSSY.RECONVERGENT B0, `(.L_x_107) ;  /* 0x000000f000007945 */ /* 0x000fe20003800200 */
[----:B0-----:R-:W-:-:S03]  /*1a00*/  FFMA.FTZ R3, RZ, UR15, R2 ;  /* 0x0000000fff037c23 */ /* 0x001fc60008010002 */
[----:B------:R-:W-:Y:S05]  /*1a10*/  @P3 BRA `(.L_x_108) ;  /* 0x0000000000303947 */ /* 0x000fea0003800000 */
[----:B------:R-:W-:Y:S01]  /*1a20*/  MOV R2, 0x2 ;  /* 0x0000000200027802 */ /* 0x000fe20000000f00 */
[----:B-1----:R-:W-:Y:S01]  /*1a30*/  HFMA2 R4, -RZ, RZ, 0, 1.1920928955078125e-07 ;  /* 0x00000002ff047431 */ /* 0x002fe200000001ff */
[----:B------:R-:W-:Y:S02]  /*1a40*/  F2FP.F16.F32.PACK_AB R28, R28, R3 ;  /* 0x000000031c1c723e */ /* 0x000fe400000000ff */
[----:B------:R-:W-:Y:S01]  /*1a50*/  MOV R6, 0x2 ;  /* 0x0000000200067802 */ /* 0x000fe20000000f00 */
[C---:B------:R-:W-:Y:S01]  /*1a60*/  IMAD.WIDE R2, R13.reuse, R2, UR6 ;  /* 0x000000060d027e25 */ /* 0x040fe2000f8e0202 */
[----:B------:R-:W-:Y:S02]  /*1a70*/  PRMT R8, R28, 0x7632, R8 ;  /* 0x000076321c087816 */ /* 0x000fe40000000008 */
[----:B------:R-:W-:Y:S01]  /*1a80*/  F2FP.F16.F32.PACK_AB R15, RZ, R15 ;  /* 0x0000000fff0f723e */ /* 0x000fe200000000ff */
[C---:B------:R-:W-:Y:S01]  /*1a90*/  IMAD.WIDE R4, R13.reuse, R4, UR8 ;  /* 0x000000080d047e25 */ /* 0x040fe2000f8e0204 */
[----:B------:R0:W-:Y:S03]  /*1aa0*/  STG.E.U16 desc[UR16][R2.64], R28 ;  /* 0x0000001c02007986 */ /* 0x0001e6000c101510 */
[----:B------:R-:W-:Y:S01]  /*1ab0*/  IMAD.WIDE R6, R13, R6, UR10 ;  /* 0x0000000a0d067e25 */ /* 0x000fe2000f8e0206 */
[----:B------:R0:W-:Y:S04]  /*1ac0*/  STG.E.U16 desc[UR16][R4.64], R8 ;  /* 0x0000000804007986 */ /* 0x0001e8000c101510 */
[----:B------:R0:W-:Y:S02]  /*1ad0*/  STG.E.U16 desc[UR16][R6.64], R15 ;  /* 0x0000000f06007986 */ /* 0x0001e4000c101510 */
.L_x_108:
[----:B------:R-:W-:Y:S05]  /*1ae0*/  BSYNC.RECONVERGENT B0 ;  /* 0x0000000000007941 */ /* 0x000fea0003800200 */
.L_x_107:
[----:B------:R-:W-:-:S04]  /*1af0*/  ULEA UR4, UR20, UR4, 0x2 ;  /* 0x0000000414047291 */ /* 0x000fc8000f8e10ff */
[----:B------:R-:W-:-:S09]  /*1b00*/  UISETP.GE.AND UP0, UPT, UR4, UR14, UPT ;  /* 0x0000000e0400728c */ /* 0x000fd2000bf06270 */
[----:B------:R-:W-:Y:S05]  /*1b10*/  BRA.U !UP0, `(.L_x_109) ;  /* 0xfffffff108d07547 */ /* 0x000fea000b83ffff */
[----:B------:R-:W-:Y:S05]  /*1b20*/  EXIT ;  /* 0x000000000000794d */ /* 0x000fea0003800000 */
.L_x_100:
[----:B------:R-:W0:Y:S01]  /*1b30*/  S2R R25, SR_TID.X ;  /* 0x0000000000197919 */ /* 0x000e220000002100 */
[----:B------:R-:W1:Y:S01]  /*1b40*/  LDCU UR15, c[0x0][0xf94] ;  /* 0x0001f280ff0f77ac */ /* 0x000e620008000800 */
[----:B------:R-:W2:Y:S01]  /*1b50*/  LDCU UR12, c[0x0][0xf9c] ;  /* 0x0001f380ff0c77ac */ /* 0x000ea20008000800 */
[----:B------:R-:W3:Y:S01]  /*1b60*/  LDCU UR13, c[0x0][0xf7c] ;  /* 0x0001ef80ff0d77ac */ /* 0x000ee20008000800 */
[----:B------:R-:W-:-:S05]  /*1b70*/  UMOV UR4, URZ ;  /* 0x000000ff00047c82 */ /* 0x000fca0008000000 */
.L_x_118:
[----:B0-----:R-:W-:Y:S01]  /*1b80*/  IADD3 R0, PT, PT, R25, UR4, RZ ;  /* 0x0000000419007c10 */ /* 0x001fe2000fffe0ff */
[----:B------:R-:W-:Y:S02]  /*1b90*/  HFMA2 R19, -RZ, RZ, 0, 1.1920928955078125e-07 ;  /* 0x00000002ff137431 */ /* 0x000fe400000001ff */
[----:B------:R-:W-:Y:S01]  /*1ba0*/  HFMA2 R5, -RZ, RZ, 0, 1.1920928955078125e-07 ;  /* 0x00000002ff057431 */ /* 0x000fe200000001ff */
[C---:B------:R-:W-:Y:S02]  /*1bb0*/  ISETP.GE.AND P0, PT, R0.reuse, UR14, PT ;  /* 0x0000000e00007c0c */ /* 0x040fe4000bf06270 */
[----:B------:R-:W-:-:S04]  /*1bc0*/  IADD3 R14, PT, PT, R0, UR20, RZ ;  /* 0x00000014000e7c10 */ /* 0x000fc8000fffe0ff */
[C---:B------:R-:W-:Y:S02]  /*1bd0*/  IADD3 R15, PT, PT, R14.reuse, UR20, RZ ;  /* 0x000000140e0f7c10 */ /* 0x040fe4000fffe0ff */
[----:B------:R-:W-:Y:S02]  /*1be0*/  ISETP.GE.AND P1, PT, R14, UR14, PT ;  /* 0x0000000e0e007c0c */ /* 0x000fe4000bf26270 */
[C---:B------:R-:W-:Y:S02]  /*1bf0*/  IADD3 R16, PT, PT, R15.reuse, UR20, RZ ;  /* 0x000000140f107c10 */ /* 0x040fe4000fffe0ff */
[----:B------:R-:W-:Y:S01]  /*1c00*/  ISETP.GE.AND P2, PT, R15, UR14, PT ;  /* 0x0000000e0f007c0c */ /* 0x000fe2000bf46270 */
[----:B------:R-:W0:Y:S01]  /*1c10*/  @!P0 LDC.64 R10, c[0x0][0xfb8] ;  /* 0x0003ee00ff0a8b82 */ /* 0x000e220000000a00 */
[----:B------:R-:W-:Y:S01]  /*1c20*/  ISETP.GE.AND P3, PT, R16, UR14, PT ;  /* 0x0000000e10007c0c */ /* 0x000fe2000bf66270 */
[----:B------:R-:W-:-:S06]  /*1c30*/  @!P0 IMAD.WIDE R18, R0, R19, UR6 ;  /* 0x0000000600128e25 */ /* 0x000fcc000f8e0213 */
[----:B------:R-:W4:Y:S01]  /*1c40*/  @!P0 LDG.E.U16 R18, desc[UR16][R18.64] ;  /* 0x0000001012128981 */ /* 0x000f22000c1e1500 */
[----:B------:R-:W5:Y:S08]  /*1c50*/  @!P1 LDC.64 R12, c[0x0][0xfb8] ;  /* 0x0003ee00ff0c9b82 */ /* 0x000f700000000a00 */
[----:B------:R-:W1:Y:S01]  /*1c60*/  @!P2 LDC.64 R6, c[0x0][0xfb8] ;  /* 0x0003ee00ff06ab82 */ /* 0x000e620000000a00 */
[----:B0-----:R0:W2:Y:S07]  /*1c70*/  @!P0 LDG.E R24, desc[UR16][R10.64] ;  /* 0x000000100a188981 */ /* 0x0010ae000c1e1900 */
[----:B------:R-:W3:Y:S01]  /*1c80*/  @!P3 LDC.64 R2, c[0x0][0xfb8] ;  /* 0x0003ee00ff02bb82 */ /* 0x000ee20000000a00 */
[----:B------:R-:W-:Y:S01]  /*1c90*/  HFMA2 R28, -RZ, RZ, 0, 1.1920928955078125e-07 ;  /* 0x00000002ff1c7431 */ /* 0x000fe200000001ff */
[----:B------:R-:W-:Y:S01]  /*1ca0*/  MOV R9, 0x2 ;  /* 0x0000000200097802 */ /* 0x000fe20000000f00 */
[----:B------:R-:W-:-:S04]  /*1cb0*/  @!P1 IMAD.WIDE R4, R14, R5, UR6 ;  /* 0x000000060e049e25 */ /* 0x000fc8000f8e0205 */
[----:B------:R-:W-:Y:S01]  /*1cc0*/  @!P2 IMAD.WIDE R28, R15, R28, UR6 ;  /* 0x000000060f1cae25 */ /* 0x000fe2000f8e021c */
[----:B------:R1:W2:Y:S03]  /*1cd0*/  @!P1 LDG.E.U16 R21, desc[UR16][R4.64] ;  /* 0x0000001004159981 */ /* 0x0002a6000c1e1500 */
[----:B------:R-:W-:Y:S01]  /*1ce0*/  @!P3 IMAD.WIDE R8, R16, R9, UR6 ;  /* 0x000000061008be25 */ /* 0x000fe2000f8e0209 */
[----:B------:R-:W2:Y:S03]  /*1cf0*/  @!P2 LDG.E.U16 R20, desc[UR16][R28.64] ;  /* 0x000000101c14a981 */ /* 0x000ea6000c1e1500 */
[----:B------:R-:W-:Y:S01]  /*1d00*/  HFMA2 R27, -RZ, RZ, 0, 1.1920928955078125e-07 ;  /* 0x00000002ff1b7431 */ /* 0x000fe200000001ff */
[----:B------:R1:W2:Y:S01]  /*1d10*/  @!P3 LDG.E.U16 R17, desc[UR16][R8.64] ;  /* 0x000000100811b981 */ /* 0x0002a2000c1e1500 */
[----:B------:R-:W-:-:S03]  /*1d20*/  MOV R26, 0x2 ;  /* 0x00000002001a7802 */ /* 0x000fc60000000f00 */
[----:B-----5:R5:W2:Y:S01]  /*1d30*/  @!P1 LDG.E R23, desc[UR16][R12.64] ;  /* 0x000000100c179981 */ /* 0x020aa2000c1e1900 */
[----:B0-----:R-:W-:-:S03]  /*1d40*/  @!P0 IMAD.WIDE R10, R0, R27, UR8 ;  /* 0x00000008000a8e25 */ /* 0x001fc6000f8e021b */
[----:B-1----:R0:W2:Y:S01]  /*1d50*/  @!P2 LDG.E R19, desc[UR16][R6.64] ;  /* 0x000000100613a981 */ /* 0x0020a2000c1e1900 */
[----:B------:R-:W-:Y:S01]  /*1d60*/  @!P0 IMAD.WIDE R4, R0, R26, UR10 ;  /* 0x0000000a00048e25 */ /* 0x000fe2000f8e021a */
[----:B------:R-:W-:Y:S02]  /*1d70*/  MOV R8, 0x2 ;  /* 0x0000000200087802 */ /* 0x000fe40000000f00 */
[----:B---3--:R1:W3:Y:S01]  /*1d80*/  @!P3 LDG.E R22, desc[UR16][R2.64] ;  /* 0x000000100216b981 */ /* 0x0082e2000c1e1900 */
[----:B------:R-:W-:Y:S01]  /*1d90*/  MOV R29, 0x2 ;  /* 0x00000002001d7802 */ /* 0x000fe20000000f00 */
[----:B-----5:R-:W-:Y:S02]  /*1da0*/  @!P1 IMAD.WIDE R12, R14, R27, UR8 ;  /* 0x000000080e0c9e25 */ /* 0x020fe4000f8e021b */
[----:B------:R5:W3:Y:S02]  /*1db0*/  @!P0 LDG.E.U16 R26, desc[UR16][R10.64] ;  /* 0x000000100a1a8981 */ /* 0x000ae4000c1e1500 */
[----:B0-----:R-:W-:-:S02]  /*1dc0*/  HFMA2 R7, -RZ, RZ, 0, 1.1920928955078125e-07 ;  /* 0x00000002ff077431 */ /* 0x001fc400000001ff */
[----:B------:R-:W-:Y:S01]  /*1dd0*/  @!P2 IMAD.WIDE R8, R15, R8, UR8 ;  /* 0x000000080f08ae25 */ /* 0x000fe2000f8e0208 */
[----:B------:R0:W3:Y:S03]  /*1de0*/  @!P0 LDG.E.U16 R27, desc[UR16][R4.64] ;  /* 0x00000010041b8981 */ /* 0x0000e6000c1e1500 */
[----:B-1----:R-:W-:Y:S02]  /*1df0*/  HFMA2 R2, -RZ, RZ, 0, 1.1920928955078125e-07 ;  /* 0x00000002ff027431 */ /* 0x002fe400000001ff */
[----:B------:R-:W-:Y:S01]  /*1e00*/  @!P1 IMAD.WIDE R6, R14, R7, UR10 ;  /* 0x0000000a0e069e25 */ /* 0x000fe2000f8e0207 */
[----:B------:R-:W3:Y:S03]  /*1e10*/  @!P1 LDG.E.U16 R28, desc[UR16][R12.64] ;  /* 0x000000100c1c9981 */ /* 0x000ee6000c1e1500 */
[----:B-----5:R-:W-:-:S02]  /*1e20*/  HFMA2 R11, -RZ, RZ, 0, 1.1920928955078125e-07 ;  /* 0x00000002ff0b7431 */ /* 0x020fc400000001ff */
[----:B------:R-:W-:Y:S01]  /*1e30*/  @!P2 IMAD.WIDE R2, R15, R2, UR10 ;  /* 0x0000000a0f02ae25 */ /* 0x000fe2000f8e0202 */
[----:B------:R-:W5:Y:S03]  /*1e40*/  @!P2 LDG.E.U16 R8, desc[UR16][R8.64] ;  /* 0x000000100808a981 */ /* 0x000f66000c1e1500 */
[C---:B0-----:R-:W-:Y:S01]  /*1e50*/  @!P3 IMAD.WIDE R4, R16.reuse, R29, UR8 ;  /* 0x000000081004be25 */ /* 0x041fe2000f8e021d */
[----:B------:R-:W5:Y:S03]  /*1e60*/  @!P1 LDG.E.U16 R6, desc[UR16][R6.64] ;  /* 0x0000001006069981 */ /* 0x000f66000c1e1500 */
[----:B------:R-:W-:Y:S01]  /*1e70*/  @!P3 IMAD.WIDE R10, R16, R11, UR10 ;  /* 0x0000000a100abe25 */ /* 0x000fe2000f8e020b */
[----:B------:R0:W5:Y:S04]  /*1e80*/  @!P2 LDG.E.U16 R29, desc[UR16][R2.64] ;  /* 0x00000010021da981 */ /* 0x000168000c1e1500 */
[----:B------:R1:W5:Y:S04]  /*1e90*/  @!P3 LDG.E.U16 R4, desc[UR16][R4.64] ;  /* 0x000000100404b981 */ /* 0x000368000c1e1500 */
[----:B------:R1:W5:Y:S01]  /*1ea0*/  @!P3 LDG.E.U16 R10, desc[UR16][R10.64] ;  /* 0x000000100a0ab981 */ /* 0x000362000c1e1500 */
[----:B0-----:R-:W-:Y:S01]  /*1eb0*/  MOV R3, RZ ;  /* 0x000000ff00037202 */ /* 0x001fe20000000f00 */
[----:B------:R-:W-:Y:S01]  /*1ec0*/  HFMA2 R7, -RZ, RZ, 0, 0 ;  /* 0x00000000ff077431 */ /* 0x000fe200000001ff */
[----:B------:R-:W-:Y:S01]  /*1ed0*/  MOV R9, RZ ;  /* 0x000000ff00097202 */ /* 0x000fe20000000f00 */
[----:B-1----:R-:W-:Y:S01]  /*1ee0*/  HFMA2 R5, -RZ, RZ, 0, 0 ;  /* 0x00000000ff057431 */ /* 0x002fe200000001ff */
[----:B------:R-:W-:Y:S01]  /*1ef0*/  MOV R11, RZ ;  /* 0x000000ff000b7202 */ /* 0x000fe20000000f00 */
[----:B------:R-:W-:Y:S01]  /*1f00*/  BSSY.RECONVERGENT B0, `(.L_x_110) ;  /* 0x000004c000007945 */ /* 0x000fe20003800200 */
[----:B----4-:R-:W-:-:S02]  /*1f10*/  @!P0 HADD2.F32 R13, -RZ, R18.H0_H0 ;  /* 0x20000012ff0d8230 */ /* 0x010fc40000004100 */
[----:B------:R-:W0:Y:S03]  /*1f20*/  MUFU.RCP R18, UR5 ;  /* 0x0000000500127d08 */ /* 0x000e260008001000 */
[----:B--2---:R-:W-:Y:S02]  /*1f30*/  @!P0 FMUL.FTZ R3, R24, R13 ;  /* 0x0000000d18038220 */ /* 0x004fe40000410000 */
[----:B------:R-:W1:Y:S02]  /*1f40*/  LDC.64 R12, c[0x0][0xf80] ;  /* 0x0003e000ff0c7b82 */ /* 0x000e640000000a00 */
[----:B0-----:R-:W-:Y:S01]  /*1f50*/  FMUL.FTZ R3, R18, R3 ;  /* 0x0000000312037220 */ /* 0x001fe20000410000 */
[----:B------:R-:W-:Y:S02]  /*1f60*/  @!P1 HADD2.F32 R24, -RZ, R21.H0_H0 ;  /* 0x20000015ff189230 */ /* 0x000fe40000004100 */
[----:B------:R-:W-:-:S02]  /*1f70*/  @!P2 HADD2.F32 R20, -RZ, R20.H0_H0 ;  /* 0x20000014ff14a230 */ /* 0x000fc40000004100 */
[----:B------:R-:W-:Y:S02]  /*1f80*/  @!P3 HADD2.F32 R17, -RZ, R17.H0_H0 ;  /* 0x20000011ff11b230 */ /* 0x000fe40000004100 */
[----:B------:R-:W-:Y:S01]  /*1f90*/  @!P1 FMUL.FTZ R7, R23, R24 ;  /* 0x0000001817079220 */ /* 0x000fe20000410000 */
[----:B------:R-:W-:Y:S01]  /*1fa0*/  @!P2 FMUL.FTZ R9, R19, R20 ;  /* 0x000000141309a220 */ /* 0x000fe20000410000 */
[----:B------:R-:W-:Y:S01]  /*1fb0*/  FFMA.FTZ R20, RZ, UR12, R3 ;  /* 0x0000000cff147c23 */ /* 0x000fe20008010003 */
[----:B-1----:R-:W-:Y:S01]  /*1fc0*/  FADD.FTZ R3, -R12, 1 ;  /* 0x3f8000000c037421 */ /* 0x002fe20000010100 */
[----:B------:R-:W-:Y:S01]  /*1fd0*/  FMUL.FTZ R2, R18, R7 ;  /* 0x0000000712027220 */ /* 0x000fe20000410000 */
[----:B---3--:R-:W-:Y:S01]  /*1fe0*/  @!P3 FMUL.FTZ R5, R22, R17 ;  /* 0x000000111605b220 */ /* 0x008fe20000410000 */
[C---:B------:R-:W-:Y:S01]  /*1ff0*/  FMUL.FTZ R17, R18.reuse, R9 ;  /* 0x0000000912117220 */ /* 0x040fe20000410000 */
[----:B------:R-:W-:Y:S01]  /*2000*/  FMUL.FTZ R19, R3, R20 ;  /* 0x0000001403137220 */ /* 0x000fe20000410000 */
[----:B------:R-:W-:Y:S01]  /*2010*/  FFMA.FTZ R2, RZ, UR12, R2 ;  /* 0x0000000cff027c23 */ /* 0x000fe20008010002 */
[----:B------:R-:W-:Y:S01]  /*2020*/  FMUL.FTZ R18, R18, R5 ;  /* 0x0000000512127220 */ /* 0x000fe20000410000 */
[----:B------:R-:W-:-:S02]  /*2030*/  @!P0 HADD2.F32 R11, -RZ, R26.H0_H0 ;  /* 0x2000001aff0b8230 */ /* 0x000fc40000004100 */
[----:B------:R-:W-:Y:S01]  /*2040*/  FFMA.FTZ R26, RZ, UR12, R17 ;  /* 0x0000000cff1a7c23 */ /* 0x000fe20008010011 */
[C---:B------:R-:W-:Y:S01]  /*2050*/  FMUL.FTZ R22, R20.reuse, R13 ;  /* 0x0000000d14167220 */ /* 0x040fe20000410000 */
[----:B------:R-:W-:Y:S01]  /*2060*/  FMUL.FTZ R20, R20, R19 ;  /* 0x0000001314147220 */ /* 0x000fe20000410000 */
[C---:B------:R-:W-:Y:S01]  /*2070*/  FMUL.FTZ R19, R3.reuse, R2 ;  /* 0x0000000203137220 */ /* 0x040fe20000410000 */
[----:B------:R-:W-:Y:S01]  /*2080*/  FFMA.FTZ R18, RZ, UR12, R18 ;  /* 0x0000000cff127c23 */ /* 0x000fe20008010012 */
[----:B------:R-:W-:Y:S01]  /*2090*/  FMUL.FTZ R21, R3, R26 ;  /* 0x0000001a03157220 */ /* 0x000fe20000410000 */
[----:B------:R-:W-:Y:S01]  /*20a0*/  MOV R9, RZ ;  /* 0x000000ff00097202 */ /* 0x000fe20000000f00 */
[----:B------:R-:W-:Y:S01]  /*20b0*/  FFMA.FTZ R7, R11, UR13, R22 ;  /* 0x0000000d0b077c23 */ /* 0x000fe20008010016 */
[----:B------:R-:W-:Y:S02]  /*20c0*/  @!P1 HADD2.F32 R9, -RZ, R28.H0_H0 ;  /* 0x2000001cff099230 */ /* 0x000fe40000004100 */
[----:B------:R-:W-:Y:S01]  /*20d0*/  HFMA2 R5, -RZ, RZ, 0, 0 ;  /* 0x00000000ff057431 */ /* 0x000fe200000001ff */
[----:B------:R-:W-:Y:S01]  /*20e0*/  MOV R17, RZ ;  /* 0x000000ff00117202 */ /* 0x000fe20000000f00 */
[----:B------:R-:W-:-:S02]  /*20f0*/  HFMA2 R11, -RZ, RZ, 0, 0 ;  /* 0x00000000ff0b7431 */ /* 0x000fc400000001ff */
[----:B------:R-:W-:Y:S01]  /*2100*/  FMUL.FTZ R24, R2, R19 ;  /* 0x0000001302187220 */ /* 0x000fe20000410000 */
[----:B------:R-:W-:Y:S01]  /*2110*/  FMUL.FTZ R3, R3, R18 ;  /* 0x0000001203037220 */ /* 0x000fe20000410000 */
[----:B------:R-:W-:Y:S02]  /*2120*/  HFMA2 R28, -RZ, RZ, 0, 0 ;  /* 0x00000000ff1c7431 */ /* 0x000fe400000001ff */
[----:B------:R-:W-:Y:S02]  /*2130*/  @!P0 HADD2.F32 R5, -RZ, R27.H0_H0 ;  /* 0x2000001bff058230 */ /* 0x000fe40000004100 */
[----:B------:R-:W-:Y:S01]  /*2140*/  FMUL.FTZ R19, R26, R21 ;  /* 0x000000151a137220 */ /* 0x000fe20000410000 */
[----:B-----5:R-:W-:Y:S02]  /*2150*/  @!P1 HADD2.F32 R11, -RZ, R6.H0_H0 ;  /* 0x20000006ff0b9230 */ /* 0x020fe40000004100 */
[----:B------:R-:W-:Y:S01]  /*2160*/  FMUL.FTZ R2, R2, R13 ;  /* 0x0000000d02027220 */ /* 0x000fe20000410000 */
[----:B------:R-:W-:-:S02]  /*2170*/  @!P2 HADD2.F32 R17, -RZ, R8.H0_H0 ;  /* 0x20000008ff11a230 */ /* 0x000fc40000004100 */
[-C--:B------:R-:W-:Y:S01]  /*2180*/  FMUL.FTZ R26, R26, R13.reuse ;  /* 0x0000000d1a1a7220 */ /* 0x080fe20000410000 */
[----:B------:R-:W-:Y:S02]  /*2190*/  @!P2 HADD2.F32 R28, -RZ, R29.H0_H0 ;  /* 0x2000001dff1ca230 */ /* 0x000fe40000004100 */
[C---:B------:R-:W-:Y:S01]  /*21a0*/  FMUL.FTZ R13, R18.reuse, R13 ;  /* 0x0000000d120d7220 */ /* 0x040fe20000410000 */
[----:B------:R-:W-:Y:S01]  /*21b0*/  FMUL.FTZ R3, R18, R3 ;  /* 0x0000000312037220 */ /* 0x000fe20000410000 */
[----:B------:R-:W-:Y:S01]  /*21c0*/  MOV R18, RZ ;  /* 0x000000ff00127202 */ /* 0x000fe20000000f00 */
[----:B------:R-:W-:Y:S02]  /*21d0*/  HFMA2 R22, -RZ, RZ, 0, 0 ;  /* 0x00000000ff167431 */ /* 0x000fe400000001ff */
[----:B------:R-:W-:Y:S01]  /*21e0*/  FFMA.FTZ R2, R9, UR13, R2 ;  /* 0x0000000d09027c23 */ /* 0x000fe20008010002 */
[----:B------:R-:W-:Y:S01]  /*21f0*/  FFMA.FTZ R11, R11, R12, R24 ;  /* 0x0000000c0b0b7223 */ /* 0x000fe20000010018 */
[----:B------:R-:W-:Y:S01]  /*2200*/  FFMA.FTZ R17, R17, UR13, R26 ;  /* 0x0000000d11117c23 */ /* 0x000fe2000801001a */
[----:B------:R-:W-:-:S02]  /*2210*/  @!P3 HADD2.F32 R18, -RZ, R4.H0_H0 ;  /* 0x20000004ff12b230 */ /* 0x000fc40000004100 */
[-C--:B------:R-:W-:Y:S01]  /*2220*/  FFMA.FTZ R19, R28, R12.reuse, R19 ;  /* 0x0000000c1c137223 */ /* 0x080fe20000010013 */
[----:B------:R-:W-:Y:S02]  /*2230*/  @!P3 HADD2.F32 R22, -RZ, R10.H0_H0 ;  /* 0x2000000aff16b230 */ /* 0x000fe40000004100 */
[----:B------:R-:W-:Y:S01]  /*2240*/  FFMA.FTZ R20, R5, R12, R20 ;  /* 0x0000000c05147223 */ /* 0x000fe20000010014 */
[----:B------:R-:W-:Y:S06]  /*2250*/  @P0 BRA `(.L_x_111) ;  /* 0x0000000000580947 */ /* 0x000fec0003800000 */
[----:B------:R-:W0:Y:S01]  /*2260*/  MUFU.RCP R5, UR19 ;  /* 0x0000001300057d08 */ /* 0x000e220008001000 */
[----:B------:R-:W-:Y:S02]  /*2270*/  MOV R21, 0x2 ;  /* 0x0000000200157802 */ /* 0x000fe40000000f00 */
[----:B------:R-:W-:Y:S02]  /*2280*/  MOV R23, 0x2 ;  /* 0x0000000200177802 */ /* 0x000fe40000000f00 */
[----:B------:R-:W-:-:S03]  /*2290*/  MOV R27, 0x2 ;  /* 0x00000002001b7802 */ /* 0x000fc60000000f00 */
[----:B------:R-:W1:Y:S01]  /*22a0*/  MUFU.RCP R10, UR18 ;  /* 0x00000012000a7d08 */ /* 0x000e620008001000 */
[----:B0-----:R-:W-:-:S07]  /*22b0*/  FMUL.FTZ R4, R20, R5 ;  /* 0x0000000514047220 */ /* 0x001fce0000410000 */
[----:B------:R-:W0:Y:S01]  /*22c0*/  MUFU.SQRT R4, R4 ;  /* 0x0000000400047308 */ /* 0x000e220000002000 */
[----:B-1----:R-:W-:Y:S01]  /*22d0*/  FMUL.FTZ R5, R7, R10 ;  /* 0x0000000a07057220 */ /* 0x002fe20000410000 */
[----:B0-----:R-:W-:-:S06]  /*22e0*/  FADD.FTZ R8, R4, UR15 ;  /* 0x0000000f04087e21 */ /* 0x001fcc0008010000 */
[----:B------:R-:W0:Y:S02]  /*22f0*/  MUFU.RCP R6, R8 ;  /* 0x0000000800067308 */ /* 0x000e240000001000 */
[----:B0-----:R-:W-:Y:S01]  /*2300*/  FMUL.FTZ R6, R5, R6 ;  /* 0x0000000605067220 */ /* 0x001fe20000410000 */
[----:B------:R-:W-:-:S04]  /*2310*/  F2FP.F16.F32.PACK_AB R5, RZ, R20 ;  /* 0x00000014ff05723e */ /* 0x000fc800000000ff */
[----:B------:R-:W-:Y:S01]  /*2320*/  F2FP.F16.F32.PACK_AB R9, R7, R6 ;  /* 0x000000060709723e */ /* 0x000fe200000000ff */
[C---:B------:R-:W-:Y:S01]  /*2330*/  IMAD.WIDE R6, R0.reuse, R23, UR8 ;  /* 0x0000000800067e25 */ /* 0x040fe2000f8e0217 */
[----:B------:R-:W-:Y:S02]  /*2340*/  PRMT R24, R5, 0x7610, R24 ;  /* 0x0000761005187816 */ /* 0x000fe40000000018 */
[C---:B------:R-:W-:Y:S01]  /*2350*/  PRMT R10, R9.reuse, 0x7610, R10 ;  /* 0x00007610090a7816 */ /* 0x040fe2000000000a */
[----:B------:R-:W-:Y:S01]  /*2360*/  IMAD.WIDE R4, R0, R21, UR6 ;  /* 0x0000000600047e25 */ /* 0x000fe2000f8e0215 */
[----:B------:R-:W-:-:S03]  /*2370*/  PRMT R20, R9, 0x7632, R20 ;  /* 0x0000763209147816 */ /* 0x000fc60000000014 */
[----:B------:R-:W-:Y:S01]  /*2380*/  IMAD.WIDE R8, R0, R27, UR10 ;  /* 0x0000000a00087e25 */ /* 0x000fe2000f8e021b */
[----:B------:R0:W-:Y:S04]  /*2390*/  STG.E.U16 desc[UR16][R4.64], R10 ;  /* 0x0000000a04007986 */ /* 0x0001e8000c101510 */
[----:B------:R0:W-:Y:S04]  /*23a0*/  STG.E.U16 desc[UR16][R6.64], R20 ;  /* 0x0000001406007986 */ /* 0x0001e8000c101510 */
[----:B------:R0:W-:Y:S02]  /*23b0*/  STG.E.U16 desc[UR16][R8.64], R24 ;  /* 0x0000001808007986 */ /* 0x0001e4000c101510 */
.L_x_111:
[----:B------:R-:W-:Y:S05]  /*23c0*/  BSYNC.RECONVERGENT B0 ;  /* 0x0000000000007941 */ /* 0x000fea0003800200 */
.L_x_110:
[----:B------:R-:W-:Y:S04]  /*23d0*/  BSSY.RECONVERGENT B0, `(.L_x_112) ;  /* 0x0000016000007945 */ /* 0x000fe80003800200 */
[----:B------:R-:W-:Y:S05]  /*23e0*/  @P1 BRA `(.L_x_113) ;  /* 0x0000000000501947 */ /* 0x000fea0003800000 */
[----:B------:R-:W1:Y:S01]  /*23f0*/  MUFU.RCP R0, UR19 ;  /* 0x0000001300007d08 */ /* 0x000e620008001000 */
[----:B0-----:R-:W-:Y:S01]  /*2400*/  HFMA2 R9, -RZ, RZ, 0, 1.1920928955078125e-07 ;  /* 0x00000002ff097431 */ /* 0x001fe200000001ff */
[----:B------:R-:W-:-:S06]  /*2410*/  MOV R21, 0x2 ;  /* 0x0000000200157802 */ /* 0x000fcc0000000f00 */
[----:B------:R-:W0:Y:S01]  /*2420*/  MUFU.RCP R7, UR18 ;  /* 0x0000001200077d08 */ /* 0x000e220008001000 */
[----:B-1----:R-:W-:Y:S01]  /*2430*/  FMUL.FTZ R0, R11, R0 ;  /* 0x000000000b007220 */ /* 0x002fe20000410000 */
[----:B------:R-:W-:-:S06]  /*2440*/  F2FP.F16.F32.PACK_AB R11, RZ, R11 ;  /* 0x0000000bff0b723e */ /* 0x000fcc00000000ff */
[----:B------:R-:W1:Y:S01]  /*2450*/  MUFU.SQRT R0, R0 ;  /* 0x0000000000007308 */ /* 0x000e620000002000 */
[----:B0-----:R-:W-:Y:S01]  /*2460*/  FMUL.FTZ R4, R2, R7 ;  /* 0x0000000702047220 */ /* 0x001fe20000410000 */
[----:B------:R-:W-:Y:S01]  /*2470*/  MOV R7, 0x2 ;  /* 0x0000000200077802 */ /* 0x000fe20000000f00 */
[----:B-1----:R-:W-:-:S05]  /*2480*/  FADD.FTZ R8, R0, UR15 ;  /* 0x0000000f00087e21 */ /* 0x002fca0008010000 */
[----:B------:R-:W0:Y:S02]  /*2490*/  MUFU.RCP R5, R8 ;  /* 0x0000000800057308 */ /* 0x000e240000001000 */
[----:B0-----:R-:W-:-:S05]  /*24a0*/  FMUL.FTZ R5, R4, R5 ;  /* 0x0000000504057220 */ /* 0x001fca0000410000 */
[----:B------:R-:W-:Y:S01]  /*24b0*/  F2FP.F16.F32.PACK_AB R2, R2, R5 ;  /* 0x000000050202723e */ /* 0x000fe200000000ff */
[----:B------:R-:W-:-:S03]  /*24c0*/  IMAD.WIDE R4, R14, R7, UR6 ;  /* 0x000000060e047e25 */ /* 0x000fc6000f8e0207 */
[----:B------:R-:W-:Y:S01]  /*24d0*/  PRMT R0, R2, 0x7632, R0 ;  /* 0x0000763202007816 */ /* 0x000fe20000000000 */
[C---:B------:R-:W-:Y:S01]  /*24e0*/  IMAD.WIDE R6, R14.reuse, R9, UR8 ;  /* 0x000000080e067e25 */ /* 0x040fe2000f8e0209 */
[----:B------:R1:W-:Y:S03]  /*24f0*/  STG.E.U16 desc[UR16][R4.64], R2 ;  /* 0x0000000204007986 */ /* 0x0003e6000c101510 */
[----:B------:R-:W-:Y:S01]  /*2500*/  IMAD.WIDE R8, R14, R21, UR10 ;  /* 0x0000000a0e087e25 */ /* 0x000fe2000f8e0215 */
[----:B------:R1:W-:Y:S04]  /*2510*/  STG.E.U16 desc[UR16][R6.64], R0 ;  /* 0x0000000006007986 */ /* 0x0003e8000c101510 */
[----:B------:R1:W-:Y:S02]  /*2520*/  STG.E.U16 desc[UR16][R8.64], R11 ;  /* 0x0000000b08007986 */ /* 0x0003e4000c101510 */
.L_x_113:
[----:B------:R-:W-:Y:S05]  /*2530*/  BSYNC.RECONVERGENT B0 ;  /* 0x0000000000007941 */ /* 0x000fea0003800200 */
.L_x_112:
[----:B------:R-:W-:Y:S04]  /*2540*/  BSSY.RECONVERGENT B0, `(.L_x_114) ;  /* 0x0000016000007945 */ /* 0x000fe80003800200 */
[----:B------:R-:W-:Y:S05]  /*2550*/  @P2 BRA `(.L_x_115) ;  /* 0x0000000000502947 */ /* 0x000fea0003800000 */
[----:B-1----:R-:W1:Y:S01]  /*2560*/  MUFU.RCP R0, UR19 ;  /* 0x0000001300007d08 */ /* 0x002e620008001000 */
[----:B0-----:R-:W-:Y:S01]  /*2570*/  HFMA2 R6, -RZ, RZ, 0, 1.1920928955078125e-07 ;  /* 0x00000002ff067431 */ /* 0x001fe200000001ff */
[----:B------:R-:W-:Y:S01]  /*2580*/  MOV R8, 0x2 ;  /* 0x0000000200087802 */ /* 0x000fe20000000f00 */
[----:B------:R-:W-:-:S05]  /*2590*/  HFMA2 R10, -RZ, RZ, 0, 1.1920928955078125e-07 ;  /* 0x00000002ff0a7431 */ /* 0x000fca00000001ff */
[----:B------:R-:W0:Y:S01]  /*25a0*/  MUFU.RCP R4, UR18 ;  /* 0x0000001200047d08 */ /* 0x000e220008001000 */
[----:B-1----:R-:W-:Y:S01]  /*25b0*/  FMUL.FTZ R0, R19, R0 ;  /* 0x0000000013007220 */ /* 0x002fe20000410000 */
[----:B------:R-:W-:-:S06]  /*25c0*/  F2FP.F16.F32.PACK_AB R19, RZ, R19 ;  /* 0x00000013ff13723e */ /* 0x000fcc00000000ff */
[----:B------:R-:W1:Y:S01]  /*25d0*/  MUFU.SQRT R0, R0 ;  /* 0x0000000000007308 */ /* 0x000e620000002000 */
[----:B0-----:R-:W-:Y:S01]  /*25e0*/  FMUL.FTZ R4, R17, R4 ;  /* 0x0000000411047220 */ /* 0x001fe20000410000 */
[----:B-1----:R-:W-:-:S06]  /*25f0*/  FADD.FTZ R2, R0, UR15 ;  /* 0x0000000f00027e21 */ /* 0x002fcc0008010000 */
        /* <DEDUP_REMOVED lines=10> */
.L_x_115:
[----:B------:R-:W-:Y:S05]  /*26a0*/  BSYNC.RECONVERGENT B0 ;  /* 0x0000000000007941 */ /* 0x000fea0003800200 */
.L_x_114:
[----:B------:R-:W-:Y:S01]  /*26b0*/  BSSY.RECONVERGENT B0, `(.L_x_116) ;  /* 0x0000019000007945 */ /* 0x000fe20003800200 */
[----:B012---:R-:W-:Y:S01]  /*26c0*/  FFMA.FTZ R7, R18, UR13, R13 ;  /* 0x0000000d12077c23 */ /* 0x007fe2000801000d */
[----:B------:R-:W-:Y:S02]  /*26d0*/  FFMA.FTZ R22, R22, R12, R3 ;  /* 0x0000000c16167223 */ /* 0x000fe40000010003 */
[----:B------:R-:W-:Y:S05]  /*26e0*/  @P3 BRA `(.L_x_117) ;  /* 0x0000000000543947 */ /* 0x000fea0003800000 */
[----:B------:R-:W0:Y:S01]  /*26f0*/  MUFU.RCP R3, UR19 ;  /* 0x0000001300037d08 */ /* 0x000e220008001000 */
[----:B------:R-:W-:Y:S01]  /*2700*/  MOV R5, 0x2 ;  /* 0x0000000200057802 */ /* 0x000fe20000000f00 */
[----:B------:R-:W-:Y:S01]  /*2710*/  HFMA2 R9, -RZ, RZ, 0, 1.1920928955078125e-07 ;  /* 0x00000002ff097431 */ /* 0x000fe200000001ff */
[----:B------:R-:W-:-:S05]  /*2720*/  MOV R17, 0x2 ;  /* 0x0000000200117802 */ /* 0x000fca0000000f00 */
        /* <DEDUP_REMOVED lines=8> */
[----:B------:R-:W-:Y:S02]  /*27b0*/  F2FP.F16.F32.PACK_AB R7, R7, R2 ;  /* 0x000000020707723e */ /* 0x000fe400000000ff */
[----:B------:R-:W-:Y:S01]  /*27c0*/  PRMT R8, R3, 0x7610, R8 ;  /* 0x0000761003087816 */ /* 0x000fe20000000008 */
[----:B------:R-:W-:Y:S01]  /*27d0*/  IMAD.WIDE R2, R16, R5, UR6 ;  /* 0x0000000610027e25 */ /* 0x000fe2000f8e0205 */
[----:B------:R-:W-:-:S03]  /*27e0*/  PRMT R0, R7, 0x7632, R0 ;  /* 0x0000763207007816 */ /* 0x000fc60000000000 */
[C---:B------:R-:W-:Y:S01]  /*27f0*/  IMAD.WIDE R4, R16.reuse, R9, UR8 ;  /* 0x0000000810047e25 */ /* 0x040fe2000f8e0209 */
[----:B------:R0:W-:Y:S03]  /*2800*/  STG.E.U16 desc[UR16][R2.64], R7 ;  /* 0x0000000702007986 */ /* 0x0001e6000c101510 */
[----:B------:R-:W-:Y:S01]  /*2810*/  IMAD.WIDE R16, R16, R17, UR10 ;  /* 0x0000000a10107e25 */ /* 0x000fe2000f8e0211 */
[----:B------:R0:W-:Y:S04]  /*2820*/  STG.E.U16 desc[UR16][R4.64], R0 ;  /* 0x0000000004007986 */ /* 0x0001e8000c101510 */
[----:B------:R0:W-:Y:S02]  /*2830*/  STG.E.U16 desc[UR16][R16.64], R8 ;  /* 0x0000000810007986 */ /* 0x0001e4000c101510 */
.L_x_117:
[----:B------:R-:W-:Y:S05]  /*2840*/  BSYNC.RECONVERGENT B0 ;  /* 0x0000000000007941 */ /* 0x000fea0003800200 */
.L_x_116:
[----:B------:R-:W-:-:S04]  /*2850*/  ULEA UR4, UR20, UR4, 0x2 ;  /* 0x0000000414047291 */ /* 0x000fc8000f8e10ff */
[----:B------:R-:W-:-:S09]  /*2860*/  UISETP.GE.AND UP0, UPT, UR4, UR14, UPT ;  /* 0x0000000e0400728c */ /* 0x000fd2000bf06270 */
[----:B------:R-:W-:Y:S05]  /*2870*/  BRA.U !UP0, `(.L_x_118) ;  /* 0xfffffff108c07547 */ /* 0x000fea000b83ffff */
[----:B------:R-:W-:Y:S05]  /*2880*/  EXIT ;  /* 0x000000000000794d */ /* 0x000fea0003800000 */
.L_x_99:
[----:B------:R-:W0:Y:S02]  /*2890*/  LDCU UR4, c[0x0][0xf98] ;  /* 0x0001f300ff0477ac */ /* 0x000e240008000800 */
[----:B0-----:R-:W-:-:S09]  /*28a0*/  UISETP.NE.AND UP0, UPT, UR4, URZ, UPT ;  /* 0x000000ff0400728c */ /* 0x001fd2000bf05270 */
[----:B------:R-:W-:Y:S05]  /*28b0*/  BRA.U !UP0, `(.L_x_119) ;  /* 0x0000000d08b47547 */ /* 0x000fea000b800000 */
[----:B------:R-:W0:Y:S01]  /*28c0*/  LDCU UR21, c[0x0][0xf94] ;  /* 0x0001f280ff1577ac */ /* 0x000e220008000800 */
[----:B------:R-:W1:Y:S01]  /*28d0*/  LDCU UR22, c[0x0][0xf9c] ;  /* 0x0001f380ff1677ac */ /* 0x000e620008000800 */
[----:B------:R-:W2:Y:S01]  /*28e0*/  LDCU UR15, c[0x0][0xf7c] ;  /* 0x0001ef80ff0f77ac */ /* 0x000ea20008000800 */
[----:B------:R-:W-:-:S05]  /*28f0*/  UMOV UR4, URZ ;  /* 0x000000ff00047c82 */ /* 0x000fca0008000000 */
.L_x_128:
[----:B---34-:R-:W3:Y:S01]  /*2900*/  S2R R17, SR_TID.X ;  /* 0x0000000000117919 */ /* 0x018ee20000002100 */
[----:B-1----:R-:W-:Y:S02]  /*2910*/  HFMA2 R2, -RZ, RZ, 0, 1.1920928955078125e-07 ;  /* 0x00000002ff027431 */ /* 0x002fe400000001ff */
[----:B------:R-:W-:Y:S01]  /*2920*/  HFMA2 R7, -RZ, RZ, 0, 1.1920928955078125e-07 ;  /* 0x00000002ff077431 */ /* 0x000fe200000001ff */
[----:B---3--:R-:W-:-:S04]  /*2930*/  IADD3 R17, PT, PT, R17, UR4, RZ ;  /* 0x0000000411117c10 */ /* 0x008fc8000fffe0ff */
[C---:B------:R-:W-:Y:S02]  /*2940*/  ISETP.GE.AND P0, PT, R17.reuse, UR14, PT ;  /* 0x0000000e11007c0c */ /* 0x040fe4000bf06270 */
[----:B------:R-:W-:-:S04]  /*2950*/  IADD3 R16, PT, PT, R17, UR20, RZ ;  /* 0x0000001411107c10 */ /* 0x000fc8000fffe0ff */
[C---:B------:R-:W-:Y:S02]  /*2960*/  ISETP.GE.AND P1, PT, R16.reuse, UR14, PT ;  /* 0x0000000e10007c0c */ /* 0x040fe4000bf26270 */
[----:B------:R-:W-:-:S04]  /*2970*/  IADD3 R27, PT, PT, R16, UR20, RZ ;  /* 0x00000014101b7c10 */ /* 0x000fc8000fffe0ff */
[C---:B------:R-:W-:Y:S01]  /*2980*/  ISETP.GE.AND P2, PT, R27.reuse, UR14, PT ;  /* 0x0000000e1b007c0c */ /* 0x040fe2000bf46270 */
[----:B0-----:R-:W3:Y:S01]  /*2990*/  @!P0 LDC.64 R4, c[0x0][0xfb8] ;  /* 0x0003ee00ff048b82 */ /* 0x001ee20000000a00 */
[----:B------:R-:W-:Y:S01]  /*29a0*/  IADD3 R0, PT, PT, R27, UR20, RZ ;  /* 0x000000141b007c10 */ /* 0x000fe2000fffe0ff */
[----:B------:R-:W-:-:S03]  /*29b0*/  @!P0 IMAD.WIDE R2, R17, R2, UR6 ;  /* 0x0000000611028e25 */ /* 0x000fc6000f8e0202 */
[----:B------:R-:W-:-:S03]  /*29c0*/  ISETP.GE.AND P3, PT, R0, UR14, PT ;  /* 0x0000000e00007c0c */ /* 0x000fc6000bf66270 */
[----:B------:R-:W4:Y:S01]  /*29d0*/  @!P1 LDC.64 R18, c[0x0][0xfb8] ;  /* 0x0003ee00ff129b82 */ /* 0x000f220000000a00 */
[----:B--2---:R5:W2:Y:S07]  /*29e0*/  @!P0 LDG.E.U16 R3, desc[UR16][R2.64] ;  /* 0x0000001002038981 */ /* 0x004aae000c1e1500 */
[----:B------:R-:W0:Y:S01]  /*29f0*/  @!P2 LDC.64 R24, c[0x0][0xfb8] ;  /* 0x0003ee00ff18ab82 */ /* 0x000e220000000a00 */
[----:B------:R-:W-:-:S04]  /*2a00*/  @!P1 IMAD.WIDE R6, R16, R7, UR6 ;  /* 0x0000000610069e25 */ /* 0x000fc8000f8e0207 */
[----:B------:R-:W-:Y:S01]  /*2a10*/  HFMA2 R22, -RZ, RZ, 0, 1.1920928955078125e-07 ;  /* 0x00000002ff167431 */ /* 0x000fe200000001ff */
[----:B------:R-:W-:Y:S02]  /*2a20*/  MOV R14, 0x2 ;  /* 0x00000002000e7802 */ /* 0x000fe40000000f00 */
[----:B------:R-:W1:Y:S01]  /*2a30*/  @!P3 LDC.64 R20, c[0x0][0xfb8] ;  /* 0x0003ee00ff14bb82 */ /* 0x000e620000000a00 */
[----:B---3--:R-:W3:Y:S01]  /*2a40*/  @!P0 LDG.E R5, desc[UR16][R4.64] ;  /* 0x0000001004058981 */ /* 0x008ee2000c1e1900 */
[----:B------:R-:W-:-:S04]  /*2a50*/  @!P0 IMAD.WIDE R22, R17, R22, UR10 ;  /* 0x0000000a11168e25 */ /* 0x000fc8000f8e0216 */
[----:B------:R-:W-:Y:S01]  /*2a60*/  HFMA2 R29, -RZ, RZ, 0, 1.1920928955078125e-07 ;  /* 0x00000002ff1d7431 */ /* 0x000fe200000001ff */
[----:B------:R-:W3:Y:S01]  /*2a70*/  @!P1 LDG.E.U16 R6, desc[UR16][R6.64] ;  /* 0x0000001006069981 */ /* 0x000ee2000c1e1500 */
[----:B------:R-:W-:-:S03]  /*2a80*/  @!P2 IMAD.WIDE R14, R27, R14, UR6 ;  /* 0x000000061b0eae25 */ /* 0x000fc6000f8e020e */
[----:B------:R-:W3:Y:S01]  /*2a90*/  @!P0 LDG.E.U16 R11, desc[UR16][R22.64] ;  /* 0x00000010160b8981 */ /* 0x000ee2000c1e1500 */
[----:B------:R-:W-:-:S03]  /*2aa0*/  @!P3 IMAD.WIDE R28, R0, R29, UR6 ;  /* 0x00000006001cbe25 */ /* 0x000fc6000f8e021d */
[----:B----4-:R-:W4:Y:S04]  /*2ab0*/  @!P1 LDG.E R9, desc[UR16][R18.64] ;  /* 0x0000001012099981 */ /* 0x010f28000c1e1900 */
[----:B------:R1:W4:Y:S01]  /*2ac0*/  @!P2 LDG.E.U16 R8, desc[UR16][R14.64] ;  /* 0x000000100e08a981 */ /* 0x000322000c1e1500 */
[----:B-----5:R-:W-:-:S03]  /*2ad0*/  MOV R2, 0x2 ;  /* 0x0000000200027802 */ /* 0x020fc60000000f00 */
[----:B0-----:R0:W5:Y:S04]  /*2ae0*/  @!P2 LDG.E R12, desc[UR16][R24.64] ;  /* 0x00000010180ca981 */ /* 0x001168000c1e1900 */
[----:B------:R0:W5:Y:S01]  /*2af0*/  @!P3 LDG.E.U16 R13, desc[UR16][R28.64] ;  /* 0x000000101c0db981 */ /* 0x000162000c1e1500 */
[----:B-1----:R-:W-:-:S03]  /*2b00*/  @!P1 IMAD.WIDE R14, R16, R2, UR10 ;  /* 0x0000000a100e9e25 */ /* 0x002fc6000f8e0202 */
[----:B------:R-:W5:Y:S01]  /*2b10*/  @!P3 LDG.E R2, desc[UR16][R20.64] ;  /* 0x000000101402b981 */ /* 0x000f62000c1e1900 */
[----:B------:R-:W-:Y:S01]  /*2b20*/  HFMA2 R4, -RZ, RZ, 0, 1.1920928955078125e-07 ;  /* 0x00000002ff047431 */ /* 0x000fe200000001ff */
[----:B------:R-:W-:Y:S02]  /*2b30*/  MOV R19, 0x2 ;  /* 0x0000000200137802 */ /* 0x000fe40000000f00 */
[----:B------:R-:W5:Y:S02]  /*2b40*/  @!P1 LDG.E.U16 R10, desc[UR16][R14.64] ;  /* 0x000000100e0a9981 */ /* 0x000f64000c1e1500 */
[----:B------:R-:W-:-:S04]  /*2b50*/  @!P2 IMAD.WIDE R22, R27, R4, UR10 ;  /* 0x0000000a1b16ae25 */ /* 0x000fc8000f8e0204 */
[----:B------:R-:W-:Y:S01]  /*2b60*/  @!P3 IMAD.WIDE R18, R0, R19, UR10 ;  /* 0x0000000a0012be25 */ /* 0x000fe2000f8e0213 */
[----:B------:R1:W5:Y:S04]  /*2b70*/  @!P2 LDG.E.U16 R4, desc[UR16][R22.64] ;  /* 0x000000101604a981 */ /* 0x000368000c1e1500 */
[----:B------:R1:W5:Y:S01]  /*2b80*/  @!P3 LDG.E.U16 R7, desc[UR16][R18.64] ;  /* 0x000000101207b981 */ /* 0x000362000c1e1500 */
[----:B0-----:R-:W-:Y:S01]  /*2b90*/  HFMA2 R24, -RZ, RZ, 0, 1.1920928955078125e-07 ;  /* 0x00000002ff187431 */ /* 0x001fe200000001ff */
[----:B------:R-:W-:Y:S02]  /*2ba0*/  MOV R26, 0x2 ;  /* 0x00000002001a7802 */ /* 0x000fe40000000f00 */
[----:B------:R-:W-:Y:S02]  /*2bb0*/  MOV R29, 0x2 ;  /* 0x00000002001d7802 */ /* 0x000fe40000000f00 */
[----:B------:R-:W-:-:S04]  /*2bc0*/  @!P0 IMAD.WIDE R24, R17, R24, UR12 ;  /* 0x0000000c11188e25 */ /* 0x000fc8000f8e0218 */
[----:B-1----:R-:W-:Y:S02]  /*2bd0*/  HFMA2 R22, -RZ, RZ, 0, 1.1920928955078125e-07 ;  /* 0x00000002ff167431 */ /* 0x002fe400000001ff */
[----:B------:R-:W-:-:S04]  /*2be0*/  @!P0 IMAD.WIDE R20, R17, R26, UR8 ;  /* 0x0000000811148e25 */ /* 0x000fc8000f8e021a */
[----:B------:R-:W-:Y:S01]  /*2bf0*/  HFMA2 R17, -RZ, RZ, 0, 1.1920928955078125e-07 ;  /* 0x00000002ff117431 */ /* 0x000fe200000001ff */
[----:B------:R-:W5:Y:S01]  /*2c00*/  @!P0 LDG.E.U16 R24, desc[UR16][R24.64] ;  /* 0x0000001018188981 */ /* 0x000f62000c1e1500 */
[----:B------:R-:W-:-:S03]  /*2c10*/  @!P2 IMAD.WIDE R22, R27, R22, UR8 ;  /* 0x000000081b16ae25 */ /* 0x000fc6000f8e0216 */
[----:B------:R0:W5:Y:S01]  /*2c20*/  @!P0 LDG.E.U16 R26, desc[UR16][R20.64] ;  /* 0x00000010141a8981 */ /* 0x000162000c1e1500 */
[----:B------:R-:W-:-:S03]  /*2c30*/  @!P1 IMAD.WIDE R14, R16, R17, UR12 ;  /* 0x0000000c100e9e25 */ /* 0x000fc6000f8e0211 */
[----:B------:R-:W5:Y:S01]  /*2c40*/  @!P2 LDG.E.U16 R22, desc[UR16][R22.64] ;  /* 0x000000101616a981 */ /* 0x000f62000c1e1500 */
[----:B------:R-:W-:Y:S01]  /*2c50*/  @!P1 IMAD.WIDE R16, R16, R29, UR8 ;  /* 0x0000000810109e25 */ /* 0x000fe2000f8e021d */
[----:B------:R-:W-:Y:S02]  /*2c60*/  MOV R19, 0x2 ;  /* 0x0000000200137802 */ /* 0x000fe40000000f00 */
[----:B------:R-:W5:Y:S01]  /*2c70*/  @!P1 LDG.E.U16 R28, desc[UR16][R14.64] ;  /* 0x000000100e1c9981 */ /* 0x000f62000c1e1500 */
[----:B0-----:R-:W-:-:S03]  /*2c80*/  HFMA2 R20, -RZ, RZ, 0, 1.1920928955078125e-07 ;  /* 0x00000002ff147431 */ /* 0x001fc600000001ff */
[----:B------:R0:W5:Y:S02]  /*2c90*/  @!P1 LDG.E.U16 R29, desc[UR16][R16.64] ;  /* 0x00000010101d9981 */ /* 0x000164000c1e1500 */
[----:B------:R-:W-:-:S06]  /*2ca0*/  @!P2 IMAD.WIDE R20, R27, R20, UR12 ;  /* 0x0000000c1b14ae25 */ /* 0x000fcc000f8e0214 */
[----:B------:R-:W5:Y:S01]  /*2cb0*/  @!P2 LDG.E.U16 R20, desc[UR16][R20.64] ;  /* 0x000000101414a981 */ /* 0x000f62000c1e1500 */
[C---:B------:R-:W-:Y:S01]  /*2cc0*/  @!P3 IMAD.WIDE R18, R0.reuse, R19, UR8 ;  /* 0x000000080012be25 */ /* 0x040fe2000f8e0213 */
[----:B------:R-:W-:Y:S01]  /*2cd0*/  MOV R25, 0x2 ;  /* 0x0000000200197802 */ /* 0x000fe20000000f00 */
[----:B0-----:R-:W0:Y:S04]  /*2ce0*/  LDC.64 R16, c[0x0][0xf80] ;  /* 0x0003e000ff107b82 */ /* 0x001e280000000a00 */
[----:B------:R1:W5:Y:S01]  /*2cf0*/  @!P3 LDG.E.U16 R18, desc[UR16][R18.64] ;  /* 0x000000101212b981 */ /* 0x000362000c1e1500 */
[----:B------:R-:W-:-:S06]  /*2d00*/  @!P3 IMAD.WIDE R14, R0, R25, UR12 ;  /* 0x0000000c000ebe25 */ /* 0x000fcc000f8e0219 */
[----:B------:R4:W5:Y:S01]  /*2d10*/  @!P3 LDG.E.U16 R14, desc[UR16][R14.64] ;  /* 0x000000100e0eb981 */ /* 0x000962000c1e1500 */
[----:B------:R-:W4:Y:S01]  /*2d20*/  MUFU.RCP R27, UR5 ;  /* 0x00000005001b7d08 */ /* 0x000f220008001000 */
[----:B------:R-:W-:Y:S01]  /*2d30*/  HFMA2 R25, -RZ, RZ, 0, 0 ;  /* 0x00000000ff197431 */ /* 0x000fe200000001ff */
[----:B------:R-:W-:Y:S01]  /*2d40*/  MOV R23, RZ ;  /* 0x000000ff00177202 */ /* 0x000fe20000000f00 */
[----:B-1----:R-:W-:Y:S01]  /*2d50*/  HFMA2 R19, -RZ, RZ, 0, 0 ;  /* 0x00000000ff137431 */ /* 0x002fe200000001ff */
[----:B------:R-:W-:Y:S01]  /*2d60*/  MOV R21, RZ ;  /* 0x000000ff00157202 */ /* 0x000fe20000000f00 */
[----:B------:R-:W-:Y:S01]  /*2d70*/  BSSY.RECONVERGENT B0, `(.L_x_120) ;  /* 0x0000067000007945 */ /* 0x000fe20003800200 */
[----:B--2---:R-:W-:-:S05]  /*2d80*/  @!P0 HADD2.F32 R3, -RZ, R3.H0_H0 ;  /* 0x20000003ff038230 */ /* 0x004fca0000004100 */
[----:B---3--:R-:W-:Y:S02]  /*2d90*/  @!P0 FMUL.FTZ R25, R5, R3 ;  /* 0x0000000305198220 */ /* 0x008fe40000410000 */
[----:B------:R-:W1:Y:S01]  /*2da0*/  MUFU.RCP R3, UR19 ;  /* 0x0000001300037d08 */ /* 0x000e620008001000 */
[----:B------:R-:W-:Y:S02]  /*2db0*/  @!P1 HADD2.F32 R6, -RZ, R6.H0_H0 ;  /* 0x20000006ff069230 */ /* 0x000fe40000004100 */
[----:B0-----:R-:W-:Y:S01]  /*2dc0*/  FADD.FTZ R5, -R16, 1 ;  /* 0x3f80000010057421 */ /* 0x001fe20000010100 */
[----:B------:R-:W-:-:S04]  /*2dd0*/  @!P0 HADD2.F32 R19, -RZ, R11.H0_H0 ;  /* 0x2000000bff138230 */ /* 0x000fc80000004100 */
[----:B------:R-:W0:Y:S01]  /*2de0*/  MUFU.RCP R11, UR5 ;  /* 0x00000005000b7d08 */ /* 0x000e220008001000 */
[----:B----4-:R-:W-:Y:S01]  /*2df0*/  @!P1 FMUL.FTZ R23, R9, R6 ;  /* 0x0000000609179220 */ /* 0x010fe20000410000 */
[----:B------:R-:W-:Y:S01]  /*2e00*/  FMUL.FTZ R6, R27, R25 ;  /* 0x000000191b067220 */ /* 0x000fe20000410000 */
[----:B------:R-:W-:Y:S01]  /*2e10*/  @!P2 HADD2.F32 R15, -RZ, R8.H0_H0 ;  /* 0x20000008ff0fa230 */ /* 0x000fe20000004100 */
[----:B------:R-:W-:Y:S01]  /*2e20*/  MOV R9, RZ ;  /* 0x000000ff00097202 */ /* 0x000fe20000000f00 */
[----:B------:R-:W-:Y:S01]  /*2e30*/  FMUL.FTZ R19, R19, R16 ;  /* 0x0000001013137220 */ /* 0x000fe20000410000 */
[----:B------:R-:W-:Y:S02]  /*2e40*/  FMUL.FTZ R8, R5, R6 ;  /* 0x0000000605087220 */ /* 0x000fe40000410000 */
[----:B-----5:R-:W-:Y:S01]  /*2e50*/  @!P2 FMUL.FTZ R9, R12, R15 ;  /* 0x0000000f0c09a220 */ /* 0x020fe20000410000 */
[----:B------:R-:W-:Y:S02]  /*2e60*/  @!P3 HADD2.F32 R15, -RZ, R13.H0_H0 ;  /* 0x2000000dff0fb230 */ /* 0x000fe40000004100 */
[----:B------:R-:W-:Y:S01]  /*2e70*/  FFMA.FTZ R8, R6, R8, R19 ;  /* 0x0000000806087223 */ /* 0x000fe20000010013 */
[----:B------:R-:W-:-:S02]  /*2e80*/  HFMA2 R13, -RZ, RZ, 0, 0 ;  /* 0x00000000ff0d7431 */ /* 0x000fc400000001ff */
[----:B------:R-:W-:Y:S01]  /*2e90*/  @!P3 FMUL.FTZ R13, R2, R15 ;  /* 0x0000000f020db220 */ /* 0x000fe20000410000 */
[----:B-1----:R-:W-:Y:S01]  /*2ea0*/  FMUL.FTZ R15, R8, R3 ;  /* 0x00000003080f7220 */ /* 0x002fe20000410000 */
[----:B0-----:R-:W-:Y:S01]  /*2eb0*/  FMUL.FTZ R12, R11, R23 ;  /* 0x000000170b0c7220 */ /* 0x001fe20000410000 */
[----:B------:R-:W-:-:S04]  /*2ec0*/  @!P1 HADD2.F32 R21, -RZ, R10.H0_H0 ;  /* 0x2000000aff159230 */ /* 0x000fc80000004100 */
[----:B------:R-:W0:Y:S01]  /*2ed0*/  MUFU.SQRT R15, R15 ;  /* 0x0000000f000f7308 */ /* 0x000e220000002000 */
[----:B------:R-:W-:Y:S01]  /*2ee0*/  FMUL.FTZ R21, R21, R16 ;  /* 0x0000001015157220 */ /* 0x000fe20000410000 */
[----:B------:R-:W-:Y:S01]  /*2ef0*/  FMUL.FTZ R2, R5, R12 ;  /* 0x0000000c05027220 */ /* 0x000fe20000410000 */
[----:B------:R-:W-:Y:S02]  /*2f00*/  HFMA2 R19, -RZ, RZ, 0, 0 ;  /* 0x00000000ff137431 */ /* 0x000fe400000001ff */
[----:B------:R-:W-:Y:S02]  /*2f10*/  @!P2 HADD2.F32 R19, -RZ, R4.H0_H0 ;  /* 0x20000004ff13a230 */ /* 0x000fe40000004100 */
[----:B------:R-:W-:Y:S01]  /*2f20*/  FMUL.FTZ R9, R11, R9 ;  /* 0x000000090b097220 */ /* 0x000fe20000410000 */
[----:B------:R-:W-:Y:S01]  /*2f30*/  FFMA.FTZ R2, R12, R2, R21 ;  /* 0x000000020c027223 */ /* 0x000fe20000010015 */
[----:B------:R-:W-:Y:S01]  /*2f40*/  MOV R21, RZ ;  /* 0x000000ff00157202 */ /* 0x000fe20000000f00 */
[----:B------:R-:W-:-:S02]  /*2f50*/  @!P3 HADD2.F32 R21, -RZ, R7.H0_H0 ;  /* 0x20000007ff15b230 */ /* 0x000fc40000004100 */
[----:B------:R-:W-:Y:S01]  /*2f60*/  FMUL.FTZ R7, R19, R16 ;  /* 0x0000001013077220 */ /* 0x000fe20000410000 */
[----:B------:R-:W-:Y:S01]  /*2f70*/  FMUL.FTZ R19, R5, R9 ;  /* 0x0000000905137220 */ /* 0x000fe20000410000 */
[----:B------:R-:W-:-:S03]  /*2f80*/  FMUL.FTZ R10, R11, R13 ;  /* 0x0000000d0b0a7220 */ /* 0x000fc60000410000 */
[----:B------:R-:W-:Y:S01]  /*2f90*/  FFMA.FTZ R7, R9, R19, R7 ;  /* 0x0000001309077223 */ /* 0x000fe20000010007 */
[----:B0-----:R-:W-:-:S03]  /*2fa0*/  FADD.FTZ R11, R15, UR21 ;  /* 0x000000150f0b7e21 */ /* 0x001fc60008010000 */
[----:B------:R-:W-:-:S06]  /*2fb0*/  FMUL.FTZ R15, R7, R3 ;  /* 0x00000003070f7220 */ /* 0x000fcc0000410000 */
[----:B------:R-:W0:Y:S01]  /*2fc0*/  MUFU.SQRT R15, R15 ;  /* 0x0000000f000f7308 */ /* 0x000e220000002000 */
[----:B------:R-:W-:Y:S01]  /*2fd0*/  FMUL.FTZ R21, R21, R16 ;  /* 0x0000001015157220 */ /* 0x000fe20000410000 */
[----:B------:R-:W-:Y:S01]  /*2fe0*/  FMUL.FTZ R16, R5, R10 ;  /* 0x0000000a05107220 */ /* 0x000fe20000410000 */
[----:B------:R-:W-:-:S03]  /*2ff0*/  FMUL.FTZ R13, R2, R3 ;  /* 0x00000003020d7220 */ /* 0x000fc60000410000 */
[----:B------:R-:W-:-:S04]  /*3000*/  FFMA.FTZ R16, R10, R16, R21 ;  /* 0x000000100a107223 */ /* 0x000fc80000010015 */
[----:B------:R-:W-:Y:S01]  /*3010*/  FMUL.FTZ R21, R16, R3 ;  /* 0x0000000310157220 */ /* 0x000fe20000410000 */
[----:B------:R-:W1:Y:S01]  /*3020*/  MUFU.SQRT R13, R13 ;  /* 0x0000000d000d7308 */ /* 0x000e620000002000 */
[----:B------:R-:W-:Y:S02]  /*3030*/  HFMA2 R5, -RZ, RZ, 0, 0 ;  /* 0x00000000ff057431 */ /* 0x000fe400000001ff */
[----:B------:R-:W-:Y:S01]  /*3040*/  @!P0 HADD2.F32 R5, -RZ, R24.H0_H0 ;  /* 0x20000018ff058230 */ /* 0x000fe20000004100 */
[----:B------:R-:W-:Y:S01]  /*3050*/  MOV R24, RZ ;  /* 0x000000ff00187202 */ /* 0x000fe20000000f00 */
[----:B0-----:R-:W-:-:S03]  /*3060*/  FADD.FTZ R23, R15, UR21 ;  /* 0x000000150f177e21 */ /* 0x001fc60008010000 */
[----:B------:R-:W0:Y:S01]  /*3070*/  MUFU.RCP R4, UR18 ;  /* 0x0000001200047d08 */ /* 0x000e220008001000 */
[----:B------:R-:W-:Y:S02]  /*3080*/  @!P1 HADD2.F32 R24, -RZ, R29.H0_H0 ;  /* 0x2000001dff189230 */ /* 0x000fe40000004100 */
[----:B------:R-:W-:Y:S01]  /*3090*/  HFMA2 R25, -RZ, RZ, 0, 0 ;  /* 0x00000000ff197431 */ /* 0x000fe200000001ff */
[----:B------:R-:W-:Y:S01]  /*30a0*/  MOV R19, RZ ;  /* 0x000000ff00137202 */ /* 0x000fe20000000f00 */
[----:B------:R-:W-:-:S03]  /*30b0*/  @!P2 HADD2.F32 R25, -RZ, R22.H0_H0 ;  /* 0x20000016ff19a230 */ /* 0x000fc60000004100 */
[----:B------:R-:W2:Y:S01]  /*30c0*/  MUFU.SQRT R21, R21 ;  /* 0x0000001500157308 */ /* 0x000ea20000002000 */
[----:B------:R-:W-:Y:S02]  /*30d0*/  @!P0 HADD2.F32 R19, -RZ, R26.H0_H0 ;  /* 0x2000001aff138230 */ /* 0x000fe40000004100 */
[----:B------:R-:W-:Y:S01]  /*30e0*/  FMUL.FTZ R15, R24, UR15 ;  /* 0x0000000f180f7c20 */ /* 0x000fe20008410000 */
[----:B------:R-:W-:-:S04]  /*30f0*/  FMUL.FTZ R24, R25, UR15 ;  /* 0x0000000f19187c20 */ /* 0x000fc80008410000 */
[----:B------:R-:W3:Y:S01]  /*3100*/  MUFU.RCP R23, R23 ;  /* 0x0000001700177308 */ /* 0x000ee20000001000 */
[----:B------:R-:W-:Y:S01]  /*3110*/  FMUL.FTZ R19, R19, UR15 ;  /* 0x0000000f13137c20 */ /* 0x000fe20008410000 */
[-C--:B------:R-:W-:Y:S01]  /*3120*/  FFMA.FTZ R9, R9, R17.reuse, R24 ;  /* 0x0000001109097223 */ /* 0x080fe20000010018 */
[----:B-1----:R-:W-:Y:S02]  /*3130*/  FADD.FTZ R13, R13, UR21 ;  /* 0x000000150d0d7e21 */ /* 0x002fe40008010000 */
[----:B------:R-:W-:Y:S01]  /*3140*/  FFMA.FTZ R19, R6, R17, R19 ;  /* 0x0000001106137223 */ /* 0x000fe20000010013 */
[----:B------:R-:W-:Y:S02]  /*3150*/  HFMA2 R6, -RZ, RZ, 0, 0 ;  /* 0x00000000ff067431 */ /* 0x000fe400000001ff */
[----:B------:R-:W-:Y:S02]  /*3160*/  @!P2 HADD2.F32 R6, -RZ, R20.H0_H0 ;  /* 0x20000014ff06a230 */ /* 0x000fe40000004100 */
[----:B0-----:R-:W-:Y:S01]  /*3170*/  FMUL.FTZ R20, R9, R4 ;  /* 0x0000000409147220 */ /* 0x001fe20000410000 */
[----:B--2---:R-:W-:Y:S01]  /*3180*/  FADD.FTZ R21, R21, UR21 ;  /* 0x0000001515157e21 */ /* 0x004fe20008010000 */
[----:B------:R-:W0:Y:S01]  /*3190*/  MUFU.RCP R11, R11 ;  /* 0x0000000b000b7308 */ /* 0x000e220000001000 */
[----:B------:R-:W-:Y:S01]  /*31a0*/  MOV R22, RZ ;  /* 0x000000ff00167202 */ /* 0x000fe20000000f00 */
[----:B------:R-:W-:-:S02]  /*31b0*/  @!P3 HADD2.F32 R22, -RZ, R18.H0_H0 ;  /* 0x20000012ff16b230 */ /* 0x000fc40000004100 */
[----:B---3--:R-:W-:-:S04]  /*31c0*/  FMUL.FTZ R23, R20, R23 ;  /* 0x0000001714177220 */ /* 0x008fc80000410000 */
[----:B------:R-:W1:Y:S01]  /*31d0*/  MUFU.RCP R13, R13 ;  /* 0x0000000d000d7308 */ /* 0x000e620000001000 */
[----:B------:R-:W2:Y:S01]  /*31e0*/  S2R R20, SR_TID.X ;  /* 0x0000000000147919 */ /* 0x000ea20000002100 */
[----:B------:R-:W-:-:S06]  /*31f0*/  FFMA.FTZ R15, R12, R17, R15 ;  /* 0x000000110c0f7223 */ /* 0x000fcc000001000f */
[----:B------:R-:W3:Y:S01]  /*3200*/  MUFU.RCP R21, R21 ;  /* 0x0000001500157308 */ /* 0x000ee20000001000 */
[----:B------:R-:W-:Y:S01]  /*3210*/  FMUL.FTZ R25, R22, UR15 ;  /* 0x0000000f16197c20 */ /* 0x000fe20008410000 */
[-C--:B------:R-:W-:Y:S01]  /*3220*/  FMUL.FTZ R12, R19, R4.reuse ;  /* 0x00000004130c7220 */ /* 0x080fe20000410000 */
[-C--:B------:R-:W-:Y:S02]  /*3230*/  FMUL.FTZ R18, R15, R4.reuse ;  /* 0x000000040f127220 */ /* 0x080fe40000410000 */
[----:B------:R-:W-:Y:S01]  /*3240*/  FFMA.FTZ R17, R10, R17, R25 ;  /* 0x000000110a117223 */ /* 0x000fe20000010019 */
[----:B------:R-:W-:Y:S02]  /*3250*/  HFMA2 R3, -RZ, RZ, 0, 0 ;  /* 0x00000000ff037431 */ /* 0x000fe400000001ff */
[----:B------:R-:W-:Y:S02]  /*3260*/  @!P1 HADD2.F32 R3, -RZ, R28.H0_H0 ;  /* 0x2000001cff039230 */ /* 0x000fe40000004100 */
[----:B0-----:R-:W-:Y:S01]  /*3270*/  FMUL.FTZ R12, R12, R11 ;  /* 0x0000000b0c0c7220 */ /* 0x001fe20000410000 */
[----:B------:R-:W-:Y:S01]  /*3280*/  FMUL.FTZ R4, R17, R4 ;  /* 0x0000000411047220 */ /* 0x000fe20000410000 */
[----:B-1----:R-:W-:Y:S01]  /*3290*/  FMUL.FTZ R22, R18, R13 ;  /* 0x0000000d12167220 */ /* 0x002fe20000410000 */
[----:B------:R-:W-:Y:S01]  /*32a0*/  MOV R18, RZ ;  /* 0x000000ff00127202 */ /* 0x000fe20000000f00 */
[----:B------:R-:W-:Y:S01]  /*32b0*/  FFMA.FTZ R6, R6, UR22, R23 ;  /* 0x0000001606067c23 */ /* 0x000fe20008010017 */
[----:B------:R-:W-:-:S02]  /*32c0*/  @!P3 HADD2.F32 R18, -RZ, R14.H0_H0 ;  /* 0x2000000eff12b230 */ /* 0x000fc40000004100 */
[----:B------:R-:W-:Y:S01]  /*32d0*/  FFMA.FTZ R22, R3, UR22, R22 ;  /* 0x0000001603167c23 */ /* 0x000fe20008010016 */
[----:B------:R-:W-:Y:S01]  /*32e0*/  FFMA.FTZ R12, R5, UR22, R12 ;  /* 0x00000016050c7c23 */ /* 0x000fe2000801000c */
[----:B---3--:R-:W-:Y:S01]  /*32f0*/  FMUL.FTZ R21, R4, R21 ;  /* 0x0000001504157220 */ /* 0x008fe20000410000 */
[----:B------:R-:W-:Y:S06]  /*3300*/  @P0 BRA `(.L_x_121) ;  /* 0x0000000000340947 */ /* 0x000fec0003800000 */
[----:B------:R-:W-:Y:S02]  /*3310*/  F2FP.F16.F32.PACK_AB R19, R19, R12 ;  /* 0x0000000c1313723e */ /* 0x000fe400000000ff */
[----:B--2---:R-:W-:Y:S02]  /*3320*/  IADD3 R12, PT, PT, R20, UR4, RZ ;  /* 0x00000004140c7c10 */ /* 0x004fe4000fffe0ff */
[----:B------:R-:W-:Y:S02]  /*3330*/  MOV R5, 0x2 ;  /* 0x0000000200057802 */ /* 0x000fe40000000f00 */
[----:B------:R-:W-:Y:S02]  /*3340*/  MOV R11, 0x2 ;  /* 0x00000002000b7802 */ /* 0x000fe40000000f00 */
[----:B------:R-:W-:Y:S01]  /*3350*/  MOV R13, 0x2 ;  /* 0x00000002000d7802 */ /* 0x000fe20000000f00 */
[----:B------:R-:W-:Y:S01]  /*3360*/  IMAD.WIDE R4, R12, R5, UR6 ;  /* 0x000000060c047e25 */ /* 0x000fe2000f8e0205 */
[----:B------:R-:W-:-:S02]  /*3370*/  PRMT R3, R19, 0x7632, R3 ;  /* 0x0000763213037816 */ /* 0x000fc40000000003 */
[----:B------:R-:W-:Y:S01]  /*3380*/  F2FP.F16.F32.PACK_AB R8, RZ, R8 ;  /* 0x00000008ff08723e */ /* 0x000fe200000000ff */
[C---:B------:R-:W-:Y:S01]  /*3390*/  IMAD.WIDE R10, R12.reuse, R11, UR8 ;  /* 0x000000080c0a7e25 */ /* 0x040fe2000f8e020b */
[----:B------:R0:W-:Y:S03]  /*33a0*/  STG.E.U16 desc[UR16][R4.64], R19 ;  /* 0x0000001304007986 */ /* 0x0001e6000c101510 */
[----:B------:R-:W-:Y:S01]  /*33b0*/  IMAD.WIDE R12, R12, R13, UR10 ;  /* 0x0000000a0c0c7e25 */ /* 0x000fe2000f8e020d */
[----:B------:R0:W-:Y:S04]  /*33c0*/  STG.E.U16 desc[UR16][R10.64], R3 ;  /* 0x000000030a007986 */ /* 0x0001e8000c101510 */
[----:B------:R0:W-:Y:S02]  /*33d0*/  STG.E.U16 desc[UR16][R12.64], R8 ;  /* 0x000000080c007986 */ /* 0x0001e4000c101510 */
.L_x_121:
[----:B------:R-:W-:Y:S05]  /*33e0*/  BSYNC.RECONVERGENT B0 ;  /* 0x0000000000007941 */ /* 0x000fea0003800200 */
.L_x_120:
[----:B------:R-:W-:Y:S04]  /*33f0*/  BSSY.RECONVERGENT B0, `(.L_x_122) ;  /* 0x0000011000007945 */ /* 0x000fe80003800200 */
[----:B------:R-:W-:Y:S05]  /*3400*/  @P1 BRA `(.L_x_123) ;  /* 0x00000000003c1947 */ /* 0x000fea0003800000 */
[----:B0-2---:R-:W-:Y:S01]  /*3410*/  IADD3 R3, PT, PT, R20, UR4, RZ ;  /* 0x0000000414037c10 */ /* 0x005fe2000fffe0ff */
[----:B------:R-:W-:Y:S01]  /*3420*/  HFMA2 R5, -RZ, RZ, 0, 1.1920928955078125e-07 ;  /* 0x00000002ff057431 */ /* 0x000fe200000001ff */
[----:B------:R-:W-:Y:S01]  /*3430*/  F2FP.F16.F32.PACK_AB R2, RZ, R2 ;  /* 0x00000002ff02723e */ /* 0x000fe200000000ff */
[----:B------:R-:W-:Y:S01]  /*3440*/  HFMA2 R13, -RZ, RZ, 0, 1.1920928955078125e-07 ;  /* 0x00000002ff0d7431 */ /* 0x000fe200000001ff */
[----:B------:R-:W-:Y:S02]  /*3450*/  IADD3 R10, PT, PT, R3, UR20, RZ ;  /* 0x00000014030a7c10 */ /* 0x000fe4000fffe0ff */
[----:B------:R-:W-:Y:S02]  /*3460*/  MOV R11, 0x2 ;  /* 0x00000002000b7802 */ /* 0x000fe40000000f00 */
        /* <DEDUP_REMOVED lines=9> */
.L_x_123:
[----:B------:R-:W-:Y:S05]  /*3500*/  BSYNC.RECONVERGENT B0 ;  /* 0x0000000000007941 */ /* 0x000fea0003800200 */
.L_x_122:
[----:B------:R-:W-:Y:S04]  /*3510*/  BSSY.RECONVERGENT B0, `(.L_x_124) ;  /* 0x0000013000007945 */ /* 0x000fe80003800200 */
[----:B------:R-:W-:Y:S05]  /*3520*/  @P2 BRA `(.L_x_125) ;  /* 0x0000000000442947 */ /* 0x000fea0003800000 */
[----:B--2---:R-:W-:Y:S01]  /*3530*/  IADD3 R20, PT, PT, R20, UR4, RZ ;  /* 0x0000000414147c10 */ /* 0x004fe2000fffe0ff */
[----:B01----:R-:W-:Y:S01]  /*3540*/  HFMA2 R5, -RZ, RZ, 0, 1.1920928955078125e-07 ;  /* 0x00000002ff057431 */ /* 0x003fe200000001ff */
[----:B------:R-:W-:Y:S02]  /*3550*/  MOV R3, 0x2 ;  /* 0x0000000200037802 */ /* 0x000fe40000000f00 */
[----:B------:R-:W-:Y:S02]  /*3560*/  IADD3 R20, PT, PT, R20, UR20, RZ ;  /* 0x0000001414147c10 */ /* 0x000fe4000fffe0ff */
[----:B------:R-:W-:Y:S02]  /*3570*/  F2FP.F16.F32.PACK_AB R6, R9, R6 ;  /* 0x000000060906723e */ /* 0x000fe400000000ff */
[----:B------:R-:W-:Y:S02]  /*3580*/  IADD3 R20, PT, PT, R20, UR20, RZ ;  /* 0x0000001414147c10 */ /* 0x000fe4000fffe0ff */
[----:B------:R-:W-:-:S02]  /*3590*/  F2FP.F16.F32.PACK_AB R7, RZ, R7 ;  /* 0x00000007ff07723e */ /* 0x000fc400000000ff */
[----:B------:R-:W-:Y:S01]  /*35a0*/  MOV R9, 0x2 ;  /* 0x0000000200097802 */ /* 0x000fe20000000f00 */
[----:B------:R-:W-:Y:S01]  /*35b0*/  IMAD.WIDE R2, R20, R3, UR6 ;  /* 0x0000000614027e25 */ /* 0x000fe2000f8e0203 */
[C---:B------:R-:W-:Y:S02]  /*35c0*/  PRMT R8, R6.reuse, 0x7610, R8 ;  /* 0x0000761006087816 */ /* 0x040fe40000000008 */
[----:B------:R-:W-:Y:S01]  /*35d0*/  PRMT R10, R6, 0x7632, R10 ;  /* 0x00007632060a7816 */ /* 0x000fe2000000000a */
[C---:B------:R-:W-:Y:S01]  /*35e0*/  IMAD.WIDE R4, R20.reuse, R5, UR8 ;  /* 0x0000000814047e25 */ /* 0x040fe2000f8e0205 */
[----:B------:R-:W-:Y:S01]  /*35f0*/  PRMT R11, R7, 0x7610, R11 ;  /* 0x00007610070b7816 */ /* 0x000fe2000000000b */
[----:B------:R3:W-:Y:S02]  /*3600*/  STG.E.U16 desc[UR16][R2.64], R8 ;  /* 0x0000000802007986 */ /* 0x0007e4000c101510 */
[----:B------:R-:W-:Y:S02]  /*3610*/  IMAD.WIDE R6, R20, R9, UR10 ;  /* 0x0000000a14067e25 */ /* 0x000fe4000f8e0209 */
[----:B------:R3:W-:Y:S04]  /*3620*/  STG.E.U16 desc[UR16][R4.64], R10 ;  /* 0x0000000a04007986 */ /* 0x0007e8000c101510 */
[----:B------:R3:W-:Y:S02]  /*3630*/  STG.E.U16 desc[UR16][R6.64], R11 ;  /* 0x0000000b06007986 */ /* 0x0007e4000c101510 */
.L_x_125:
[----:B------:R-:W-:Y:S05]  /*3640*/  BSYNC.RECONVERGENT B0 ;  /* 0x0000000000007941 */ /* 0x000fea0003800200 */
.L_x_124:
[----:B------:R-:W-:Y:S01]  /*3650*/  BSSY.RECONVERGENT B0, `(.L_x_126) ;  /* 0x000000f000007945 */ /* 0x000fe20003800200 */
[----:B------:R-:W-:-:S03]  /*3660*/  FFMA.FTZ R18, R18, UR22, R21 ;  /* 0x0000001612127c23 */ /* 0x000fc60008010015 */
[----:B------:R-:W-:Y:S05]  /*3670*/  @P3 BRA `(.L_x_127) ;  /* 0x0000000000303947 */ /* 0x000fea0003800000 */
[----:B01-3--:R-:W-:Y:S01]  /*3680*/  HFMA2 R3, -RZ, RZ, 0, 1.1920928955078125e-07 ;  /* 0x00000002ff037431 */ /* 0x00bfe200000001ff */
[----:B------:R-:W-:Y:S01]  /*3690*/  MOV R5, 0x2 ;  /* 0x0000000200057802 */ /* 0x000fe20000000f00 */
[----:B------:R-:W-:Y:S01]  /*36a0*/  HFMA2 R7, -RZ, RZ, 0, 1.1920928955078125e-07 ;  /* 0x00000002ff077431 */ /* 0x000fe200000001ff */
[----:B------:R-:W-:Y:S02]  /*36b0*/  F2FP.F16.F32.PACK_AB R17, R17, R18 ;  /* 0x000000121111723e */ /* 0x000fe400000000ff */
[C---:B------:R-:W-:Y:S01]  /*36c0*/  IMAD.WIDE R2, R0.reuse, R3, UR6 ;  /* 0x0000000600027e25 */ /* 0x040fe2000f8e0203 */
[----:B------:R-:W-:Y:S02]  /*36d0*/  F2FP.F16.F32.PACK_AB R16, RZ, R16 ;  /* 0x00000010ff10723e */ /* 0x000fe400000000ff */
[----:B------:R-:W-:Y:S01]  /*36e0*/  PRMT R8, R17, 0x7632, R8 ;  /* 0x0000763211087816 */ /* 0x000fe20000000008 */
[C---:B------:R-:W-:Y:S01]  /*36f0*/  IMAD.WIDE R4, R0.reuse, R5, UR8 ;  /* 0x0000000800047e25 */ /* 0x040fe2000f8e0205 */
[----:B------:R4:W-:Y:S03]  /*3700*/  STG.E.U16 desc[UR16][R2.64], R17 ;  /* 0x0000001102007986 */ /* 0x0009e6000c101510 */
[----:B------:R-:W-:Y:S01]  /*3710*/  IMAD.WIDE R6, R0, R7, UR10 ;  /* 0x0000000a00067e25 */ /* 0x000fe2000f8e0207 */
[----:B------:R4:W-:Y:S04]  /*3720*/  STG.E.U16 desc[UR16][R4.64], R8 ;  /* 0x0000000804007986 */ /* 0x0009e8000c101510 */
[----:B------:R4:W-:Y:S02]  /*3730*/  STG.E.U16 desc[UR16][R6.64], R16 ;  /* 0x0000001006007986 */ /* 0x0009e4000c101510 */
.L_x_127:
[----:B------:R-:W-:Y:S05]  /*3740*/  BSYNC.RECONVERGENT B0 ;  /* 0x0000000000007941 */ /* 0x000fea0003800200 */
.L_x_126:
[----:B------:R-:W-:-:S04]  /*3750*/  ULEA UR4, UR20, UR4, 0x2 ;  /* 0x0000000414047291 */ /* 0x000fc8000f8e10ff */
[----:B------:R-:W-:-:S09]  /*3760*/  UISETP.GE.AND UP0, UPT, UR4, UR14, UPT ;  /* 0x0000000e0400728c */ /* 0x000fd2000bf06270 */
[----:B------:R-:W-:Y:S05]  /*3770*/  BRA.U !UP0, `(.L_x_128) ;  /* 0xfffffff108607547 */ /* 0x000fea000b83ffff */
[----:B------:R-:W-:Y:S05]  /*3780*/  EXIT ;  /* 0x000000000000794d */ /* 0x000fea0003800000 */
.L_x_119:
[----:B------:R-:W0:Y:S01]  /*3790*/  S2R R0, SR_TID.X ;  /* 0x0000000000007919 */ /* 0x000e220000002100 */
[----:B------:R-:W1:Y:S01]  /*37a0*/  LDCU UR22, c[0x0][0xf94] ;  /* 0x0001f280ff1677ac */ /* 0x000e620008000800 */
[----:B------:R-:W2:Y:S01]  /*37b0*/  LDCU UR15, c[0x0][0xf9c] ;  /* 0x0001f380ff0f77ac */ /* 0x000ea20008000800 */
[----:B------:R-:W3:Y:S01]  /*37c0*/  LDCU UR21, c[0x0][0xf7c] ;  /* 0x0001ef80ff1577ac */ /* 0x000ee20008000800 */
[----:B------:R-:W-:-:S05]  /*37d0*/  UMOV UR4, URZ ;  /* 0x000000ff00047c82 */ /* 0x000fca0008000000 */
.L_x_137:
[----:B012---:R-:W-:Y:S01]  /*37e0*/  IADD3 R10, PT, PT, R0, UR4, RZ ;  /* 0x00000004000a7c10 */ /* 0x007fe2000fffe0ff */
[----:B------:R-:W-:-:S03]  /*37f0*/  HFMA2 R13, -RZ, RZ, 0, 1.1920928955078125e-07 ;  /* 0x00000002ff0d7431 */ /* 0x000fc600000001ff */
[C---:B------:R-:W-:Y:S02]  /*3800*/  ISETP.GE.AND P0, PT, R10.reuse, UR14, PT ;  /* 0x0000000e0a007c0c */ /* 0x040fe4000bf06270 */
[----:B------:R-:W-:-:S04]  /*3810*/  IADD3 R18, PT, PT, R10, UR20, RZ ;  /* 0x000000140a127c10 */ /* 0x000fc8000fffe0ff */
[C---:B------:R-:W-:Y:S02]  /*3820*/  ISETP.GE.AND P1, PT, R18.reuse, UR14, PT ;  /* 0x0000000e12007c0c */ /* 0x040fe4000bf26270 */
[----:B---3--:R-:W-:-:S05]  /*3830*/  IADD3 R2, PT, PT, R18, UR20, RZ ;  /* 0x0000001412027c10 */ /* 0x008fca000fffe0ff */
[----:B------:R-:W0:Y:S01]  /*3840*/  @!P0 LDC.64 R6, c[0x0][0xfb8] ;  /* 0x0003ee00ff068b82 */ /* 0x000e220000000a00 */
[----:B------:R-:W-:-:S07]  /*3850*/  @!P0 IMAD.WIDE R12, R10, R13, UR6 ;  /* 0x000000060a0c8e25 */ /* 0x000fce000f8e020d */
[----:B------:R-:W4:Y:S01]  /*3860*/  @!P1 LDC.64 R14, c[0x0][0xfb8] ;  /* 0x0003ee00ff0e9b82 */ /* 0x000f220000000a00 */
[----:B------:R-:W5:Y:S01]  /*3870*/  @!P0 LDG.E.U16 R12, desc[UR16][R12.64] ;  /* 0x000000100c0c8981 */ /* 0x000f62000c1e1500 */
[C---:B------:R-:W-:Y:S01]  /*3880*/  IADD3 R3, PT, PT, R2.reuse, UR20, RZ ;  /* 0x0000001402037c10 */ /* 0x040fe2000fffe0ff */
[----:B------:R-:W-:Y:S01]  /*3890*/  HFMA2 R5, -RZ, RZ, 0, 1.1920928955078125e-07 ;  /* 0x00000002ff057431 */ /* 0x000fe200000001ff */
[----:B------:R-:W-:Y:S02]  /*38a0*/  ISETP.GE.AND P2, PT, R2, UR14, PT ;  /* 0x0000000e02007c0c */ /* 0x000fe4000bf46270 */
[----:B------:R-:W-:Y:S02]  /*38b0*/  ISETP.GE.AND P3, PT, R3, UR14, PT ;  /* 0x0000000e03007c0c */ /* 0x000fe4000bf66270 */
[----:B------:R-:W-:Y:S01]  /*38c0*/  @!P1 IMAD.WIDE R4, R18, R5, UR6 ;  /* 0x0000000612049e25 */ /* 0x000fe2000f8e0205 */
[----:B------:R-:W-:-:S03]  /*38d0*/  MOV R25, 0x2 ;  /* 0x0000000200197802 */ /* 0x000fc60000000f00 */
[----:B------:R-:W-:Y:S02]  /*38e0*/  HFMA2 R11, -RZ, RZ, 0, 1.1920928955078125e-07 ;  /* 0x00000002ff0b7431 */ /* 0x000fe400000001ff */
[----:B------:R-:W2:Y:S04]  /*38f0*/  @!P1 LDG.E.U16 R5, desc[UR16][R4.64] ;  /* 0x0000001004059981 */ /* 0x000ea8000c1e1500 */
[----:B0-----:R-:W3:Y:S01]  /*3900*/  @!P0 LDG.E R7, desc[UR16][R6.64] ;  /* 0x0000001006078981 */ /* 0x001ee2000c1e1900 */
[----:B------:R-:W-:Y:S01]  /*3910*/  @!P0 IMAD.WIDE R24, R10, R25, UR12 ;  /* 0x0000000c0a188e25 */ /* 0x000fe2000f8e0219 */
[----:B------:R-:W0:Y:S02]  /*3920*/  @!P2 LDC.64 R22, c[0x0][0xfb8] ;  /* 0x0003ee00ff16ab82 */ /* 0x000e240000000a00 */
[----:B----4-:R4:W2:Y:S06]  /*3930*/  @!P1 LDG.E R8, desc[UR16][R14.64] ;  /* 0x000000100e089981 */ /* 0x0108ac000c1e1900 */
[----:B------:R-:W1:Y:S01]  /*3940*/  @!P3 LDC.64 R16, c[0x0][0xfb8] ;  /* 0x0003ee00ff10bb82 */ /* 0x000e620000000a00 */
[----:B------:R-:W2:Y:S01]  /*3950*/  @!P0 LDG.E.U16 R9, desc[UR16][R24.64] ;  /* 0x0000001018098981 */ /* 0x000ea2000c1e1500 */
[----:B----4-:R-:W-:-:S04]  /*3960*/  @!P1 IMAD.WIDE R14, R18, R11, UR12 ;  /* 0x0000000c120e9e25 */ /* 0x010fc8000f8e020b */
[----:B------:R-:W-:Y:S01]  /*3970*/  HFMA2 R20, -RZ, RZ, 0, 1.1920928955078125e-07 ;  /* 0x00000002ff147431 */ /* 0x000fe200000001ff */
[----:B------:R-:W-:Y:S01]  /*3980*/  MOV R27, 0x2 ;  /* 0x00000002001b7802 */ /* 0x000fe20000000f00 */
[----:B------:R-:W4:Y:S01]  /*3990*/  @!P1 LDG.E.U16 R4, desc[UR16][R14.64] ;  /* 0x000000100e049981 */ /* 0x000f22000c1e1500 */
[----:B------:R-:W-:Y:S02]  /*39a0*/  HFMA2 R29, -RZ, RZ, 0, 1.1920928955078125e-07 ;  /* 0x00000002ff1d7431 */ /* 0x000fe400000001ff */
[----:B------:R-:W-:Y:S01]  /*39b0*/  @!P3 IMAD.WIDE R20, R3, R20, UR6 ;  /* 0x000000060314be25 */ /* 0x000fe2000f8e0214 */
[----:B------:R-:W-:-:S03]  /*39c0*/  MOV R19, 0x2 ;  /* 0x0000000200137802 */ /* 0x000fc60000000f00 */
[----:B------:R-:W-:Y:S01]  /*39d0*/  HFMA2 R13, -RZ, RZ, 0, 1.1920928955078125e-07 ;  /* 0x00000002ff0d7431 */ /* 0x000fe200000001ff */
[----:B0-----:R-:W4:Y:S01]  /*39e0*/  @!P2 LDG.E R24, desc[UR16][R22.64] ;  /* 0x000000101618a981 */ /* 0x001f22000c1e1900 */
[----:B------:R-:W-:-:S03]  /*39f0*/  @!P2 IMAD.WIDE R26, R2, R27, UR6 ;  /* 0x00000006021aae25 */ /* 0x000fc6000f8e021b */
[----:B------:R0:W4:Y:S01]  /*3a00*/  @!P3 LDG.E.U16 R25, desc[UR16][R20.64] ;  /* 0x000000101419b981 */ /* 0x000122000c1e1500 */
[----:B------:R-:W-:-:S03]  /*3a10*/  @!P1 IMAD.WIDE R28, R18, R29, UR8 ;  /* 0x00000008121c9e25 */ /* 0x000fc6000f8e021d */
[----:B------:R-:W4:Y:S01]  /*3a20*/  @!P2 LDG.E.U16 R11, desc[UR16][R26.64] ;  /* 0x000000101a0ba981 */ /* 0x000f22000c1e1500 */
[----:B------:R-:W-:-:S03]  /*3a30*/  @!P1 IMAD.WIDE R18, R18, R19, UR10 ;  /* 0x0000000a12129e25 */ /* 0x000fc6000f8e0213 */
[----:B------:R1:W4:Y:S01]  /*3a40*/  @!P1 LDG.E.U16 R28, desc[UR16][R28.64] ;  /* 0x000000101c1c9981 */ /* 0x000322000c1e1500 */
[----:B0-----:R-:W-:Y:S01]  /*3a50*/  MOV R20, 0x2 ;  /* 0x0000000200147802 */ /* 0x001fe20000000f00 */
[----:B------:R-:W-:Y:S02]  /*3a60*/  @!P2 IMAD.WIDE R14, R2, R13, UR12 ;  /* 0x0000000c020eae25 */ /* 0x000fe4000f8e020d */
[----:B-1----:R-:W4:Y:S04]  /*3a70*/  @!P3 LDG.E R6, desc[UR16][R16.64] ;  /* 0x000000101006b981 */ /* 0x002f28000c1e1900 */
[----:B------:R0:W4:Y:S01]  /*3a80*/  @!P1 LDG.E.U16 R13, desc[UR16][R18.64] ;  /* 0x00000010120d9981 */ /* 0x000122000c1e1500 */
[----:B------:R-:W-:-:S03]  /*3a90*/  HFMA2 R29, -RZ, RZ, 0, 1.1920928955078125e-07 ;  /* 0x00000002ff1d7431 */ /* 0x000fc600000001ff */
[----:B------:R1:W4:Y:S01]  /*3aa0*/  @!P2 LDG.E.U16 R27, desc[UR16][R14.64] ;  /* 0x000000100e1ba981 */ /* 0x000322000c1e1500 */
[----:B0-----:R-:W-:Y:S01]  /*3ab0*/  @!P3 IMAD.WIDE R18, R3, R20, UR12 ;  /* 0x0000000c0312be25 */ /* 0x001fe2000f8e0214 */
[----:B------:R-:W-:-:S03]  /*3ac0*/  MOV R17, 0x2 ;  /* 0x0000000200117802 */ /* 0x000fc60000000f00 */
[----:B------:R-:W-:Y:S01]  /*3ad0*/  @!P0 IMAD.WIDE R20, R10, R29, UR8 ;  /* 0x000000080a148e25 */ /* 0x000fe2000f8e021d */
[----:B------:R0:W4:Y:S03]  /*3ae0*/  @!P3 LDG.E.U16 R26, desc[UR16][R18.64] ;  /* 0x00000010121ab981 */ /* 0x000126000c1e1500 */
[----:B-1----:R-:W-:Y:S01]  /*3af0*/  HFMA2 R15, -RZ, RZ, 0, 1.1920928955078125e-07 ;  /* 0x00000002ff0f7431 */ /* 0x002fe200000001ff */
[----:B------:R-:W-:Y:S01]  /*3b00*/  MOV R23, 0x2 ;  /* 0x0000000200177802 */ /* 0x000fe20000000f00 */
[----:B------:R1:W4:Y:S01]  /*3b10*/  @!P0 LDG.E.U16 R29, desc[UR16][R20.64] ;  /* 0x00000010141d8981 */ /* 0x000322000c1e1500 */
[----:B------:R-:W-:-:S04]  /*3b20*/  @!P2 IMAD.WIDE R16, R2, R17, UR10 ;  /* 0x0000000a0210ae25 */ /* 0x000fc8000f8e0211 */
[----:B------:R-:W-:-:S04]  /*3b30*/  @!P2 IMAD.WIDE R14, R2, R15, UR8 ;  /* 0x00000008020eae25 */ /* 0x000fc8000f8e020f */
[----:B0-----:R-:W-:Y:S01]  /*3b40*/  HFMA2 R18, -RZ, RZ, 0, 1.1920928955078125e-07 ;  /* 0x00000002ff127431 */ /* 0x001fe200000001ff */
[----:B------:R0:W4:Y:S01]  /*3b50*/  @!P2 LDG.E.U16 R16, desc[UR16][R16.64] ;  /* 0x000000101010a981 */ /* 0x000122000c1e1500 */
[----:B------:R-:W-:Y:S01]  /*3b60*/  @!P0 IMAD.WIDE R22, R10, R23, UR10 ;  /* 0x0000000a0a168e25 */ /* 0x000fe2000f8e0217 */
[----:B-1----:R-:W-:Y:S02]  /*3b70*/  MOV R20, 0x2 ;  /* 0x0000000200147802 */ /* 0x002fe40000000f00 */
[----:B------:R-:W4:Y:S01]  /*3b80*/  @!P2 LDG.E.U16 R14, desc[UR16][R14.64] ;  /* 0x000000100e0ea981 */ /* 0x000f22000c1e1500 */
[----:B------:R-:W-:-:S03]  /*3b90*/  @!P3 IMAD.WIDE R18, R3, R18, UR8 ;  /* 0x000000080312be25 */ /* 0x000fc6000f8e0212 */
[----:B------:R5:W4:Y:S01]  /*3ba0*/  @!P0 LDG.E.U16 R22, desc[UR16][R22.64] ;  /* 0x0000001016168981 */ /* 0x000b22000c1e1500 */
[----:B------:R-:W-:-:S03]  /*3bb0*/  @!P3 IMAD.WIDE R20, R3, R20, UR10 ;  /* 0x0000000a0314be25 */ /* 0x000fc6000f8e0214 */
[----:B------:R1:W4:Y:S04]  /*3bc0*/  @!P3 LDG.E.U16 R18, desc[UR16][R18.64] ;  /* 0x000000101212b981 */ /* 0x000328000c1e1500 */
[----:B------:R-:W4:Y:S01]  /*3bd0*/  @!P3 LDG.E.U16 R20, desc[UR16][R20.64] ;  /* 0x000000101414b981 */ /* 0x000f22000c1e1500 */
[----:B------:R-:W-:Y:S01]  /*3be0*/  ISETP.GE.AND P4, PT, R10, UR14, PT ;  /* 0x0000000e0a007c0c */ /* 0x000fe2000bf86270 */
[----:B0-----:R-:W-:Y:S01]  /*3bf0*/  HFMA2 R17, -RZ, RZ, 0, 0 ;  /* 0x00000000ff117431 */ /* 0x001fe200000001ff */
[----:B------:R-:W-:Y:S01]  /*3c00*/  BSSY.RECONVERGENT B0, `(.L_x_129) ;  /* 0x0000058000007945 */ /* 0x000fe20003800200 */
[----:B-----5:R-:W-:Y:S02]  /*3c10*/  @!P0 HADD2.F32 R23, -RZ, R12.H0_H0 ;  /* 0x2000000cff178230 */ /* 0x020fe40000004100 */
[----:B------:R-:W-:-:S03]  /*3c20*/  HFMA2 R12, -RZ, RZ, 0, 0 ;  /* 0x00000000ff0c7431 */ /* 0x000fc600000001ff */
[----:B---3--:R-:W-:Y:S02]  /*3c30*/  @!P0 FMUL.FTZ R12, R7, R23 ;  /* 0x00000017070c8220 */ /* 0x008fe40000410000 */
[----:B------:R-:W0:Y:S01]  /*3c40*/  MUFU.RCP R7, UR5 ;  /* 0x0000000500077d08 */ /* 0x000e220008001000 */
[----:B--2---:R-:W-:Y:S01]  /*3c50*/  @!P1 HADD2.F32 R15, -RZ, R5.H0_H0 ;  /* 0x20000005ff0f9230 */ /* 0x004fe20000004100 */
[----:B------:R-:W-:-:S04]  /*3c60*/  MOV R5, RZ ;  /* 0x000000ff00057202 */ /* 0x000fc80000000f00 */
[----:B------:R-:W-:Y:S01]  /*3c70*/  @!P1 FMUL.FTZ R5, R8, R15 ;  /* 0x0000000f08059220 */ /* 0x000fe20000410000 */
[----:B------:R-:W-:Y:S01]  /*3c80*/  HFMA2 R8, -RZ, RZ, 0, 0 ;  /* 0x00000000ff087431 */ /* 0x000fe200000001ff */
[----:B------:R-:W-:Y:S01]  /*3c90*/  MOV R15, RZ ;  /* 0x000000ff000f7202 */ /* 0x000fe20000000f00 */
[----:B------:R-:W-:Y:S02]  /*3ca0*/  @!P0 HADD2.F32 R8, -RZ, R9.H0_H0 ;  /* 0x20000009ff088230 */ /* 0x000fe40000004100 */
[C---:B0-----:R-:W-:Y:S01]  /*3cb0*/  FMUL.FTZ R9, R7.reuse, R12 ;  /* 0x0000000c07097220 */ /* 0x041fe20000410000 */
[----:B----4-:R-:W-:Y:S02]  /*3cc0*/  @!P1 HADD2.F32 R15, -RZ, R4.H0_H0 ;  /* 0x20000004ff0f9230 */ /* 0x010fe40000004100 */
[----:B------:R-:W-:Y:S02]  /*3cd0*/  FMUL.FTZ R12, R7, R5 ;  /* 0x00000005070c7220 */ /* 0x000fe40000410000 */
[----:B------:R-:W0:Y:S01]  /*3ce0*/  LDC.64 R4, c[0x0][0xf80] ;  /* 0x0003e000ff047b82 */ /* 0x000e220000000a00 */
[----:B------:R-:W-:Y:S01]  /*3cf0*/  FFMA.FTZ R10, R8, UR15, R9 ;  /* 0x0000000f080a7c23 */ /* 0x000fe20008010009 */
[----:B------:R-:W-:Y:S01]  /*3d00*/  FFMA.FTZ R12, R15, UR15, R12 ;  /* 0x0000000f0f0c7c23 */ /* 0x000fe2000801000c */
[----:B------:R-:W-:Y:S01]  /*3d10*/  CS2R R8, SRZ ;  /* 0x0000000000087805 */ /* 0x000fe2000001ff00 */
[----:B------:R-:W-:-:S02]  /*3d20*/  HFMA2 R15, -RZ, RZ, 0, 0 ;  /* 0x00000000ff0f7431 */ /* 0x000fc400000001ff */
[----:B------:R-:W-:Y:S02]  /*3d30*/  @!P3 HADD2.F32 R25, -RZ, R25.H0_H0 ;  /* 0x20000019ff19b230 */ /* 0x000fe40000004100 */
[----:B------:R-:W-:Y:S02]  /*3d40*/  @!P2 HADD2.F32 R11, -RZ, R11.H0_H0 ;  /* 0x2000000bff0ba230 */ /* 0x000fe40000004100 */
[----:B------:R-:W-:-:S03]  /*3d50*/  @!P1 HADD2.F32 R8, -RZ, R28.H0_H0 ;  /* 0x2000001cff089230 */ /* 0x000fc60000004100 */
[----:B------:R-:W-:Y:S01]  /*3d60*/  @!P2 FMUL.FTZ R15, R24, R11 ;  /* 0x0000000b180fa220 */ /* 0x000fe20000410000 */
[----:B------:R-:W-:Y:S01]  /*3d70*/  MOV R28, RZ ;  /* 0x000000ff001c7202 */ /* 0x000fe20000000f00 */
[----:B------:R-:W-:Y:S01]  /*3d80*/  @!P3 FMUL.FTZ R28, R6, R25 ;  /* 0x00000019061cb220 */ /* 0x000fe20000410000 */
[----:B------:R-:W-:Y:S01]  /*3d90*/  MOV R24, RZ ;  /* 0x000000ff00187202 */ /* 0x000fe20000000f00 */
[C---:B------:R-:W-:Y:S01]  /*3da0*/  FMUL.FTZ R6, R7.reuse, R15 ;  /* 0x0000000f07067220 */ /* 0x040fe20000410000 */
[----:B------:R-:W-:Y:S02]  /*3db0*/  @!P1 HADD2.F32 R9, -RZ, R13.H0_H0 ;  /* 0x2000000dff099230 */ /* 0x000fe40000004100 */
[----:B------:R-:W-:Y:S01]  /*3dc0*/  FMUL.FTZ R15, R7, R28 ;  /* 0x0000001c070f7220 */ /* 0x000fe20000410000 */
[----:B------:R-:W-:Y:S02]  /*3dd0*/  @!P2 HADD2.F32 R17, -RZ, R27.H0_H0 ;  /* 0x2000001bff11a230 */ /* 0x000fe40000004100 */
[----:B0-----:R-:W-:Y:S01]  /*3de0*/  FADD.FTZ R13, -R4, 1 ;  /* 0x3f800000040d7421 */ /* 0x001fe20000010100 */
[----:B------:R-:W-:-:S03]  /*3df0*/  HFMA2 R11, -RZ, RZ, 0, 0 ;  /* 0x00000000ff0b7431 */ /* 0x000fc600000001ff */
[----:B-1----:R-:W-:Y:S01]  /*3e00*/  FMUL.FTZ R19, R13, R12 ;  /* 0x0000000c0d137220 */ /* 0x002fe20000410000 */
[----:B------:R-:W-:Y:S02]  /*3e10*/  @!P3 HADD2.F32 R24, -RZ, R26.H0_H0 ;  /* 0x2000001aff18b230 */ /* 0x000fe40000004100 */
[----:B------:R-:W-:Y:S01]  /*3e20*/  FFMA.FTZ R26, R17, UR15, R6 ;  /* 0x0000000f111a7c23 */ /* 0x000fe20008010006 */
[-C--:B------:R-:W-:Y:S01]  /*3e30*/  FMUL.FTZ R17, R12, R5.reuse ;  /* 0x000000050c117220 */ /* 0x080fe20000410000 */
[----:B------:R-:W-:Y:S01]  /*3e40*/  FMUL.FTZ R6, R10, R5 ;  /* 0x000000050a067220 */ /* 0x000fe20000410000 */
[----:B------:R-:W-:Y:S02]  /*3e50*/  @!P0 HADD2.F32 R11, -RZ, R29.H0_H0 ;  /* 0x2000001dff0b8230 */ /* 0x000fe40000004100 */
[----:B------:R-:W-:Y:S01]  /*3e60*/  FFMA.FTZ R24, R24, UR15, R15 ;  /* 0x0000000f18187c23 */ /* 0x000fe2000801000f */
[C---:B------:R-:W-:Y:S01]  /*3e70*/  FMUL.FTZ R15, R13.reuse, R10 ;  /* 0x0000000a0d0f7220 */ /* 0x040fe20000410000 */
[----:B------:R-:W-:Y:S01]  /*3e80*/  FFMA.FTZ R8, R8, UR21, R17 ;  /* 0x0000001508087c23 */ /* 0x000fe20008010011 */
[----:B------:R-:W-:Y:S01]  /*3e90*/  FMUL.FTZ R17, R13, R26 ;  /* 0x0000001a0d117220 */ /* 0x000fe20000410000 */
[----:B------:R-:W-:Y:S01]  /*3ea0*/  FFMA.FTZ R11, R11, UR21, R6 ;  /* 0x000000150b0b7c23 */ /* 0x000fe20008010006 */
[----:B------:R-:W-:Y:S01]  /*3eb0*/  FMUL.FTZ R10, R10, R15 ;  /* 0x0000000f0a0a7220 */ /* 0x000fe20000410000 */
[----:B------:R-:W-:Y:S01]  /*3ec0*/  FMUL.FTZ R6, R12, R19 ;  /* 0x000000130c067220 */ /* 0x000fe20000410000 */
[----:B------:R-:W-:Y:S01]  /*3ed0*/  HFMA2 R12, -RZ, RZ, 0, 0 ;  /* 0x00000000ff0c7431 */ /* 0x000fe200000001ff */
[----:B------:R-:W-:Y:S01]  /*3ee0*/  MOV R15, RZ ;  /* 0x000000ff000f7202 */ /* 0x000fe20000000f00 */
[----:B------:R-:W-:Y:S01]  /*3ef0*/  @!P2 HADD2.F32 R15, -RZ, R16.H0_H0 ;  /* 0x20000010ff0fa230 */ /* 0x000fe20000004100 */
[----:B------:R-:W-:Y:S01]  /*3f00*/  MOV R7, RZ ;  /* 0x000000ff00077202 */ /* 0x000fe20000000f00 */
[----:B------:R-:W-:-:S02]  /*3f10*/  @!P2 HADD2.F32 R12, -RZ, R14.H0_H0 ;  /* 0x2000000eff0ca230 */ /* 0x000fc40000004100 */
[C---:B------:R-:W-:Y:S01]  /*3f20*/  FMUL.FTZ R14, R26.reuse, R17 ;  /* 0x000000111a0e7220 */ /* 0x040fe20000410000 */
[----:B------:R-:W-:Y:S01]  /*3f30*/  FMUL.FTZ R19, R13, R24 ;  /* 0x000000180d137220 */ /* 0x000fe20000410000 */
[----:B------:R-:W-:Y:S02]  /*3f40*/  @!P0 HADD2.F32 R7, -RZ, R22.H0_H0 ;  /* 0x20000016ff078230 */ /* 0x000fe40000004100 */
[-C--:B------:R-:W-:Y:S01]  /*3f50*/  FFMA.FTZ R6, R9, R4.reuse, R6 ;  /* 0x0000000409067223 */ /* 0x080fe20000010006 */
[-C--:B------:R-:W-:Y:S01]  /*3f60*/  FMUL.FTZ R13, R26, R5.reuse ;  /* 0x000000051a0d7220 */ /* 0x080fe20000410000 */
[----:B------:R-:W-:Y:S02]  /*3f70*/  HFMA2 R9, -RZ, RZ, 0, 0 ;  /* 0x00000000ff097431 */ /* 0x000fe400000001ff */
[----:B------:R-:W-:Y:S01]  /*3f80*/  @!P3 HADD2.F32 R9, -RZ, R18.H0_H0 ;  /* 0x20000012ff09b230 */ /* 0x000fe20000004100 */
[----:B------:R-:W-:Y:S01]  /*3f90*/  MOV R17, RZ ;  /* 0x000000ff00117202 */ /* 0x000fe20000000f00 */
[C---:B------:R-:W-:Y:S01]  /*3fa0*/  FMUL.FTZ R16, R24.reuse, R5 ;  /* 0x0000000518107220 */ /* 0x040fe20000410000 */
[----:B------:R-:W-:Y:S01]  /*3fb0*/  FFMA.FTZ R18, R15, R4, R14 ;  /* 0x000000040f127223 */ /* 0x000fe2000001000e */
[----:B------:R-:W-:Y:S01]  /*3fc0*/  FMUL.FTZ R22, R24, R19 ;  /* 0x0000001318167220 */ /* 0x000fe20000410000 */
[----:B------:R-:W-:Y:S01]  /*3fd0*/  FFMA.FTZ R5, R12, UR21, R13 ;  /* 0x000000150c057c23 */ /* 0x000fe2000801000d */
[----:B------:R-:W-:-:S02]  /*3fe0*/  @!P3 HADD2.F32 R17, -RZ, R20.H0_H0 ;  /* 0x20000014ff11b230 */ /* 0x000fc40000004100 */
[----:B------:R-:W-:Y:S01]  /*3ff0*/  FFMA.FTZ R14, R7, R4, R10 ;  /* 0x00000004070e7223 */ /* 0x000fe2000001000a */
[----:B------:R-:W-:Y:S06]  /*4000*/  @P4 BRA `(.L_x_130) ;  /* 0x00000000005c4947 */ /* 0x000fec0003800000 */
[----:B------:R-:W0:Y:S01]  /*4010*/  MUFU.RCP R7, UR19 ;  /* 0x0000001300077d08 */ /* 0x000e220008001000 */
[----:B------:R-:W-:Y:S02]  /*4020*/  IADD3 R15, PT, PT, R0, UR4, RZ ;  /* 0x00000004000f7c10 */ /* 0x000fe4000fffe0ff */
[----:B------:R-:W-:Y:S02]  /*4030*/  MOV R20, 0x2 ;  /* 0x0000000200147802 */ /* 0x000fe40000000f00 */
[----:B------:R-:W-:Y:S02]  /*4040*/  MOV R24, 0x2 ;  /* 0x0000000200187802 */ /* 0x000fe40000000f00 */
[----:B------:R-:W-:Y:S01]  /*4050*/  MOV R26, 0x2 ;  /* 0x00000002001a7802 */ /* 0x000fe20000000f00 */
        /* <DEDUP_REMOVED lines=9> */
[----:B------:R-:W-:Y:S01]  /*40f0*/  IMAD.WIDE R10, R15, R20, UR6 ;  /* 0x000000060f0a7e25 */ /* 0x000fe2000f8e0214 */
        /* <DEDUP_REMOVED lines=8> */
.L_x_130:
[----:B------:R-:W-:Y:S05]  /*4180*/  BSYNC.RECONVERGENT B0 ;  /* 0x0000000000007941 */ /* 0x000fea0003800200 */
.L_x_129:
[----:B------:R-:W-:Y:S04]  /*4190*/  BSSY.RECONVERGENT B0, `(.L_x_131) ;  /* 0x0000019000007945 */ /* 0x000fe80003800200 */
[----:B------:R-:W-:Y:S05]  /*41a0*/  @P1 BRA `(.L_x_132) ;  /* 0x00000000005c1947 */ /* 0x000fea0003800000 */
[----:B0-----:R-:W0:Y:S01]  /*41b0*/  MUFU.RCP R7, UR19 ;  /* 0x0000001300077d08 */ /* 0x001e220008001000 */
[----:B------:R-:W-:Y:S01]  /*41c0*/  IADD3 R12, PT, PT, R0, UR4, RZ ;  /* 0x00000004000c7c10 */ /* 0x000fe2000fffe0ff */
[----:B------:R-:W-:Y:S01]  /*41d0*/  HFMA2 R13, -RZ, RZ, 0, 1.1920928955078125e-07 ;  /* 0x00000002ff0d7431 */ /* 0x000fe200000001ff */
[----:B------:R-:W-:Y:S01]  /*41e0*/  MOV R15, 0x2 ;  /* 0x00000002000f7802 */ /* 0x000fe20000000f00 */
[----:B------:R-:W-:Y:S01]  /*41f0*/  HFMA2 R19, -RZ, RZ, 0, 1.1920928955078125e-07 ;  /* 0x00000002ff137431 */ /* 0x000fe200000001ff */
[----:B------:R-:W-:-:S03]  /*4200*/  IADD3 R12, PT, PT, R12, UR20, RZ ;  /* 0x000000140c0c7c10 */ /* 0x000fc6000fffe0ff */
[----:B------:R-:W1:Y:S01]  /*4210*/  MUFU.RCP R11, UR18 ;  /* 0x00000012000b7d08 */ /* 0x000e620008001000 */
[----:B0-----:R-:W-:Y:S01]  /*4220*/  FMUL.FTZ R7, R6, R7 ;  /* 0x0000000706077220 */ /* 0x001fe20000410000 */
[----:B------:R-:W-:-:S04]  /*4230*/  F2FP.F16.F32.PACK_AB R6, RZ, R6 ;  /* 0x00000006ff06723e */ /* 0x000fc800000000ff */
[----:B------:R-:W-:Y:S02]  /*4240*/  PRMT R20, R6, 0x7610, R20 ;  /* 0x0000761006147816 */ /* 0x000fe40000000014 */
[----:B------:R-:W0:Y:S01]  /*4250*/  MUFU.SQRT R7, R7 ;  /* 0x0000000700077308 */ /* 0x000e220000002000 */
[----:B-1----:R-:W-:Y:S01]  /*4260*/  FMUL.FTZ R11, R8, R11 ;  /* 0x0000000b080b7220 */ /* 0x002fe20000410000 */
[----:B0-----:R-:W-:Y:S01]  /*4270*/  FADD.FTZ R10, R7, UR22 ;  /* 0x00000016070a7e21 */ /* 0x001fe20008010000 */
[----:B------:R-:W-:-:S05]  /*4280*/  IMAD.WIDE R6, R12, R13, UR6 ;  /* 0x000000060c067e25 */ /* 0x000fca000f8e020d */
[----:B------:R-:W0:Y:S02]  /*4290*/  MUFU.RCP R10, R10 ;  /* 0x0000000a000a7308 */ /* 0x000e240000001000 */
[----:B0-----:R-:W-:-:S05]  /*42a0*/  FMUL.FTZ R11, R11, R10 ;  /* 0x0000000a0b0b7220 */ /* 0x001fca0000410000 */
[----:B------:R-:W-:Y:S01]  /*42b0*/  F2FP.F16.F32.PACK_AB R8, R8, R11 ;  /* 0x0000000b0808723e */ /* 0x000fe200000000ff */
[----:B------:R-:W-:-:S03]  /*42c0*/  IMAD.WIDE R10, R12, R15, UR8 ;  /* 0x000000080c0a7e25 */ /* 0x000fc6000f8e020f */
[----:B------:R-:W-:Y:S01]  /*42d0*/  PRMT R14, R8, 0x7632, R14 ;  /* 0x00007632080e7816 */ /* 0x000fe2000000000e */
[----:B------:R-:W-:Y:S01]  /*42e0*/  IMAD.WIDE R12, R12, R19, UR10 ;  /* 0x0000000a0c0c7e25 */ /* 0x000fe2000f8e0213 */
[----:B------:R1:W-:Y:S04]  /*42f0*/  STG.E.U16 desc[UR16][R6.64], R8 ;  /* 0x0000000806007986 */ /* 0x0003e8000c101510 */
[----:B------:R1:W-:Y:S04]  /*4300*/  STG.E.U16 desc[UR16][R10.64], R14 ;  /* 0x0000000e0a007986 */ /* 0x0003e8000c101510 */
[----:B------:R1:W-:Y:S02]  /*4310*/  STG.E.U16 desc[UR16][R12.64], R20 ;  /* 0x000000140c007986 */ /* 0x0003e4000c101510 */
.L_x_132:
[----:B------:R-:W-:Y:S05]  /*4320*/  BSYNC.RECONVERGENT B0 ;  /* 0x0000000000007941 */ /* 0x000fea0003800200 */
.L_x_131:
[----:B------:R-:W-:Y:S04]  /*4330*/  BSSY.RECONVERGENT B0, `(.L_x_133) ;  /* 0x0000016000007945 */ /* 0x000fe80003800200 */
[----:B------:R-:W-:Y:S05]  /*4340*/  @P2 BRA `(.L_x_134) ;  /* 0x0000000000502947 */ /* 0x000fea0003800000 */
[----:B01----:R-:W0:Y:S01]  /*4350*/  MUFU.RCP R7, UR19 ;  /* 0x0000001300077d08 */ /* 0x003e220008001000 */
[----:B------:R-:W-:Y:S01]  /*4360*/  HFMA2 R11, -RZ, RZ, 0, 1.1920928955078125e-07 ;  /* 0x00000002ff0b7431 */ /* 0x000fe200000001ff */
[----:B------:R-:W-:-:S05]  /*4370*/  MOV R13, 0x2 ;  /* 0x00000002000d7802 */ /* 0x000fca0000000f00 */
[----:B------:R-:W-:Y:S01]  /*4380*/  IMAD.WIDE R12, R2, R13, UR10 ;  /* 0x0000000a020c7e25 */ /* 0x000fe2000f8e020d */
[----:B------:R-:W1:Y:S03]  /*4390*/  MUFU.RCP R10, UR18 ;  /* 0x00000012000a7d08 */ /* 0x000e660008001000 */
[----:B0-----:R-:W-:Y:S01]  /*43a0*/  FMUL.FTZ R6, R18, R7 ;  /* 0x0000000712067220 */ /* 0x001fe20000410000 */
[----:B------:R-:W-:-:S05]  /*43b0*/  F2FP.F16.F32.PACK_AB R18, RZ, R18 ;  /* 0x00000012ff12723e */ /* 0x000fca00000000ff */
[----:B------:R-:W0:Y:S01]  /*43c0*/  MUFU.SQRT R6, R6 ;  /* 0x0000000600067308 */ /* 0x000e220000002000 */
[----:B-1----:R-:W-:Y:S01]  /*43d0*/  FMUL.FTZ R7, R5, R10 ;  /* 0x0000000a05077220 */ /* 0x002fe20000410000 */
[----:B0-----:R-:W-:-:S06]  /*43e0*/  FADD.FTZ R8, R6, UR22 ;  /* 0x0000001606087e21 */ /* 0x001fcc0008010000 */
[----:B------:R-:W0:Y:S02]  /*43f0*/  MUFU.RCP R8, R8 ;  /* 0x0000000800087308 */ /* 0x000e240000001000 */
[----:B0-----:R-:W-:Y:S01]  /*4400*/  FMUL.FTZ R10, R7, R8 ;  /* 0x00000008070a7220 */ /* 0x001fe20000410000 */
[----:B------:R-:W-:-:S04]  /*4410*/  MOV R7, 0x2 ;  /* 0x0000000200077802 */ /* 0x000fc80000000f00 */
[----:B------:R-:W-:Y:S01]  /*4420*/  F2FP.F16.F32.PACK_AB R5, R5, R10 ;  /* 0x0000000a0505723e */ /* 0x000fe200000000ff */
[----:B------:R-:W-:-:S03]  /*4430*/  IMAD.WIDE R6, R2, R7, UR6 ;  /* 0x0000000602067e25 */ /* 0x000fc6000f8e0207 */
[----:B------:R-:W-:Y:S01]  /*4440*/  PRMT R8, R5, 0x7632, R8 ;  /* 0x0000763205087816 */ /* 0x000fe20000000008 */
[----:B------:R-:W-:Y:S01]  /*4450*/  IMAD.WIDE R10, R2, R11, UR8 ;  /* 0x00000008020a7e25 */ /* 0x000fe2000f8e020b */
[----:B------:R2:W-:Y:S04]  /*4460*/  STG.E.U16 desc[UR16][R6.64], R5 ;  /* 0x0000000506007986 */ /* 0x0005e8000c101510 */
[----:B------:R2:W-:Y:S04]  /*4470*/  STG.E.U16 desc[UR16][R10.64], R8 ;  /* 0x000000080a007986 */ /* 0x0005e8000c101510 */
[----:B------:R2:W-:Y:S02]  /*4480*/  STG.E.U16 desc[UR16][R12.64], R18 ;  /* 0x000000120c007986 */ /* 0x0005e4000c101510 */
.L_x_134:
[----:B------:R-:W-:Y:S05]  /*4490*/  BSYNC.RECONVERGENT B0 ;  /* 0x0000000000007941 */ /* 0x000fea0003800200 */
.L_x_133:
[----:B------:R-:W-:Y:S01]  /*44a0*/  BSSY.RECONVERGENT B0, `(.L_x_135) ;  /* 0x0000019000007945 */ /* 0x000fe20003800200 */
[----:B------:R-:W-:Y:S01]  /*44b0*/  FFMA.FTZ R9, R9, UR21, R16 ;  /* 0x0000001509097c23 */ /* 0x000fe20008010010 */
[----:B------:R-:W-:Y:S02]  /*44c0*/  FFMA.FTZ R17, R17, R4, R22 ;  /* 0x0000000411117223 */ /* 0x000fe40000010016 */
[----:B------:R-:W-:Y:S05]  /*44d0*/  @P3 BRA `(.L_x_136) ;  /* 0x0000000000543947 */ /* 0x000fea0003800000 */
[----:B------:R-:W3:Y:S01]  /*44e0*/  MUFU.RCP R2, UR19 ;  /* 0x0000001300027d08 */ /* 0x000ee20008001000 */
[----:B-12---:R-:W-:Y:S01]  /*44f0*/  HFMA2 R6, -RZ, RZ, 0, 1.1920928955078125e-07 ;  /* 0x00000002ff067431 */ /* 0x006fe200000001ff */
[----:B0-----:R-:W-:Y:S01]  /*4500*/  MOV R10, 0x2 ;  /* 0x00000002000a7802 */ /* 0x001fe20000000f00 */
[----:B------:R-:W-:-:S05]  /*4510*/  HFMA2 R12, -RZ, RZ, 0, 1.1920928955078125e-07 ;  /* 0x00000002ff0c7431 */ /* 0x000fca00000001ff */
[----:B------:R-:W0:Y:S01]  /*4520*/  MUFU.RCP R4, UR18 ;  /* 0x0000001200047d08 */ /* 0x000e220008001000 */
[----:B---3--:R-:W-:-:S07]  /*4530*/  FMUL.FTZ R2, R17, R2 ;  /* 0x0000000211027220 */ /* 0x008fce0000410000 */
[----:B------:R-:W1:Y:S01]  /*4540*/  MUFU.SQRT R2, R2 ;  /* 0x0000000200027308 */ /* 0x000e620000002000 */
[----:B0-----:R-:W-:Y:S01]  /*4550*/  FMUL.FTZ R4, R9, R4 ;  /* 0x0000000409047220 */ /* 0x001fe20000410000 */
[----:B-1----:R-:W-:-:S06]  /*4560*/  FADD.FTZ R8, R2, UR22 ;  /* 0x0000001602087e21 */ /* 0x002fcc0008010000 */
        /* <DEDUP_REMOVED lines=12> */
.L_x_136:
[----:B------:R-:W-:Y:S05]  /*4630*/  BSYNC.RECONVERGENT B0 ;  /* 0x0000000000007941 */ /* 0x000fea0003800200 */
.L_x_135:
[----:B------:R-:W-:-:S04]  /*4640*/  ULEA UR4, UR20, UR4, 0x2 ;  /* 0x0000000414047291 */ /* 0x000fc8000f8e10ff */
[----:B------:R-:W-:-:S09]  /*4650*/  UISETP.GE.AND UP0, UPT, UR4, UR14, UPT ;  /* 0x0000000e0400728c */ /* 0x000fd2000bf06270 */
[----:B------:R-:W-:Y:S05]  /*4660*/  BRA.U !UP0, `(.L_x_137) ;  /* 0xfffffff1085c7547 */ /* 0x000fea000b83ffff */
[----:B------:R-:W-:Y:S05]  /*4670*/  EXIT ;  /* 0x000000000000794d */ /* 0x000fea0003800000 */
.L_x_98:
[----:B------:R-:W0:Y:S01]  /*4680*/  S2R R19, SR_TID.X ;  /* 0x0000000000137919 */ /* 0x000e220000002100 */
[----:B------:R-:W-:-:S04]  /*4690*/  UISETP.LT.AND UP0, UPT, UR14, UR15, UPT ;  /* 0x0000000f0e00728c */ /* 0x000fc8000bf01270 */
[----:B------:R-:W-:Y:S01]  /*46a0*/  USEL UR4, UR14, UR15, UP0 ;  /* 0x0000000f0e047287 */ /* 0x000fe20008000000 */
[----:B0-----:R-:W-:-:S05]  /*46b0*/  SHF.L.U32 R0, R19, 0x2, RZ ;  /* 0x0000000213007819 */ /* 0x001fca00000006ff */
[----:B------:R-:W-:-:S13]  /*46c0*/  ISETP.LT.AND P0, PT, R0, UR4, PT ;  /* 0x0000000400007c0c */ /* 0x000fda000bf01270 */
[----:B------:R-:W-:Y:S05]  /*46d0*/  @!P0 EXIT ;  /* 0x000000000000894d */ /* 0x000fea0003800000 */
[----:B------:R-:W0:Y:S01]  /*46e0*/  LDCU UR4, c[0x0][0xf98] ;  /* 0x0001f300ff0477ac */ /* 0x000e220008000800 */
[----:B------:R-:W-:-:S04]  /*46f0*/  UISETP.LT.U32.AND UP0, UPT, UR14, UR15, UPT ;  /* 0x0000000f0e00728c */ /* 0x000fc8000bf01070 */
[----:B------:R-:W-:Y:S02]  /*4700*/  USEL UR14, UR14, UR15, UP0 ;  /* 0x0000000f0e0e7287 */ /* 0x000fe40008000000 */
[----:B0-----:R-:W-:-:S09]  /*4710*/  UISETP.NE.AND UP0, UPT, UR4, URZ, UPT ;  /* 0x000000ff0400728c */ /* 0x001fd2000bf05270 */
[----:B------:R-:W-:Y:S05]  /*4720*/  BRA.U !UP0, `(.L_x_138) ;  /* 0x0000000908ac7547 */ /* 0x000fea000b800000 */
[----:B------:R-:W0:Y:S01]  /*4730*/  LDC R0, c[0x0][0xf80] ;  /* 0x0003e000ff007b82 */ /* 0x000e220000000800 */
[----:B------:R-:W1:Y:S01]  /*4740*/  LDCU UR15, c[0x0][0xf9c] ;  /* 0x0001f380ff0f77ac */ /* 0x000e620008000800 */
[----:B------:R-:W2:Y:S01]  /*4750*/  MUFU.RCP R16, UR19 ;  /* 0x0000001300107d08 */ /* 0x000ea20008001000 */
[----:B------:R-:W-:Y:S01]  /*4760*/  BSSY.RECONVERGENT B0, `(.L_x_139) ;  /* 0x00000a6000007945 */ /* 0x000fe20003800200 */
[----:B------:R-:W3:Y:S01]  /*4770*/  LDCU UR4, c[0x0][0x360] ;  /* 0x00006c00ff0477ac */ /* 0x000ee20008000800 */
[----:B------:R-:W4:Y:S05]  /*4780*/  LDCU UR22, c[0x0][0xf94] ;  /* 0x0001f280ff1677ac */ /* 0x000f2a0008000800 */
[----:B------:R-:W0:Y:S01]  /*4790*/  MUFU.RCP R18, UR5 ;  /* 0x0000000500127d08 */ /* 0x000e220008001000 */
[----:B------:R-:W0:Y:S01]  /*47a0*/  LDCU UR5, c[0x0][0xf9c] ;  /* 0x0001f380ff0577ac */ /* 0x000e220008000800 */
[----:B------:R-:W0:Y:S06]  /*47b0*/  LDCU.64 UR20, c[0x0][0xf80] ;  /* 0x0001f000ff1477ac */ /* 0x000e2c0008000a00 */
[----:B------:R-:W0:Y:S01]  /*47c0*/  MUFU.RCP R17, UR18 ;  /* 0x0000001200117d08 */ /* 0x000e220008001000 */
[----:B-1----:R-:W-:Y:S01]  /*47d0*/  FSETP.NEU.FTZ.AND P1, PT, RZ, UR15, PT ;  /* 0x0000000fff007c0b */ /* 0x002fe2000bf3d000 */
[----:B------:R-:W1:Y:S02]  /*47e0*/  LDCU UR18, c[0x0][0xf7c] ;  /* 0x0001ef80ff1277ac */ /* 0x000e640008000800 */
[----:B01234-:R-:W-:-:S10]  /*47f0*/  FADD.FTZ R0, -R0, 1 ;  /* 0x3f80000000007421 */ /* 0x01ffd40000010100 */
.L_x_142:
[----:B------:R-:W-:Y:S01]  /*4800*/  MOV R12, 0x8 ;  /* 0x00000008000c7802 */ /* 0x000fe20000000f00 */
[----:B0-----:R-:W-:Y:S01]  /*4810*/  HFMA2 R10, -RZ, RZ, 0, 4.76837158203125e-07 ;  /* 0x00000008ff0a7431 */ /* 0x001fe200000001ff */
[----:B------:R-:W-:-:S03]  /*4820*/  MOV R8, 0x8 ;  /* 0x0000000800087802 */ /* 0x000fc60000000f00 */
[----:B------:R-:W-:-:S04]  /*4830*/  @P1 IMAD.WIDE R12, R19, R12, UR12 ;  /* 0x0000000c130c1e25 */ /* 0x000fc8000f8e020c */
[----:B------:R-:W-:Y:S02]  /*4840*/  HFMA2 R6, -RZ, RZ, 0, 4.76837158203125e-07 ;  /* 0x00000008ff067431 */ /* 0x000fe400000001ff */
[C---:B------:R-:W-:Y:S01]  /*4850*/  IMAD.WIDE R10, R19.reuse, R10, UR6 ;  /* 0x00000006130a7e25 */ /* 0x040fe2000f8e020a */
[----:B------:R-:W2:Y:S01]  /*4860*/  @P1 LDG.E.64 R12, desc[UR16][R12.64] ;  /* 0x000000100c0c1981 */ /* 0x000ea2000c1e1b00 */
[----:B------:R-:W0:Y:S02]  /*4870*/  LDC.64 R14, c[0x0][0xfb8] ;  /* 0x0003ee00ff0e7b82 */ /* 0x000e240000000a00 */
[C---:B------:R-:W-:Y:S02]  /*4880*/  IMAD.WIDE R8, R19.reuse, R8, UR8 ;  /* 0x0000000813087e25 */ /* 0x040fe4000f8e0208 */
[----:B------:R-:W3:Y:S02]  /*4890*/  LDG.E.64 R10, desc[UR16][R10.64] ;  /* 0x000000100a0a7981 */ /* 0x000ee4000c1e1b00 */
[----:B------:R-:W-:-:S02]  /*48a0*/  IMAD.WIDE R6, R19, R6, UR10 ;  /* 0x0000000a13067e25 */ /* 0x000fc4000f8e0206 */
[----:B------:R-:W4:Y:S04]  /*48b0*/  LDG.E.64 R4, desc[UR16][R8.64] ;  /* 0x0000001008047981 */ /* 0x000f28000c1e1b00 */
[----:B------:R-:W4:Y:S04]  /*48c0*/  LDG.E.64 R2, desc[UR16][R6.64] ;  /* 0x0000001006027981 */ /* 0x000f28000c1e1b00 */
[----:B0-----:R0:W5:Y:S01]  /*48d0*/  LDG.E R14, desc[UR16][R14.64] ;  /* 0x000000100e0e7981 */ /* 0x001162000c1e1900 */
[----:B--2---:R-:W-:Y:S02]  /*48e0*/  @P1 PRMT R21, R21, 0x5410, R12 ;  /* 0x0000541015151816 */ /* 0x004fe4000000000c */
[----:B------:R-:W-:-:S02]  /*48f0*/  @P1 SHF.R.U64 R22, R12, 0x10, R13 ;  /* 0x000000100c161819 */ /* 0x000fc4000000120d */
[----:B------:R-:W-:Y:S02]  /*4900*/  @P1 PRMT R21, R13, 0x7610, R21 ;  /* 0x000076100d151816 */ /* 0x000fe40000000015 */
[----:B------:R-:W-:Y:S02]  /*4910*/  @P1 SHF.R.U32.HI R13, RZ, 0x10, R13 ;  /* 0x00000010ff0d1819 */ /* 0x000fe4000001160d */
[----:B------:R-:W-:Y:S02]  /*4920*/  @P1 PRMT R20, R20, 0x5410, R22 ;  /* 0x0000541014141816 */ /* 0x000fe40000000016 */
[----:B---3--:R-:W-:Y:S02]  /*4930*/  SHF.R.U64 R12, R10, 0x10, R11 ;  /* 0x000000100a0c7819 */ /* 0x008fe4000000120b */
[----:B------:R-:W-:Y:S02]  /*4940*/  @P1 PRMT R20, R13, 0x7610, R20 ;  /* 0x000076100d141816 */ /* 0x000fe40000000014 */
[----:B------:R-:W-:-:S02]  /*4950*/  FSETP.NEU.FTZ.AND P1, PT, RZ, UR5, PT ;  /* 0x00000005ff007c0b */ /* 0x000fc4000bf3d000 */
[----:B------:R-:W-:Y:S02]  /*4960*/  SHF.R.U32.HI R23, RZ, 0x10, R11 ;  /* 0x00000010ff177819 */ /* 0x000fe4000001160b */
[----:B------:R-:W-:Y:S02]  /*4970*/  PRMT R22, R12, 0x7610, R22 ;  /* 0x000076100c167816 */ /* 0x000fe40000000016 */
[----:B0-----:R-:W-:Y:S02]  /*4980*/  PRMT R15, R15, 0x5410, R23 ;  /* 0x000054100f0f7816 */ /* 0x001fe40000000017 */
[--C-:B----4-:R-:W-:Y:S02]  /*4990*/  SHF.R.U64 R12, R4, 0x10, R5.reuse ;  /* 0x00000010040c7819 */ /* 0x110fe40000001205 */
[----:B------:R-:W-:Y:S02]  /*49a0*/  SHF.R.U32.HI R13, RZ, 0x10, R5 ;  /* 0x00000010ff0d7819 */ /* 0x000fe40000011605 */
[----:B------:R-:W-:-:S02]  /*49b0*/  SHF.R.U64 R23, R2, 0x10, R3 ;  /* 0x0000001002177819 */ /* 0x000fc40000001203 */
[----:B------:R-:W-:Y:S02]  /*49c0*/  PRMT R15, R12, 0x7610, R15 ;  /* 0x000076100c0f7816 */ /* 0x000fe4000000000f */
[----:B------:R-:W-:Y:S02]  /*49d0*/  SHF.R.U32.HI R26, RZ, 0x10, R3 ;  /* 0x00000010ff1a7819 */ /* 0x000fe40000011603 */
[----:B------:R-:W-:Y:S01]  /*49e0*/  PRMT R12, R23, 0x5410, R13 ;  /* 0x00005410170c7816 */ /* 0x000fe2000000000d */
[----:B------:R-:W-:Y:S06]  /*49f0*/  @P1 BRA `(.L_x_140) ;  /* 0x0000000000441947 */ /* 0x000fec0003800000 */
[----:B------:R-:W-:Y:S01]  /*4a00*/  HADD2.F32 R13, -RZ, R10.H0_H0 ;  /* 0x2000000aff0d7230 */ /* 0x000fe20000004100 */
[----:B------:R-:W-:Y:S01]  /*4a10*/  MOV R21, RZ ;  /* 0x000000ff00157202 */ /* 0x000fe20000000f00 */
[----:B------:R-:W-:Y:S01]  /*4a20*/  HADD2.F32 R10, -RZ, R2.H0_H0 ;  /* 0x20000002ff0a7230 */ /* 0x000fe20000004100 */
[----:B------:R-:W-:Y:S01]  /*4a30*/  MOV R2, RZ ;  /* 0x000000ff00027202 */ /* 0x000fe20000000f00 */
[----:B------:R-:W-:Y:S01]  /*4a40*/  HADD2.F32 R23, -RZ, R22.H0_H0 ;  /* 0x20000016ff177230 */ /* 0x000fe20000004100 */
[----:B------:R-:W-:Y:S01]  /*4a50*/  MOV R22, RZ ;  /* 0x000000ff00167202 */ /* 0x000fe20000000f00 */
[--C-:B------:R-:W-:Y:S02]  /*4a60*/  HADD2.F32 R24, -RZ, R15.reuse.H0_H0 ;  /* 0x2000000fff187230 */ /* 0x100fe40000004100 */
[----:B------:R-:W-:Y:S02]  /*4a70*/  HADD2.F32 R25, -RZ, R12.H0_H0 ;  /* 0x2000000cff197230 */ /* 0x000fe40000004100 */
[----:B------:R-:W-:Y:S01]  /*4a80*/  HADD2.F32 R29, -RZ, R15.H1_H1 ;  /* 0x3000000fff1d7230 */ /* 0x000fe20000004100 */
[----:B------:R-:W-:Y:S01]  /*4a90*/  MOV R15, RZ ;  /* 0x000000ff000f7202 */ /* 0x000fe20000000f00 */
[----:B------:R-:W-:-:S02]  /*4aa0*/  HADD2.F32 R11, -RZ, R11.H0_H0 ;  /* 0x2000000bff0b7230 */ /* 0x000fc40000004100 */
[----:B------:R-:W-:Y:S02]  /*4ab0*/  HADD2.F32 R4, -RZ, R4.H0_H0 ;  /* 0x20000004ff047230 */ /* 0x000fe40000004100 */
[----:B------:R-:W-:Y:S02]  /*4ac0*/  HADD2.F32 R5, -RZ, R5.H0_H0 ;  /* 0x20000005ff057230 */ /* 0x000fe40000004100 */
[----:B------:R-:W-:Y:S02]  /*4ad0*/  HADD2.F32 R3, -RZ, R3.H0_H0 ;  /* 0x20000003ff037230 */ /* 0x000fe40000004100 */
[----:B------:R-:W-:Y:S02]  /*4ae0*/  HADD2.F32 R12, -RZ, R12.H1_H1 ;  /* 0x3000000cff0c7230 */ /* 0x000fe40000004100 */
[----:B------:R-:W-:Y:S01]  /*4af0*/  HADD2.F32 R20, -RZ, R26.H0_H0 ;  /* 0x2000001aff147230 */ /* 0x000fe20000004100 */
[----:B------:R-:W-:Y:S06]  /*4b00*/  BRA `(.L_x_141) ;  /* 0x0000000000407947 */ /* 0x000fec0003800000 */
.L_x_140:
[----:B------:R-:W-:Y:S02]  /*4b10*/  HADD2.F32 R13, -RZ, R10.H0_H0 ;  /* 0x2000000aff0d7230 */ /* 0x000fe40000004100 */
[----:B------:R-:W-:Y:S02]  /*4b20*/  HADD2.F32 R10, -RZ, R2.H0_H0 ;  /* 0x20000002ff0a7230 */ /* 0x000fe40000004100 */
[----:B------:R-:W-:Y:S02]  /*4b30*/  HADD2.F32 R23, -RZ, R22.H0_H0 ;  /* 0x20000016ff177230 */ /* 0x000fe40000004100 */
[--C-:B------:R-:W-:Y:S02]  /*4b40*/  HADD2.F32 R24, -RZ, R15.reuse.H0_H0 ;  /* 0x2000000fff187230 */ /* 0x100fe40000004100 */
[----:B------:R-:W-:Y:S02]  /*4b50*/  HADD2.F32 R29, -RZ, R15.H1_H1 ;  /* 0x3000000fff1d7230 */ /* 0x000fe40000004100 */
[----:B------:R-:W-:-:S02]  /*4b60*/  HADD2.F32 R2, -RZ, R21.H1_H1 ;  /* 0x30000015ff027230 */ /* 0x000fc40000004100 */
[----:B------:R-:W-:Y:S02]  /*4b70*/  HADD2.F32 R22, -RZ, R20.H1_H1 ;  /* 0x30000014ff167230 */ /* 0x000fe40000004100 */
[----:B------:R-:W-:Y:S02]  /*4b80*/  HADD2.F32 R25, -RZ, R12.H0_H0 ;  /* 0x2000000cff197230 */ /* 0x000fe40000004100 */
[----:B------:R-:W-:Y:S02]  /*4b90*/  HADD2.F32 R15, -RZ, R20.H0_H0 ;  /* 0x20000014ff0f7230 */ /* 0x000fe40000004100 */
[----:B------:R-:W-:Y:S02]  /*4ba0*/  HADD2.F32 R11, -RZ, R11.H0_H0 ;  /* 0x2000000bff0b7230 */ /* 0x000fe40000004100 */
[----:B------:R-:W-:Y:S02]  /*4bb0*/  HADD2.F32 R4, -RZ, R4.H0_H0 ;  /* 0x20000004ff047230 */ /* 0x000fe40000004100 */
[----:B------:R-:W-:-:S02]  /*4bc0*/  HADD2.F32 R5, -RZ, R5.H0_H0 ;  /* 0x20000005ff057230 */ /* 0x000fc40000004100 */
[----:B------:R-:W-:Y:S02]  /*4bd0*/  HADD2.F32 R3, -RZ, R3.H0_H0 ;  /* 0x20000003ff037230 */ /* 0x000fe40000004100 */
[----:B------:R-:W-:Y:S02]  /*4be0*/  HADD2.F32 R21, -RZ, R21.H0_H0 ;  /* 0x20000015ff157230 */ /* 0x000fe40000004100 */
[----:B------:R-:W-:Y:S02]  /*4bf0*/  HADD2.F32 R12, -RZ, R12.H1_H1 ;  /* 0x3000000cff0c7230 */ /* 0x000fe40000004100 */
[----:B------:R-:W-:-:S07]  /*4c00*/  HADD2.F32 R20, -RZ, R26.H0_H0 ;  /* 0x2000001aff147230 */ /* 0x000fce0000004100 */
.L_x_141:
[----:B-----5:R-:W-:Y:S01]  /*4c10*/  FMUL.FTZ R13, R14, R13 ;  /* 0x0000000d0e0d7220 */ /* 0x020fe20000410000 */
[----:B------:R-:W-:Y:S01]  /*4c20*/  FMUL.FTZ R10, R10, UR20 ;  /* 0x000000140a0a7c20 */ /* 0x000fe20008410000 */
[C---:B------:R-:W-:Y:S01]  /*4c30*/  FMUL.FTZ R23, R14.reuse, R23 ;  /* 0x000000170e177220 */ /* 0x040fe20000410000 */
[C---:B------:R-:W-:Y:S01]  /*4c40*/  FMUL.FTZ R11, R14.reuse, R11 ;  /* 0x0000000b0e0b7220 */ /* 0x040fe20000410000 */
[-C--:B------:R-:W-:Y:S01]  /*4c50*/  FMUL.FTZ R27, R13, R18.reuse ;  /* 0x000000120d1b7220 */ /* 0x080fe20000410000 */
[----:B------:R-:W-:Y:S01]  /*4c60*/  FMUL.FTZ R29, R14, R29 ;  /* 0x0000001d0e1d7220 */ /* 0x000fe20000410000 */
[----:B------:R-:W-:Y:S01]  /*4c70*/  FMUL.FTZ R4, R4, UR18 ;  /* 0x0000001204047c20 */ /* 0x000fe20008410000 */
[----:B------:R-:W-:Y:S01]  /*4c80*/  FMUL.FTZ R24, R24, UR18 ;  /* 0x0000001218187c20 */ /* 0x000fe20008410000 */
[----:B------:R-:W-:Y:S01]  /*4c90*/  FMUL.FTZ R13, R0, R27 ;  /* 0x0000001b000d7220 */ /* 0x000fe20000410000 */
[-C--:B------:R-:W-:Y:S01]  /*4ca0*/  FMUL.FTZ R29, R29, R18.reuse ;  /* 0x000000121d1d7220 */ /* 0x080fe20000410000 */
[C---:B------:R-:W-:Y:S01]  /*4cb0*/  FFMA.FTZ R26, R27.reuse, UR21, R4 ;  /* 0x000000151b1a7c23 */ /* 0x040fe20008010004 */
[----:B------:R-:W-:Y:S01]  /*4cc0*/  FMUL.FTZ R20, R20, UR20 ;  /* 0x0000001414147c20 */ /* 0x000fe20008410000 */
[----:B------:R-:W-:Y:S01]  /*4cd0*/  FFMA.FTZ R13, R27, R13, R10 ;  /* 0x0000000d1b0d7223 */ /* 0x000fe2000001000a */
[----:B------:R-:W-:Y:S01]  /*4ce0*/  FMUL.FTZ R27, R23, R18 ;  /* 0x00000012171b7220 */ /* 0x000fe20000410000 */
[----:B------:R-:W-:Y:S01]  /*4cf0*/  FMUL.FTZ R4, R26, R17 ;  /* 0x000000111a047220 */ /* 0x000fe20000410000 */
[----:B------:R-:W-:Y:S01]  /*4d00*/  FMUL.FTZ R12, R12, UR18 ;  /* 0x000000120c0c7c20 */ /* 0x000fe20008410000 */
[----:B------:R-:W-:Y:S01]  /*4d10*/  FMUL.FTZ R14, R13, R16 ;  /* 0x000000100d0e7220 */ /* 0x000fe20000410000 */
[----:B------:R-:W-:Y:S01]  /*4d20*/  FFMA.FTZ R24, R27, UR21, R24 ;  /* 0x000000151b187c23 */ /* 0x000fe20008010018 */
[----:B------:R-:W-:Y:S08]  /*4d30*/  F2F.F16.F32 R13, R13 ;  /* 0x0000000d000d7304 */ /* 0x000ff00000200800 */
[----:B------:R-:W0:Y:S02]  /*4d40*/  MUFU.SQRT R14, R14 ;  /* 0x0000000e000e7308 */ /* 0x000e240000002000 */
[----:B0-----:R-:W-:-:S06]  /*4d50*/  FADD.FTZ R10, R14, UR22 ;  /* 0x000000160e0a7e21 */ /* 0x001fcc0008010000 */
[----:B------:R-:W0:Y:S02]  /*4d60*/  MUFU.RCP R10, R10 ;  /* 0x0000000a000a7308 */ /* 0x000e240000001000 */
[----:B0-----:R-:W-:Y:S01]  /*4d70*/  FMUL.FTZ R23, R4, R10 ;  /* 0x0000000a04177220 */ /* 0x001fe20000410000 */
[----:B------:R-:W-:Y:S01]  /*4d80*/  FMUL.FTZ R4, R25, UR20 ;  /* 0x0000001419047c20 */ /* 0x000fe20008410000 */
[----:B------:R-:W-:Y:S01]  /*4d90*/  FMUL.FTZ R25, R0, R27 ;  /* 0x0000001b00197220 */ /* 0x000fe20000410000 */
[----:B------:R-:W-:Y:S01]  /*4da0*/  FMUL.FTZ R10, R24, R17 ;  /* 0x00000011180a7220 */ /* 0x000fe20000410000 */
[----:B------:R-:W-:Y:S02]  /*4db0*/  FFMA.FTZ R23, R2, UR5, R23 ;  /* 0x0000000502177c23 */ /* 0x000fe40008010017 */
[----:B------:R-:W-:Y:S01]  /*4dc0*/  FFMA.FTZ R4, R27, R25, R4 ;  /* 0x000000191b047223 */ /* 0x000fe20000010004 */
[----:B------:R-:W-:Y:S01]  /*4dd0*/  FMUL.FTZ R27, R11, R18 ;  /* 0x000000120b1b7220 */ /* 0x000fe20000410000 */
[----:B------:R-:W-:-:S02]  /*4de0*/  FMUL.FTZ R11, R0, R29 ;  /* 0x0000001d000b7220 */ /* 0x000fc40000410000 */
[----:B------:R-:W-:Y:S01]  /*4df0*/  FMUL.FTZ R14, R4, R16 ;  /* 0x00000010040e7220 */ /* 0x000fe20000410000 */
[----:B------:R-:W-:Y:S01]  /*4e00*/  F2F.F16.F32 R23, R23 ;  /* 0x0000001700177304 */ /* 0x000fe20000200800 */
[----:B------:R-:W-:-:S04]  /*4e10*/  FFMA.FTZ R11, R29, R11, R20 ;  /* 0x0000000b1d0b7223 */ /* 0x000fc80000010014 */
[----:B------:R-:W-:-:S03]  /*4e20*/  FMUL.FTZ R20, R11, R16 ;  /* 0x000000100b147220 */ /* 0x000fc60000410000 */
[----:B------:R-:W0:Y:S08]  /*4e30*/  MUFU.SQRT R14, R14 ;  /* 0x0000000e000e7308 */ /* 0x000e300000002000 */
[----:B------:R-:W-:Y:S08]  /*4e40*/  MUFU.SQRT R20, R20 ;  /* 0x0000001400147308 */ /* 0x000ff00000002000 */
[----:B------:R-:W-:Y:S01]  /*4e50*/  F2F.F16.F32 R4, R4 ;  /* 0x0000000400047304 */ /* 0x000fe20000200800 */
[----:B0-----:R-:W-:-:S07]  /*4e60*/  FADD.FTZ R25, R14, UR22 ;  /* 0x000000160e197e21 */ /* 0x001fce0008010000 */
[----:B------:R-:W0:Y:S08]  /*4e70*/  MUFU.RCP R25, R25 ;  /* 0x0000001900197308 */ /* 0x000e300000001000 */
[----:B------:R-:W-:Y:S01]  /*4e80*/  F2F.F16.F32 R11, R11 ;  /* 0x0000000b000b7304 */ /* 0x000fe20000200800 */
[----:B0-----:R-:W-:-:S07]  /*4e90*/  FMUL.FTZ R10, R10, R25 ;  /* 0x000000190a0a7220 */ /* 0x001fce0000410000 */
[----:B------:R0:W-:Y:S01]  /*4ea0*/  F2F.F16.F32 R25, R26 ;  /* 0x0000001a00197304 */ /* 0x0001e20000200800 */
[----:B------:R-:W-:Y:S01]  /*4eb0*/  FFMA.FTZ R22, R22, UR5, R10 ;  /* 0x0000000516167c23 */ /* 0x000fe2000801000a */
[----:B------:R-:W-:Y:S01]  /*4ec0*/  FMUL.FTZ R10, R3, UR20 ;  /* 0x00000014030a7c20 */ /* 0x000fe20008410000 */
[----:B------:R-:W-:-:S04]  /*4ed0*/  FMUL.FTZ R3, R0, R27 ;  /* 0x0000001b00037220 */ /* 0x000fc80000410000 */
[----:B------:R-:W-:Y:S01]  /*4ee0*/  FFMA.FTZ R10, R27, R3, R10 ;  /* 0x000000031b0a7223 */ /* 0x000fe2000001000a */
[----:B0-----:R-:W-:Y:S01]  /*4ef0*/  FADD.FTZ R26, R20, UR22 ;  /* 0x00000016141a7e21 */ /* 0x001fe20008010000 */
[----:B------:R-:W-:Y:S01]  /*4f00*/  FMUL.FTZ R20, R5, UR18 ;  /* 0x0000001205147c20 */ /* 0x000fe20008410000 */
[----:B------:R0:W1:Y:S01]  /*4f10*/  F2F.F16.F32 R3, R24 ;  /* 0x0000001800037304 */ /* 0x0000620000200800 */
[----:B------:R-:W-:-:S07]  /*4f20*/  FMUL.FTZ R28, R10, R16 ;  /* 0x000000100a1c7220 */ /* 0x000fce0000410000 */
[----:B------:R2:W3:Y:S01]  /*4f30*/  MUFU.SQRT R14, R28 ;  /* 0x0000001c000e7308 */ /* 0x0004e20000002000 */
[----:B0-----:R-:W-:Y:S01]  /*4f40*/  FFMA.FTZ R24, R29, UR21, R12 ;  /* 0x000000151d187c23 */ /* 0x001fe2000801000c */
[----:B-1----:R-:W-:-:S06]  /*4f50*/  IMAD.WIDE.U32 R2, R3, 0x10000, RZ ;  /* 0x0001000003027825 */ /* 0x002fcc00078e00ff */
[----:B------:R-:W-:Y:S01]  /*4f60*/  MUFU.RCP R26, R26 ;  /* 0x0000001a001a7308 */ /* 0x000fe20000001000 */
[----:B--2---:R-:W-:Y:S01]  /*4f70*/  FFMA.FTZ R28, R27, UR21, R20 ;  /* 0x000000151b1c7c23 */ /* 0x004fe20008010014 */
[----:B------:R-:W-:-:S03]  /*4f80*/  LOP3.LUT R2, R2, R25, RZ, 0xfc, !PT ;  /* 0x0000001902027212 */ /* 0x000fc600078efcff */
[----:B------:R-:W-:-:S03]  /*4f90*/  FMUL.FTZ R27, R28, R17 ;  /* 0x000000111c1b7220 */ /* 0x000fc60000410000 */
[----:B------:R-:W-:Y:S01]  /*4fa0*/  F2F.F16.F32 R5, R28 ;  /* 0x0000001c00057304 */ /* 0x000fe20000200800 */
[----:B---3--:R-:W-:-:S07]  /*4fb0*/  FADD.FTZ R14, R14, UR22 ;  /* 0x000000160e0e7e21 */ /* 0x008fce0008010000 */
[----:B------:R-:W0:Y:S08]  /*4fc0*/  MUFU.RCP R14, R14 ;  /* 0x0000000e000e7308 */ /* 0x000e300000001000 */
[----:B------:R-:W1:Y:S08]  /*4fd0*/  F2F.F16.F32 R10, R10 ;  /* 0x0000000a000a7304 */ /* 0x000e700000200800 */
[----:B------:R-:W2:Y:S01]  /*4fe0*/  F2F.F16.F32 R20, R22 ;  /* 0x0000001600147304 */ /* 0x000ea20000200800 */
[----:B0-----:R-:W-:Y:S01]  /*4ff0*/  FMUL.FTZ R12, R27, R14 ;  /* 0x0000000e1b0c7220 */ /* 0x001fe20000410000 */
[----:B------:R-:W-:-:S03]  /*5000*/  FMUL.FTZ R27, R24, R17 ;  /* 0x00000011181b7220 */ /* 0x000fc60000410000 */
[----:B------:R-:W-:Y:S01]  /*5010*/  FFMA.FTZ R21, R21, UR5, R12 ;  /* 0x0000000515157c23 */ /* 0x000fe2000801000c */
[----:B------:R-:W-:Y:S02]  /*5020*/  FMUL.FTZ R26, R27, R26 ;  /* 0x0000001a1b1a7220 */ /* 0x000fe40000410000 */
[----:B------:R-:W0:Y:S02]  /*5030*/  F2F.F16.F32 R14, R24 ;  /* 0x00000018000e7304 */ /* 0x000e240000200800 */
[----:B------:R-:W-:Y:S01]  /*5040*/  FFMA.FTZ R12, R15, UR5, R26 ;  /* 0x000000050f0c7c23 */ /* 0x000fe2000801001a */
[----:B-1----:R-:W-:Y:S01]  /*5050*/  PRMT R15, R10, 0x5410, R11 ;  /* 0x000054100a0f7816 */ /* 0x002fe2000000000b */
[----:B--2---:R-:W-:-:S04]  /*5060*/  IMAD.WIDE.U32 R10, R20, 0x10000, RZ ;  /* 0x00010000140a7825 */ /* 0x004fc800078e00ff */
[----:B------:R-:W-:Y:S01]  /*5070*/  F2F.F16.F32 R21, R21 ;  /* 0x0000001500157304 */ /* 0x000fe20000200800 */
[----:B------:R-:W-:Y:S02]  /*5080*/  LOP3.LUT R10, R10, R23, RZ, 0xfc, !PT ;  /* 0x000000170a0a7212 */ /* 0x000fe400078efcff */
[----:B0-----:R-:W-:-:S05]  /*5090*/  PRMT R5, R5, 0x5410, R14 ;  /* 0x0000541005057816 */ /* 0x001fca000000000e */
[----:B------:R-:W0:Y:S01]  /*50a0*/  F2F.F16.F32 R12, R12 ;  /* 0x0000000c000c7304 */ /* 0x000e220000200800 */
[----:B------:R-:W-:Y:S02]  /*50b0*/  MOV R14, 0x8 ;  /* 0x00000008000e7802 */ /* 0x000fe40000000f00 */
[----:B------:R-:W-:Y:S01]  /*50c0*/  LOP3.LUT R3, R5, R3, RZ, 0xfc, !PT ;  /* 0x0000000305037212 */ /* 0x000fe200078efcff */
[----:B------:R-:W-:-:S05]  /*50d0*/  IMAD.WIDE.U32 R4, R4, 0x10000, RZ ;  /* 0x0001000004047825 */ /* 0x000fca00078e00ff */
[----:B------:R-:W-:Y:S01]  /*50e0*/  LOP3.LUT R5, R15, R5, RZ, 0xfc, !PT ;  /* 0x000000050f057212 */ /* 0x000fe200078efcff */
[C---:B------:R-:W-:Y:S01]  /*50f0*/  IMAD.WIDE R14, R19.reuse, R14, UR6 ;  /* 0x00000006130e7e25 */ /* 0x040fe2000f8e020e */
[----:B------:R-:W-:Y:S02]  /*5100*/  LOP3.LUT R4, R4, R13, RZ, 0xfc, !PT ;  /* 0x0000000d04047212 */ /* 0x000fe400078efcff */
[----:B------:R-:W-:Y:S02]  /*5110*/  IADD3 R19, PT, PT, R19, UR4, RZ ;  /* 0x0000000413137c10 */ /* 0x000fe4000fffe0ff */
[----:B0-----:R-:W-:Y:S02]  /*5120*/  PRMT R25, R21, 0x5410, R12 ;  /* 0x0000541015197816 */ /* 0x001fe4000000000c */
[----:B------:R-:W-:Y:S02]  /*5130*/  SHF.L.U32 R13, R19, 0x2, RZ ;  /* 0x00000002130d7819 */ /* 0x000fe400000006ff */
[----:B------:R-:W-:-:S02]  /*5140*/  LOP3.LUT R11, R25, R11, RZ, 0xfc, !PT ;  /* 0x0000000b190b7212 */ /* 0x000fc400078efcff */
[----:B------:R-:W-:Y:S02]  /*5150*/  ISETP.GE.AND P0, PT, R13, UR14, PT ;  /* 0x0000000e0d007c0c */ /* 0x000fe4000bf06270 */
[----:B------:R-:W-:Y:S01]  /*5160*/  PRMT R21, R21, 0x5410, R23 ;  /* 0x0000541015157816 */ /* 0x000fe20000000017 */
[----:B------:R0:W-:Y:S01]  /*5170*/  STG.E.64 desc[UR16][R14.64], R10 ;  /* 0x0000000a0e007986 */ /* 0x0001e2000c101b10 */
[----:B------:R-:W-:-:S03]  /*5180*/  PRMT R20, R12, 0x5410, R20 ;  /* 0x000054100c147816 */ /* 0x000fc60000000014 */
[----:B------:R0:W-:Y:S04]  /*5190*/  STG.E.64 desc[UR16][R8.64], R2 ;  /* 0x0000000208007986 */ /* 0x0001e8000c101b10 */
[----:B------:R0:W-:Y:S02]  /*51a0*/  STG.E.64 desc[UR16][R6.64], R4 ;  /* 0x0000000406007986 */ /* 0x0001e4000c101b10 */
[----:B------:R-:W-:Y:S05]  /*51b0*/  @!P0 BRA `(.L_x_142) ;  /* 0xfffffff400908947 */ /* 0x000fea000383ffff */
[----:B------:R-:W-:Y:S05]  /*51c0*/  BSYNC.RECONVERGENT B0 ;  /* 0x0000000000007941 */ /* 0x000fea0003800200 */
.L_x_139:
[----:B------:R-:W-:Y:S05]  /*51d0*/  EXIT ;  /* 0x000000000000794d */ /* 0x000fea0003800000 */
.L_x_138:
        /* <DEDUP_REMOVED lines=13> */
.L_x_146:
[----:B------:R-:W-:Y:S01]  /*52b0*/  HFMA2 R14, -RZ, RZ, 0, 4.76837158203125e-07 ;  /* 0x00000008ff0e7431 */ /* 0x000fe200000001ff */
[----:B0-----:R-:W-:Y:S01]  /*52c0*/  MOV R12, 0x8 ;  /* 0x00000008000c7802 */ /* 0x001fe20000000f00 */
[----:B------:R-:W-:-:S03]  /*52d0*/  HFMA2 R8, -RZ, RZ, 0, 4.76837158203125e-07 ;  /* 0x00000008ff087431 */ /* 0x000fc600000001ff */
[----:B------:R-:W-:-:S04]  /*52e0*/  @P1 IMAD.WIDE R14, R19, R14, UR12 ;  /* 0x0000000c130e1e25 */ /* 0x000fc8000f8e020e */
[----:B------:R-:W-:Y:S02]  /*52f0*/  HFMA2 R6, -RZ, RZ, 0, 4.76837158203125e-07 ;  /* 0x00000008ff067431 */ /* 0x000fe400000001ff */
[C---:B------:R-:W-:Y:S01]  /*5300*/  IMAD.WIDE R12, R19.reuse, R12, UR6 ;  /* 0x00000006130c7e25 */ /* 0x040fe2000f8e020c */
[----:B------:R-:W2:Y:S01]  /*5310*/  @P1 LDG.E.64 R14, desc[UR16][R14.64] ;  /* 0x000000100e0e1981 */ /* 0x000ea2000c1e1b00 */
[----:B------:R-:W0:Y:S02]  /*5320*/  LDC.64 R16, c[0x0][0xfb8] ;  /* 0x0003ee00ff107b82 */ /* 0x000e240000000a00 */
[C---:B------:R-:W-:Y:S01]  /*5330*/  IMAD.WIDE R8, R19.reuse, R8, UR8 ;  /* 0x0000000813087e25 */ /* 0x040fe2000f8e0208 */
[----:B------:R-:W3:Y:S03]  /*5340*/  LDG.E.64 R10, desc[UR16][R12.64] ;  /* 0x000000100c0a7981 */ /* 0x000ee6000c1e1b00 */
[----:B------:R-:W-:Y:S01]  /*5350*/  IMAD.WIDE R6, R19, R6, UR10 ;  /* 0x0000000a13067e25 */ /* 0x000fe2000f8e0206 */
[----:B------:R-:W4:Y:S04]  /*5360*/  LDG.E.64 R4, desc[UR16][R8.64] ;  /* 0x0000001008047981 */ /* 0x000f28000c1e1b00 */
[----:B------:R-:W4:Y:S04]  /*5370*/  LDG.E.64 R2, desc[UR16][R6.64] ;  /* 0x0000001006027981 */ /* 0x000f28000c1e1b00 */
[----:B0-----:R4:W5:Y:S01]  /*5380*/  LDG.E R16, desc[UR16][R16.64] ;  /* 0x0000001010107981 */ /* 0x001962000c1e1900 */
[----:B--2---:R-:W-:-:S02]  /*5390*/  @P1 PRMT R23, R23, 0x5410, R14 ;  /* 0x0000541017171816 */ /* 0x004fc4000000000e */
[----:B------:R-:W-:Y:S02]  /*53a0*/  @P1 SHF.R.U64 R24, R14, 0x10, R15 ;  /* 0x000000100e181819 */ /* 0x000fe4000000120f */
[----:B------:R-:W-:Y:S02]  /*53b0*/  @P1 PRMT R23, R15, 0x7610, R23 ;  /* 0x000076100f171816 */ /* 0x000fe40000000017 */
[----:B------:R-:W-:Y:S02]  /*53c0*/  @P1 SHF.R.U32.HI R15, RZ, 0x10, R15 ;  /* 0x00000010ff0f1819 */ /* 0x000fe4000001160f */
[----:B------:R-:W-:Y:S02]  /*53d0*/  @P1 PRMT R22, R22, 0x5410, R24 ;  /* 0x0000541016161816 */ /* 0x000fe40000000018 */
[----:B---3--:R-:W-:Y:S02]  /*53e0*/  SHF.R.U64 R14, R10, 0x10, R11 ;  /* 0x000000100a0e7819 */ /* 0x008fe4000000120b */
[----:B------:R-:W-:-:S02]  /*53f0*/  @P1 PRMT R22, R15, 0x7610, R22 ;  /* 0x000076100f161816 */ /* 0x000fc40000000016 */
[----:B------:R-:W-:Y:S02]  /*5400*/  FSETP.NEU.FTZ.AND P1, PT, RZ, UR5, PT ;  /* 0x00000005ff007c0b */ /* 0x000fe4000bf3d000 */
[----:B------:R-:W-:Y:S02]  /*5410*/  SHF.R.U32.HI R25, RZ, 0x10, R11 ;  /* 0x00000010ff197819 */ /* 0x000fe4000001160b */
[--C-:B----4-:R-:W-:Y:S02]  /*5420*/  SHF.R.U64 R17, R4, 0x10, R5.reuse ;  /* 0x0000001004117819 */ /* 0x110fe40000001205 */
[----:B------:R-:W-:Y:S02]  /*5430*/  PRMT R24, R25, 0x5410, R14 ;  /* 0x0000541019187816 */ /* 0x000fe4000000000e */
[----:B------:R-:W-:Y:S02]  /*5440*/  SHF.R.U32.HI R25, RZ, 0x10, R5 ;  /* 0x00000010ff197819 */ /* 0x000fe40000011605 */
[----:B------:R-:W-:-:S02]  /*5450*/  SHF.R.U64 R15, R2, 0x10, R3 ;  /* 0x00000010020f7819 */ /* 0x000fc40000001203 */
[----:B------:R-:W-:Y:S02]  /*5460*/  SHF.R.U32.HI R14, RZ, 0x10, R3 ;  /* 0x00000010ff0e7819 */ /* 0x000fe40000011603 */
[----:B------:R-:W-:Y:S02]  /*5470*/  PRMT R17, R25, 0x5410, R17 ;  /* 0x0000541019117816 */ /* 0x000fe40000000011 */
[----:B------:R-:W-:Y:S01]  /*5480*/  PRMT R14, R14, 0x5410, R15 ;  /* 0x000054100e0e7816 */ /* 0x000fe2000000000f */
[----:B------:R-:W-:Y:S06]  /*5490*/  @!P1 BRA `(.L_x_144) ;  /* 0x0000000000449947 */ /* 0x000fec0003800000 */
[----:B------:R-:W-:Y:S02]  /*54a0*/  HADD2.F32 R15, -RZ, R10.H0_H0 ;  /* 0x2000000aff0f7230 */ /* 0x000fe40000004100 */
[----:B------:R-:W-:Y:S02]  /*54b0*/  HADD2.F32 R10, -RZ, R23.H1_H1 ;  /* 0x30000017ff0a7230 */ /* 0x000fe40000004100 */
[----:B------:R-:W-:Y:S02]  /*54c0*/  HADD2.F32 R26, -RZ, R22.H1_H1 ;  /* 0x30000016ff1a7230 */ /* 0x000fe40000004100 */
[----:B------:R-:W-:Y:S02]  /*54d0*/  HADD2.F32 R27, -RZ, R17.H1_H1 ;  /* 0x30000011ff1b7230 */ /* 0x000fe40000004100 */
[----:B------:R-:W-:Y:S02]  /*54e0*/  HADD2.F32 R28, -RZ, R14.H1_H1 ;  /* 0x3000000eff1c7230 */ /* 0x000fe40000004100 */
[----:B------:R-:W-:-:S02]  /*54f0*/  HADD2.F32 R11, -RZ, R11.H0_H0 ;  /* 0x2000000bff0b7230 */ /* 0x000fc40000004100 */
[----:B------:R-:W-:Y:S02]  /*5500*/  HADD2.F32 R4, -RZ, R4.H0_H0 ;  /* 0x20000004ff047230 */ /* 0x000fe40000004100 */
[----:B------:R-:W-:Y:S02]  /*5510*/  HADD2.F32 R5, -RZ, R5.H0_H0 ;  /* 0x20000005ff057230 */ /* 0x000fe40000004100 */
[----:B------:R-:W-:Y:S02]  /*5520*/  HADD2.F32 R2, -RZ, R2.H0_H0 ;  /* 0x20000002ff027230 */ /* 0x000fe40000004100 */
[----:B------:R-:W-:Y:S02]  /*5530*/  HADD2.F32 R3, -RZ, R3.H0_H0 ;  /* 0x20000003ff037230 */ /* 0x000fe40000004100 */
[----:B------:R-:W-:Y:S02]  /*5540*/  HADD2.F32 R25, -RZ, R24.H1_H1 ;  /* 0x30000018ff197230 */ /* 0x000fe40000004100 */
[----:B------:R-:W-:-:S02]  /*5550*/  HADD2.F32 R23, -RZ, R23.H0_H0 ;  /* 0x20000017ff177230 */ /* 0x000fc40000004100 */
[----:B------:R-:W-:Y:S02]  /*5560*/  HADD2.F32 R29, -RZ, R24.H0_H0 ;  /* 0x20000018ff1d7230 */ /* 0x000fe40000004100 */
[----:B------:R-:W-:Y:S02]  /*5570*/  HADD2.F32 R22, -RZ, R22.H0_H0 ;  /* 0x20000016ff167230 */ /* 0x000fe40000004100 */
[----:B------:R-:W-:Y:S02]  /*5580*/  HADD2.F32 R17, -RZ, R17.H0_H0 ;  /* 0x20000011ff117230 */ /* 0x000fe40000004100 */
[----:B------:R-:W-:Y:S01]  /*5590*/  HADD2.F32 R14, -RZ, R14.H0_H0 ;  /* 0x2000000eff0e7230 */ /* 0x000fe20000004100 */
[----:B------:R-:W-:Y:S06]  /*55a0*/  BRA `(.L_x_145) ;  /* 0x00000000003c7947 */ /* 0x000fec0003800000 */
.L_x_144:
[----:B------:R-:W-:Y:S01]  /*55b0*/  HADD2.F32 R15, -RZ, R10.H0_H0 ;  /* 0x2000000aff0f7230 */ /* 0x000fe20000004100 */
[----:B------:R-:W-:Y:S01]  /*55c0*/  CS2R R22, SRZ ;  /* 0x0000000000167805 */ /* 0x000fe2000001ff00 */
[----:B------:R-:W-:Y:S01]  /*55d0*/  HADD2.F32 R27, -RZ, R17.H1_H1 ;  /* 0x30000011ff1b7230 */ /* 0x000fe20000004100 */
[----:B------:R-:W-:Y:S01]  /*55e0*/  MOV R26, RZ ;  /* 0x000000ff001a7202 */ /* 0x000fe20000000f00 */
[----:B------:R-:W-:Y:S01]  /*55f0*/  HADD2.F32 R28, -RZ, R14.H1_H1 ;  /* 0x3000000eff1c7230 */ /* 0x000fe20000004100 */
[----:B------:R-:W-:Y:S01]  /*5600*/  MOV R10, RZ ;  /* 0x000000ff000a7202 */ /* 0x000fe20000000f00 */
[----:B------:R-:W-:Y:S02]  /*5610*/  HADD2.F32 R11, -RZ, R11.H0_H0 ;  /* 0x2000000bff0b7230 */ /* 0x000fe40000004100 */
[----:B------:R-:W-:Y:S02]  /*5620*/  HADD2.F32 R4, -RZ, R4.H0_H0 ;  /* 0x20000004ff047230 */ /* 0x000fe40000004100 */
[----:B------:R-:W-:-:S02]  /*5630*/  HADD2.F32 R5, -RZ, R5.H0_H0 ;  /* 0x20000005ff057230 */ /* 0x000fc40000004100 */
[----:B------:R-:W-:Y:S02]  /*5640*/  HADD2.F32 R2, -RZ, R2.H0_H0 ;  /* 0x20000002ff027230 */ /* 0x000fe40000004100 */
[----:B------:R-:W-:Y:S02]  /*5650*/  HADD2.F32 R3, -RZ, R3.H0_H0 ;  /* 0x20000003ff037230 */ /* 0x000fe40000004100 */
[--C-:B------:R-:W-:Y:S02]  /*5660*/  HADD2.F32 R25, -RZ, R24.reuse.H1_H1 ;  /* 0x30000018ff197230 */ /* 0x100fe40000004100 */
[----:B------:R-:W-:Y:S02]  /*5670*/  HADD2.F32 R29, -RZ, R24.H0_H0 ;  /* 0x20000018ff1d7230 */ /* 0x000fe40000004100 */
[----:B------:R-:W-:Y:S02]  /*5680*/  HADD2.F32 R17, -RZ, R17.H0_H0 ;  /* 0x20000011ff117230 */ /* 0x000fe40000004100 */
[----:B------:R-:W-:-:S07]  /*5690*/  HADD2.F32 R14, -RZ, R14.H0_H0 ;  /* 0x2000000eff0e7230 */ /* 0x000fce0000004100 */
.L_x_145:
[C---:B-----5:R-:W-:Y:S01]  /*56a0*/  FMUL.FTZ R24, R16.reuse, R15 ;  /* 0x0000000f10187220 */ /* 0x060fe20000410000 */
[C---:B------:R-:W-:Y:S01]  /*56b0*/  FMUL.FTZ R25, R16.reuse, R25 ;  /* 0x0000001910197220 */ /* 0x040fe20000410000 */
[C---:B------:R-:W-:Y:S01]  /*56c0*/  FMUL.FTZ R11, R16.reuse, R11 ;  /* 0x0000000b100b7220 */ /* 0x040fe20000410000 */
[----:B------:R-:W-:Y:S01]  /*56d0*/  FMUL.FTZ R16, R16, R29 ;  /* 0x0000001d10107220 */ /* 0x000fe20000410000 */
[-C--:B------:R-:W-:Y:S01]  /*56e0*/  FMUL.FTZ R15, R24, R21.reuse ;  /* 0x00000015180f7220 */ /* 0x080fe20000410000 */
[-C--:B------:R-:W-:Y:S01]  /*56f0*/  FMUL.FTZ R25, R25, R21.reuse ;  /* 0x0000001519197220 */ /* 0x080fe20000410000 */
[-C--:B------:R-:W-:Y:S01]  /*5700*/  FMUL.FTZ R24, R11, R21.reuse ;  /* 0x000000150b187220 */ /* 0x080fe20000410000 */
[----:B------:R-:W-:Y:S01]  /*5710*/  FMUL.FTZ R16, R16, R21 ;  /* 0x0000001510107220 */ /* 0x000fe20000410000 */
[----:B------:R-:W-:Y:S01]  /*5720*/  FFMA.FTZ R15, R10, UR5, R15 ;  /* 0x000000050a0f7c23 */ /* 0x000fe2000801000f */
[----:B------:R-:W-:Y:S01]  /*5730*/  FFMA.FTZ R25, R26, UR5, R25 ;  /* 0x000000051a197c23 */ /* 0x000fe20008010019 */
[----:B------:R-:W-:Y:S01]  /*5740*/  FFMA.FTZ R23, R23, UR5, R24 ;  /* 0x0000000517177c23 */ /* 0x000fe20008010018 */
[----:B------:R-:W-:Y:S01]  /*5750*/  FFMA.FTZ R16, R22, UR5, R16 ;  /* 0x0000000516107c23 */ /* 0x000fe20008010010 */
[----:B------:R-:W-:Y:S01]  /*5760*/  FMUL.FTZ R29, R15, UR21 ;  /* 0x000000150f1d7c20 */ /* 0x000fe20008410000 */
[----:B------:R-:W-:Y:S01]  /*5770*/  IADD3 R19, PT, PT, R19, UR4, RZ ;  /* 0x0000000413137c10 */ /* 0x000fe2000fffe0ff */
[----:B------:R-:W-:-:S02]  /*5780*/  FMUL.FTZ R24, R0, R23 ;  /* 0x0000001700187220 */ /* 0x000fc40000410000 */
[----:B------:R-:W-:Y:S01]  /*5790*/  FFMA.FTZ R29, R4, UR18, R29 ;  /* 0x00000012041d7c23 */ /* 0x000fe2000801001d */
[----:B------:R-:W-:Y:S01]  /*57a0*/  FMUL.FTZ R4, R0, R15 ;  /* 0x0000000f00047220 */ /* 0x000fe20000410000 */
[----:B------:R-:W-:-:S03]  /*57b0*/  FMUL.FTZ R24, R23, R24 ;  /* 0x0000001817187220 */ /* 0x000fc60000410000 */
[----:B------:R-:W-:Y:S01]  /*57c0*/  FMUL.FTZ R15, R15, R4 ;  /* 0x000000040f0f7220 */ /* 0x000fe20000410000 */
[----:B------:R-:W-:Y:S01]  /*57d0*/  FMUL.FTZ R4, R0, R25 ;  /* 0x0000001900047220 */ /* 0x000fe20000410000 */
[----:B------:R-:W-:Y:S02]  /*57e0*/  FFMA.FTZ R24, R3, UR20, R24 ;  /* 0x0000001403187c23 */ /* 0x000fe40008010018 */
[----:B------:R-:W-:Y:S01]  /*57f0*/  FFMA.FTZ R10, R2, UR20, R15 ;  /* 0x00000014020a7c23 */ /* 0x000fe2000801000f */
[----:B------:R-:W-:Y:S01]  /*5800*/  FMUL.FTZ R15, R25, R4 ;  /* 0x00000004190f7220 */ /* 0x000fe20000410000 */
[-C--:B------:R-:W-:Y:S01]  /*5810*/  FMUL.FTZ R26, R24, R18.reuse ;  /* 0x00000012181a7220 */ /* 0x080fe20000410000 */
[----:B------:R-:W-:Y:S01]  /*5820*/  F2F.F16.F32 R3, R24 ;  /* 0x0000001800037304 */ /* 0x000fe20000200800 */
[----:B------:R-:W-:Y:S01]  /*5830*/  FMUL.FTZ R4, R10, R18 ;  /* 0x000000120a047220 */ /* 0x000fe20000410000 */
[----:B------:R-:W-:-:S04]  /*5840*/  FFMA.FTZ R28, R28, UR20, R15 ;  /* 0x000000141c1c7c23 */ /* 0x000fc8000801000f */
[----:B------:R-:W-:Y:S02]  /*5850*/  FMUL.FTZ R11, R28, R18 ;  /* 0x000000121c0b7220 */ /* 0x000fe40000410000 */
[----:B------:R0:W-:Y:S08]  /*5860*/  F2F.F16.F32 R2, R10 ;  /* 0x0000000a00027304 */ /* 0x0001f00000200800 */
[----:B------:R-:W-:Y:S01]  /*5870*/  MUFU.SQRT R11, R11 ;  /* 0x0000000b000b7308 */ /* 0x000fe20000002000 */
[----:B0-----:R-:W-:-:S04]  /*5880*/  FMUL.FTZ R10, R0, R16 ;  /* 0x00000010000a7220 */ /* 0x001fc80000410000 */
[C---:B------:R-:W-:Y:S01]  /*5890*/  FMUL.FTZ R10, R16.reuse, R10 ;  /* 0x0000000a100a7220 */ /* 0x040fe20000410000 */
[----:B------:R-:W-:Y:S02]  /*58a0*/  FMUL.FTZ R16, R16, UR21 ;  /* 0x0000001510107c20 */ /* 0x000fe40008410000 */
[----:B------:R-:W0:Y:S01]  /*58b0*/  MUFU.SQRT R22, R26 ;  /* 0x0000001a00167308 */ /* 0x000e220000002000 */
[----:B------:R-:W-:-:S07]  /*58c0*/  FFMA.FTZ R14, R14, UR20, R10 ;  /* 0x000000140e0e7c23 */ /* 0x000fce000801000a */
[----:B------:R1:W2:Y:S08]  /*58d0*/  F2F.F16.F32 R10, R14 ;  /* 0x0000000e000a7304 */ /* 0x0002b00000200800 */
[----:B------:R3:W-:Y:S01]  /*58e0*/  F2F.F16.F32 R15, R28 ;  /* 0x0000001c000f7304 */ /* 0x0007e20000200800 */
[----:B-1----:R-:W-:Y:S01]  /*58f0*/  FMUL.FTZ R14, R14, R18 ;  /* 0x000000120e0e7220 */ /* 0x002fe20000410000 */
[----:B0-----:R-:W-:Y:S01]  /*5900*/  FADD.FTZ R24, R22, UR22 ;  /* 0x0000001616187e21 */ /* 0x001fe20008010000 */
[----:B------:R-:W-:-:S04]  /*5910*/  FMUL.FTZ R22, R25, UR21 ;  /* 0x0000001519167c20 */ /* 0x000fc80008410000 */
[----:B------:R-:W-:Y:S01]  /*5920*/  FFMA.FTZ R27, R27, UR18, R22 ;  /* 0x000000121b1b7c23 */ /* 0x000fe20008010016 */
[----:B------:R-:W0:Y:S01]  /*5930*/  MUFU.SQRT R14, R14 ;  /* 0x0000000e000e7308 */ /* 0x000e220000002000 */
[----:B---3--:R-:W-:Y:S01]  /*5940*/  FADD.FTZ R28, R11, UR22 ;  /* 0x000000160b1c7e21 */ /* 0x008fe20008010000 */
[----:B--2---:R-:W-:Y:S01]  /*5950*/  PRMT R3, R3, 0x5410, R10 ;  /* 0x0000541003037816 */ /* 0x004fe2000000000a */
[----:B------:R-:W-:-:S05]  /*5960*/  FMUL.FTZ R25, R27, R20 ;  /* 0x000000141b197220 */ /* 0x000fca0000410000 */
[----:B------:R-:W1:Y:S08]  /*5970*/  MUFU.SQRT R4, R4 ;  /* 0x0000000400047308 */ /* 0x000e700000002000 */
[----:B------:R-:W2:Y:S01]  /*5980*/  MUFU.RCP R28, R28 ;  /* 0x0000001c001c7308 */ /* 0x000ea20000001000 */
[----:B0-----:R-:W-:Y:S01]  /*5990*/  FADD.FTZ R26, R14, UR22 ;  /* 0x000000160e1a7e21 */ /* 0x001fe20008010000 */
[----:B------:R-:W-:-:S06]  /*59a0*/  FMUL.FTZ R14, R23, UR21 ;  /* 0x00000015170e7c20 */ /* 0x000fcc0008410000 */
[----:B------:R-:W0:Y:S01]  /*59b0*/  MUFU.RCP R24, R24 ;  /* 0x0000001800187308 */ /* 0x000e220000001000 */
[----:B-1----:R-:W-:-:S07]  /*59c0*/  FADD.FTZ R4, R4, UR22 ;  /* 0x0000001604047e21 */ /* 0x002fce0008010000 */
[----:B------:R-:W1:Y:S01]  /*59d0*/  MUFU.RCP R26, R26 ;  /* 0x0000001a001a7308 */ /* 0x000e620000001000 */
[----:B--2---:R-:W-:Y:S01]  /*59e0*/  FMUL.FTZ R22, R25, R28 ;  /* 0x0000001c19167220 */ /* 0x004fe20000410000 */
[----:B------:R-:W-:Y:S01]  /*59f0*/  FFMA.FTZ R28, R5, UR18, R14 ;  /* 0x00000012051c7c23 */ /* 0x000fe2000801000e */
[----:B------:R-:W-:-:S03]  /*5a00*/  FFMA.FTZ R25, R17, UR18, R16 ;  /* 0x0000001211197c23 */ /* 0x000fc60008010010 */
[----:B------:R-:W-:Y:S02]  /*5a10*/  FMUL.FTZ R5, R28, R20 ;  /* 0x000000141c057220 */ /* 0x000fe40000410000 */
[----:B------:R-:W2:Y:S02]  /*5a20*/  MUFU.RCP R4, R4 ;  /* 0x0000000400047308 */ /* 0x000ea40000001000 */
[----:B0-----:R-:W-:Y:S01]  /*5a30*/  FMUL.FTZ R23, R5, R24 ;  /* 0x0000001805177220 */ /* 0x001fe20000410000 */
[----:B------:R-:W-:-:S05]  /*5a40*/  FMUL.FTZ R5, R25, R20 ;  /* 0x0000001419057220 */ /* 0x000fca0000410000 */
[----:B------:R-:W0:Y:S01]  /*5a50*/  F2F.F16.F32 R11, R27 ;  /* 0x0000001b000b7304 */ /* 0x000e220000200800 */
[----:B-1----:R-:W-:Y:S01]  /*5a60*/  FMUL.FTZ R16, R5, R26 ;  /* 0x0000001a05107220 */ /* 0x002fe20000410000 */
[----:B------:R-:W-:-:S06]  /*5a70*/  FMUL.FTZ R5, R29, R20 ;  /* 0x000000141d057220 */ /* 0x000fcc0000410000 */
[----:B------:R-:W-:Y:S01]  /*5a80*/  F2F.F16.F32 R27, R25 ;  /* 0x00000019001b7304 */ /* 0x000fe20000200800 */
[----:B--2---:R-:W-:Y:S01]  /*5a90*/  FMUL.FTZ R17, R5, R4 ;  /* 0x0000000405117220 */ /* 0x004fe20000410000 */
[----:B0-----:R-:W-:-:S06]  /*5aa0*/  IMAD.WIDE.U32 R4, R11, 0x10000, RZ ;  /* 0x000100000b047825 */ /* 0x001fcc00078e00ff */
[----:B------:R-:W0:Y:S08]  /*5ab0*/  F2F.F16.F32 R22, R22 ;  /* 0x0000001600167304 */ /* 0x000e300000200800 */
[----:B------:R-:W1:Y:S01]  /*5ac0*/  F2F.F16.F32 R25, R29 ;  /* 0x0000001d00197304 */ /* 0x000e620000200800 */
[----:B0-----:R-:W-:-:S07]  /*5ad0*/  IMAD.WIDE.U32 R10, R22, 0x10000, RZ ;  /* 0x00010000160a7825 */ /* 0x001fce00078e00ff */
[----:B------:R-:W0:Y:S01]  /*5ae0*/  F2F.F16.F32 R14, R28 ;  /* 0x0000001c000e7304 */ /* 0x000e220000200800 */
[----:B-1----:R-:W-:-:S07]  /*5af0*/  LOP3.LUT R4, R4, R25, RZ, 0xfc, !PT ;  /* 0x0000001904047212 */ /* 0x002fce00078efcff */
[----:B------:R-:W-:Y:S01]  /*5b00*/  F2F.F16.F32 R23, R23 ;  /* 0x0000001700177304 */ /* 0x000fe20000200800 */
[----:B0-----:R-:W-:-:S07]  /*5b10*/  PRMT R27, R14, 0x5410, R27 ;  /* 0x000054100e1b7816 */ /* 0x001fce000000001b */
[----:B------:R-:W0:Y:S01]  /*5b20*/  F2F.F16.F32 R16, R16 ;  /* 0x0000001000107304 */ /* 0x000e220000200800 */
[----:B------:R-:W-:Y:S01]  /*5b30*/  IMAD.WIDE.U32 R14, R15, 0x10000, RZ ;  /* 0x000100000f0e7825 */ /* 0x000fe200078e00ff */
[----:B------:R-:W-:-:S04]  /*5b40*/  LOP3.LUT R5, R27, R5, RZ, 0xfc, !PT ;  /* 0x000000051b057212 */ /* 0x000fc800078efcff */
[----:B------:R-:W-:Y:S02]  /*5b50*/  LOP3.LUT R3, R3, R15, RZ, 0xfc, !PT ;  /* 0x0000000f03037212 */ /* 0x000fe400078efcff */
[----:B------:R-:W1:Y:S01]  /*5b60*/  F2F.F16.F32 R17, R17 ;  /* 0x0000001100117304 */ /* 0x000e620000200800 */
[----:B------:R-:W-:Y:S02]  /*5b70*/  LOP3.LUT R2, R14, R2, RZ, 0xfc, !PT ;  /* 0x000000020e027212 */ /* 0x000fe400078efcff */
[----:B------:R-:W-:Y:S02]  /*5b80*/  SHF.L.U32 R14, R19, 0x2, RZ ;  /* 0x00000002130e7819 */ /* 0x000fe400000006ff */
[----:B0-----:R-:W-:Y:S02]  /*5b90*/  PRMT R25, R23, 0x5410, R16 ;  /* 0x0000541017197816 */ /* 0x001fe40000000010 */
[----:B------:R-:W-:Y:S02]  /*5ba0*/  ISETP.GE.AND P0, PT, R14, UR14, PT ;  /* 0x0000000e0e007c0c */ /* 0x000fe4000bf06270 */
[----:B------:R-:W-:-:S02]  /*5bb0*/  LOP3.LUT R11, R25, R11, RZ, 0xfc, !PT ;  /* 0x0000000b190b7212 */ /* 0x000fc400078efcff */
[----:B------:R-:W-:Y:S02]  /*5bc0*/  PRMT R22, R16, 0x5410, R22 ;  /* 0x0000541010167816 */ /* 0x000fe40000000016 */
[----:B-1----:R-:W-:Y:S02]  /*5bd0*/  LOP3.LUT R10, R10, R17, RZ, 0xfc, !PT ;  /* 0x000000110a0a7212 */ /* 0x002fe400078efcff */
[----:B------:R-:W-:-:S03]  /*5be0*/  PRMT R23, R23, 0x5410, R17 ;  /* 0x0000541017177816 */ /* 0x000fc60000000011 */
[----:B------:R0:W-:Y:S04]  /*5bf0*/  STG.E.64 desc[UR16][R12.64], R10 ;  /* 0x0000000a0c007986 */ /* 0x0001e8000c101b10 */
[----:B------:R0:W-:Y:S04]  /*5c00*/  STG.E.64 desc[UR16][R8.64], R4 ;  /* 0x0000000408007986 */ /* 0x0001e8000c101b10 */
[----:B------:R0:W-:Y:S01]  /*5c10*/  STG.E.64 desc[UR16][R6.64], R2 ;  /* 0x0000000206007986 */ /* 0x0001e2000c101b10 */
[----:B------:R-:W-:Y:S05]  /*5c20*/  @!P0 BRA `(.L_x_146) ;  /* 0xfffffff400a08947 */ /* 0x000fea000383ffff */
[----:B------:R-:W-:Y:S05]  /*5c30*/  BSYNC.RECONVERGENT B0 ;  /* 0x0000000000007941 */ /* 0x000fea0003800200 */
.L_x_143:
[----:B------:R-:W-:Y:S05]  /*5c40*/  EXIT ;  /* 0x000000000000794d */ /* 0x000fea0003800000 */
        .type           $_Z25multi_tensor_apply_kernelI18TensorListMetadataILi4EE17LAMBStage1FunctorIN3c104HalfES4_EJfffPiif10adamMode_tfPfS8_S8_S8_EEvlPViT_T0_DpT1_$__internal_accurate_pow,@function
        .size           $_Z25multi_tensor_apply_kernelI18TensorListMetadataILi4EE17LAMBStage1FunctorIN3c104HalfES4_EJfffPiif10adamMode_tfPfS8_S8_S8_EEvlPViT_T0_DpT1_$__internal_accurate_pow,(.L_x_185 - $_Z25multi_tensor_apply_kernelI18TensorListMetadataILi4EE17LAMBStage1FunctorIN3c104HalfES4_EJfffPiif10adamMode_tfPfS8_S8_S8_EEvlPViT_T0_DpT1_$__internal_accurate_pow)
$_Z25multi_tensor_apply_kernelI18TensorListMetadataILi4EE17LAMBStage1FunctorIN3c104HalfES4_EJfffPiif10adamMode_tfPfS8_S8_S8_EEvlPViT_T0_DpT1_$__internal_accurate_pow:
        /* <DEDUP_REMOVED lines=11> */
[----:B------:R-:W-:Y:S02]  /*5d00*/  SHF.R.U32.HI R5, RZ, 0x14, R5 ;  /* 0x00000014ff057819 */ /* 0x000fe40000011605 */
[----:B------:R-:W-:Y:S02]  /*5d10*/  LOP3.LUT R10, R10, 0x800fffff, RZ, 0xc0, !PT ;  /* 0x800fffff0a0a7812 */ /* 0x000fe400078ec0ff */
[----:B------:R-:W-:-:S02]  /*5d20*/  @!P2 LEA.HI R5, R25, 0xffffffca, RZ, 0xc ;  /* 0xffffffca1905a811 */ /* 0x000fc400078f60ff */
[----:B------:R-:W-:Y:S02]  /*5d30*/  LOP3.LUT R11, R10, 0x3ff00000, RZ, 0xfc, !PT ;  /* 0x3ff000000a0b7812 */ /* 0x000fe400078efcff */
[----:B------:R-:W-:Y:S02]  /*5d40*/  MOV R10, R12 ;  /* 0x0000000c000a7202 */ /* 0x000fe40000000f00 */
[----:B------:R-:W-:Y:S02]  /*5d50*/  ISETP.GE.U32.AND P3, PT, R11, 0x3ff6a09f, PT ;  /* 0x3ff6a09f0b00780c */ /* 0x000fe40003f66070 */
[----:B------:R-:W-:-:S11]  /*5d60*/  @!P2 MOV R10, R24 ;  /* 0x00000018000aa202 */ /* 0x000fd60000000f00 */
[----:B------:R-:W-:-:S04]  /*5d70*/  @P3 IADD3 R13, PT, PT, R11, -0x100000, RZ ;  /* 0xfff000000b0d3810 */ /* 0x000fc80007ffe0ff */
[----:B------:R-:W-:-:S15]  /*5d80*/  @P3 MOV R11, R13 ;  /* 0x0000000d000b3202 */ /* 0x000fde0000000f00 */
[----:B------:R-:W-:-:S15]  /*5d90*/  NOP ;  /* 0x0000000000007918 */ /* 0x000fde0000000000 */
[----:B------:R-:W-:-:S01]  /*5da0*/  NOP ;  /* 0x0000000000007918 */ /* 0x000fc20000000000 */
[----:B------:R-:W0:Y:S02]  /*5db0*/  DADD R20, R10, 1 ;  /* 0x3ff000000a147429 */ /* 0x000e240000000000 */
[----:B0-----:R-:W0:-:S15]  /*5dc0*/  MUFU.RCP64H R19, R21 ;  /* 0x0000001500137308 */ /* 0x001e1e0000001800 */
[----:B------:R-:W-:-:S15]  /*5dd0*/  NOP ;  /* 0x0000000000007918 */ /* 0x000fde0000000000 */
[----:B------:R-:W-:-:S15]  /*5de0*/  NOP ;  /* 0x0000000000007918 */ /* 0x000fde0000000000 */
[----:B------:R-:W-:-:S15]  /*5df0*/  NOP ;  /* 0x0000000000007918 */ /* 0x000fde0000000000 */
[----:B------:R-:W-:-:S02]  /*5e00*/  NOP ;  /* 0x0000000000007918 */ /* 0x000fc40000000000 */
[----:B------:R-:W-:-:S15]  /*5e10*/  DADD R16, R10, -1 ;  /* 0xbff000000a107429 */ /* 0x000fde0000000000 */
[----:B------:R-:W-:-:S15]  /*5e20*/  NOP ;  /* 0x0000000000007918 */ /* 0x000fde0000000000 */
[----:B------:R-:W-:-:S15]  /*5e30*/  NOP ;  /* 0x0000000000007918 */ /* 0x000fde0000000000 */
[----:B------:R-:W-:-:S15]  /*5e40*/  NOP ;  /* 0x0000000000007918 */ /* 0x000fde0000000000 */
[----:B------:R-:W-:-:S04]  /*5e50*/  NOP ;  /* 0x0000000000007918 */ /* 0x000fc80000000000 */
        /* <DEDUP_REMOVED lines=10> */
[----:B0-----:R0:W1:Y:S02]  /*5f00*/  DFMA R18, R18, R10, R18 ;  /* 0x0000000a1212722b */ /* 0x0010640000000012 */
[----:B0-----:R-:W-:Y:S01]  /*5f10*/  HFMA2 R11, -RZ, RZ, 1.703125, -23840 ;  /* 0x3ed0f5d2ff0b7431 */ /* 0x001fe200000001ff */
[----:B------:R-:W-:-:S15]  /*5f20*/  MOV R10, 0x41ad3b5a ;  /* 0x41ad3b5a000a7802 */ /* 0x000fde0000000f00 */
[----:B------:R-:W-:-:S15]  /*5f30*/  NOP ;  /* 0x0000000000007918 */ /* 0x000fde0000000000 */
[----:B------:R-:W-:-:S15]  /*5f40*/  NOP ;  /* 0x0000000000007918 */ /* 0x000fde0000000000 */
[----:B------:R-:W-:-:S15]  /*5f50*/  NOP ;  /* 0x0000000000007918 */ /* 0x000fde0000000000 */
[----:B------:R-:W-:-:S01]  /*5f60*/  NOP ;  /* 0x0000000000007918 */ /* 0x000fc20000000000 */
[----:B-1----:R-:W0:-:S15]  /*5f70*/  DMUL R14, R16, R18 ;  /* 0x00000012100e7228 */ /* 0x002e1e0000000000 */
        /* <DEDUP_REMOVED lines=49> */
[----:B------:R-:W1:-:S15]  /*6290*/  DADD R12, R16, -R14 ;  /* 0x00000000100c7229 */ /* 0x000e5e000000080e */
[----:B------:R-:W-:-:S15]  /*62a0*/  NOP ;  /* 0x0000000000007918 */ /* 0x000fde0000000000 */
[----:B------:R-:W-:-:S15]  /*62b0*/  NOP ;  /* 0x0000000000007918 */ /* 0x000fde0000000000 */
[----:B------:R-:W-:-:S15]  /*62c0*/  NOP ;  /* 0x0000000000007918 */ /* 0x000fde0000000000 */
[----:B------:R-:W-:-:S04]  /*62d0*/  NOP ;  /* 0x0000000000007918 */ /* 0x000fc80000000000 */
[----:B0-----:R-:W-:Y:S01]  /*62e0*/  DFMA R20, R22, R20, UR4 ;  /* 0x0000000416147e2b */ /* 0x001fe20008000014 */
[----:B------:R-:W-:Y:S01]  /*62f0*/  UMOV UR4, 0x55555555 ;  /* 0x5555555500047882 */ /* 0x000fe20000000000 */
[----:B------:R-:W-:-:S15]  /*6300*/  UMOV UR5, 0x3fb55555 ;  /* 0x3fb5555500057882 */ /* 0x000fde0000000000 */
[----:B------:R-:W-:-:S15]  /*6310*/  NOP ;  /* 0x0000000000007918 */ /* 0x000fde0000000000 */
[----:B------:R-:W-:-:S15]  /*6320*/  NOP ;  /* 0x0000000000007918 */ /* 0x000fde0000000000 */
[----:B------:R-:W-:-:S15]  /*6330*/  NOP ;  /* 0x0000000000007918 */ /* 0x000fde0000000000 */
[----:B------:R-:W-:-:S02]  /*6340*/  NOP ;  /* 0x0000000000007918 */ /* 0x000fc40000000000 */
[----:B-1----:R-:W0:-:S15]  /*6350*/  DADD R12, R12, R12 ;  /* 0x000000000c0c7229 */ /* 0x002e1e000000000c */
[----:B------:R-:W-:-:S15]  /*6360*/  NOP ;  /* 0x0000000000007918 */ /* 0x000fde0000000000 */
[----:B------:R-:W-:-:S15]  /*6370*/  NOP ;  /* 0x0000000000007918 */ /* 0x000fde0000000000 */
[----:B------:R-:W-:-:S15]  /*6380*/  NOP ;  /* 0x0000000000007918 */ /* 0x000fde0000000000 */
[----:B------:R-:W-:-:S04]  /*6390*/  NOP ;  /* 0x0000000000007918 */ /* 0x000fc80000000000 */
[----:B0-----:R-:W-:-:S15]  /*63a0*/  DFMA R12, R16, -R14, R12 ;  /* 0x8000000e100c722b */ /* 0x001fde000000000c */
[----:B------:R-:W-:-:S15]  /*63b0*/  NOP ;  /* 0x0000000000007918 */ /* 0x000fde0000000000 */
[----:B------:R-:W-:-:S15]  /*63c0*/  NOP ;  /* 0x0000000000007918 */ /* 0x000fde0000000000 */
[----:B------:R-:W-:-:S15]  /*63d0*/  NOP ;  /* 0x0000000000007918 */ /* 0x000fde0000000000 */
[----:B------:R-:W-:-:S04]  /*63e0*/  NOP ;  /* 0x0000000000007918 */ /* 0x000fc80000000000 */
[----:B------:R-:W0:-:S15]  /*63f0*/  DFMA R16, R22, R20, UR4 ;  /* 0x0000000416107e2b */ /* 0x000e1e0008000014 */
        /* <DEDUP_REMOVED lines=11> */
[----:B------:R-:W1:-:S15]  /*64b0*/  DMUL R12, R18, R12 ;  /* 0x0000000c120c7228 */ /* 0x000e5e0000000000 */
[----:B------:R-:W-:-:S15]  /*64c0*/  NOP ;  /* 0x0000000000007918 */ /* 0x000fde0000000000 */
[----:B------:R-:W-:-:S15]  /*64d0*/  NOP ;  /* 0x0000000000007918 */ /* 0x000fde0000000000 */
[----:B------:R-:W-:-:S15]  /*64e0*/  NOP ;  /* 0x0000000000007918 */ /* 0x000fde0000000000 */
[----:B------:R-:W-:-:S04]  /*64f0*/  NOP ;  /* 0x0000000000007918 */ /* 0x000fc80000000000 */
[----:B0-----:R1:W-:Y:S02]  /*6500*/  DFMA R10, R22, R20, R10 ;  /* 0x00000014160a722b */ /* 0x0013e4000000000a */
[----:B-1----:R-:W-:Y:S02]  /*6510*/  IADD3 R21, PT, PT, R13, 0x100000, RZ ;  /* 0x001000000d157810 */ /* 0x002fe40007ffe0ff */
[----:B------:R-:W-:-:S15]  /*6520*/  MOV R20, R12 ;  /* 0x0000000c00147202 */ /* 0x000fde0000000f00 */
[----:B------:R-:W-:-:S15]  /*6530*/  NOP ;  /* 0x0000000000007918 */ /* 0x000fde0000000000 */
[----:B------:R-:W-:-:S15]  /*6540*/  NOP ;  /* 0x0000000000007918 */ /* 0x000fde0000000000 */
[----:B------:R-:W-:-:S15]  /*6550*/  NOP ;  /* 0x0000000000007918 */ /* 0x000fde0000000000 */
        /* <DEDUP_REMOVED lines=10> */
[----:B0-----:R-:W-:-:S15]  /*6600*/  DFMA R20, R14, R20, R18 ;  /* 0x000000140e14722b */ /* 0x001fde0000000012 */
        /* <DEDUP_REMOVED lines=24> */
[----:B------:R-:W0:Y:S01]  /*6790*/  DADD R24, R10, -UR4 ;  /* 0x800000040a187e29 */ /* 0x000e220008000000 */
        /* <DEDUP_REMOVED lines=31> */
[----:B0-----:R0:W1:Y:S02]  /*6990*/  DFMA R16, R10, R20, R16 ;  /* 0x000000140a10722b */ /* 0x0010640000000010 */
[C---:B0-----:R-:W-:Y:S01]  /*69a0*/  IADD3 R10, PT, PT, R5.reuse, -0x3ff, RZ ;  /* 0xfffffc01050a7810 */ /* 0x041fe20007ffe0ff */
[----:B------:R-:W-:Y:S01]  /*69b0*/  HFMA2 R11, -RZ, RZ, 3.59375, 0 ;  /* 0x43300000ff0b7431 */ /* 0x000fe200000001ff */
[----:B------:R-:W-:Y:S02]  /*69c0*/  @P3 IADD3 R10, PT, PT, R5, -0x3fe, RZ ;  /* 0xfffffc02050a3810 */ /* 0x000fe40007ffe0ff */
[----:B------:R-:W-:Y:S02]  /*69d0*/  SHF.L.U32 R5, R27, 0x1, RZ ;  /* 0x000000011b057819 */ /* 0x000fe400000006ff */
[----:B------:R-:W-:Y:S02]  /*69e0*/  LOP3.LUT R10, R10, 0x80000000, RZ, 0x3c, !PT ;  /* 0x800000000a0a7812 */ /* 0x000fe400078e3cff */
[----:B------:R-:W-:-:S15]  /*69f0*/  ISETP.GT.U32.AND P2, PT, R5, -0x2000001, PT ;  /* 0xfdffffff0500780c */ /* 0x000fde0003f44070 */
[----:B------:R-:W-:-:S15]  /*6a00*/  NOP ;  /* 0x0000000000007918 */ /* 0x000fde0000000000 */
[----:B------:R-:W-:-:S15]  /*6a10*/  NOP ;  /* 0x0000000000007918 */ /* 0x000fde0000000000 */
[----:B------:R-:W-:-:S09]  /*6a20*/  NOP ;  /* 0x0000000000007918 */ /* 0x000fd20000000000 */
[----:B-1----:R-:W0:-:S15]  /*6a30*/  DFMA R24, R24, R18, R16 ;  /* 0x000000121818722b */ /* 0x002e1e0000000010 */
        /* <DEDUP_REMOVED lines=39> */
[----:B------:R-:W-:Y:S01]  /*6cb0*/  DADD R10, R10, -UR4 ;  /* 0x800000040a0a7e29 */ /* 0x000fe20008000000 */
        /* <DEDUP_REMOVED lines=42> */
[----:B0-----:R-:W-:Y:S02]  /*6f60*/  LOP3.LUT R19, R27, 0xff0fffff, RZ, 0xc0, !PT ;  /* 0xff0fffff1b137812 */ /* 0x001fe400078ec0ff */
[----:B------:R-:W-:Y:S02]  /*6f70*/  MOV R18, R26 ;  /* 0x0000001a00127202 */ /* 0x000fe40000000f00 */
[----:B------:R-:W-:-:S15]  /*6f80*/  SEL R19, R19, R27, P2 ;  /* 0x0000001b13137207 */ /* 0x000fde0001000000 */
[----:B------:R-:W-:-:S15]  /*6f90*/  NOP ;  /* 0x0000000000007918 */ /* 0x000fde0000000000 */
[----:B------:R-:W-:-:S15]  /*6fa0*/  NOP ;  /* 0x0000000000007918 */ /* 0x000fde0000000000 */
[----:B------:R-:W-:-:S13]  /*6fb0*/  NOP ;  /* 0x0000000000007918 */ /* 0x000fda0000000000 */
        /* <DEDUP_REMOVED lines=15> */
[----:B0-----:R0:W-:Y:S02]  /*70b0*/  DADD R16, R12, R16 ;  /* 0x000000000c107229 */ /* 0x0011e40000000010 */
[----:B0-----:R-:W-:Y:S01]  /*70c0*/  HFMA2 R13, -RZ, RZ, 1.9912109375, 0.00128841400146484375 ;  /* 0x3ff71547ff0d7431 */ /* 0x001fe200000001ff */
[----:B------:R-:W-:-:S15]  /*70d0*/  MOV R12, 0x652b82fe ;  /* 0x652b82fe000c7802 */ /* 0x000fde0000000f00 */
[----:B------:R-:W-:-:S15]  /*70e0*/  NOP ;  /* 0x0000000000007918 */ /* 0x000fde0000000000 */
[----:B------:R-:W-:-:S15]  /*70f0*/  NOP ;  /* 0x0000000000007918 */ /* 0x000fde0000000000 */
[----:B------:R-:W-:-:S15]  /*7100*/  NOP ;  /* 0x0000000000007918 */ /* 0x000fde0000000000 */
[----:B------:R-:W-:-:S01]  /*7110*/  NOP ;  /* 0x0000000000007918 */ /* 0x000fc20000000000 */
        /* <DEDUP_REMOVED lines=15> */
[----:B0-----:R-:W0:Y:S02]  /*7210*/  DADD R10, R14, R16 ;  /* 0x000000000e0a7229 */ /* 0x001e240000000010 */
        /* <DEDUP_REMOVED lines=121> */
[----:B------:R-:W-:Y:S02]  /*79b0*/  MOV R18, RZ ;  /* 0x000000ff00127202 */ /* 0x000fe40000000f00 */
[----:B------:R-:W-:-:S04]  /*79c0*/  SHF.R.S32.HI R5, RZ, 0x1, R5 ;  /* 0x00000001ff057819 */ /* 0x000fc80000011405 */
[----:B------:R-:W-:Y:S02]  /*79d0*/  IADD3 R12, PT, PT, R12, -R5, RZ ;  /* 0x800000050c0c7210 */ /* 0x000fe40007ffe0ff */
[----:B------:R-:W-:Y:S02]  /*79e0*/  LEA R17, R5, R17, 0x14 ;  /* 0x0000001105117211 */ /* 0x000fe400078ea0ff */
[----:B------:R-:W-:-:S06]  /*79f0*/  LEA R19, R12, 0x3ff00000, 0x14 ;  /* 0x3ff000000c137811 */ /* 0x000fcc00078ea0ff */
[----:B------:R0:W1:Y:S02]  /*7a00*/  DMUL R18, R16, R18 ;  /* 0x0000001210127228 */ /* 0x0000640000000000 */
.L_x_147:
[----:B------:R-:W-:Y:S01]  /*7a10*/  MOV R5, 0x0 ;  /* 0x0000000000057802 */ /* 0x000fe20000000f00 */
[----:B-1----:R-:W-:-:S15]  /*7a20*/  DSETP.NEU.AND P2, PT, |R18|, +INF , PT ;  /* 0x7ff000001200742a */ /* 0x002fde0003f4d200 */
[----:B------:R-:W-:-:S15]  /*7a30*/  NOP ;  /* 0x0000000000007918 */ /* 0x000fde0000000000 */
[----:B------:R-:W-:-:S15]  /*7a40*/  NOP ;  /* 0x0000000000007918 */ /* 0x000fde0000000000 */
[----:B------:R-:W-:-:S15]  /*7a50*/  NOP ;  /* 0x0000000000007918 */ /* 0x000fde0000000000 */
[----:B------:R-:W-:-:S04]  /*7a60*/  NOP ;  /* 0x0000000000007918 */ /* 0x000fc80000000000 */
[----:B------:R-:W1:Y:S02]  /*7a70*/  DFMA R14, R14, R18, R18 ;  /* 0x000000120e0e722b */ /* 0x000e640000000012 */
[----:B-1----:R-:W-:Y:S02]  /*7a80*/  FSEL R10, R18, R14, !P2 ;  /* 0x0000000e120a7208 */ /* 0x002fe40005000000 */
[----:B------:R-:W-:Y:S01]  /*7a90*/  FSEL R11, R19, R15, !P2 ;  /* 0x0000000f130b7208 */ /* 0x000fe20005000000 */
[----:B0-----:R-:W-:Y:S06]  /*7aa0*/  RET.REL.NODEC R4 `(_Z25multi_tensor_apply_kernelI18TensorListMetadataILi4EE17LAMBStage1FunctorIN3c104HalfES4_EJfffPiif10adamMode_tfPfS8_S8_S8_EEvlPViT_T0_DpT1_) ;  /* 0xffffff8404547950 */ /* 0x001fec0003c3ffff */
.L_x_148:
        /* <DEDUP_REMOVED lines=13> */
.L_x_185:


//--------------------- .text._Z25multi_tensor_apply_kernelI18TensorListMetadataILi4EE17LAMBStage1FunctorIffEJfffPiif10adamMode_tfPfS6_S6_S6_EEvlPViT_T0_DpT1_ --------------------------
	.section	.text._Z25multi_tensor_apply_kernelI18TensorListMetadataILi4EE17LAMBStage1FunctorIffEJfffPiif10adamMode_tfPfS6_S6_S6_EEvlPViT_T0_DpT1_,"ax",@progbits
	.align	128
        .global         _Z25multi_tensor_apply_kernelI18TensorListMetadataILi4EE17LAMBStage1FunctorIffEJfffPiif10adamMode_tfPfS6_S6_S6_EEvlPViT_T0_DpT1_
        .type           _Z25multi_tensor_apply_kernelI18TensorListMetadataILi4EE17LAMBStage1FunctorIffEJfffPiif10adamMode_tfPfS6_S6_S6_EEvlPViT_T0_DpT1_,@function
        .size           _Z25multi_tensor_apply_kernelI18TensorListMetadataILi4EE17LAMBStage1FunctorIffEJfffPiif10adamMode_tfPfS6_S6_S6_EEvlPViT_T0_DpT1_,(.L_x_186 - _Z25multi_tensor_apply_kernelI18TensorListMetadataILi4EE17LAMBStage1FunctorIffEJfffPiif10adamMode_tfPfS6_S6_S6_EEvlPViT_T0_DpT1_)
        .other          _Z25multi_tensor_apply_kernelI18TensorListMetadataILi4EE17LAMBStage1FunctorIffEJfffPiif10adamMode_tfPfS6_S6_S6_EEvlPViT_T0_DpT1_,@"STO_CUDA_ENTRY STV_DEFAULT"
_Z25multi_tensor_apply_kernelI18TensorListMetadataILi4EE17LAMBStage1FunctorIffEJfffPiif10adamMode_tfPfS6_S6_S6_EEvlPViT_T0_DpT1_:
.text._Z25multi_tensor_apply_kernelI18TensorListMetadataILi4EE17LAMBStage1FunctorIffEJfffPiif10adamMode_tfPfS6_S6_S6_EEvlPViT_T0_DpT1_:
        /* <DEDUP_REMOVED lines=14> */
[----:B-1----:R-:W-:-:S06]  /*00e0*/  FMUL.FTZ R28, R28, 1 ;  /* 0x3f8000001c1c7820 */ /* 0x002fcc0000410000 */
        /* <DEDUP_REMOVED lines=14> */
[----:B------:R-:W-:-:S04]  /*01d0*/  LOP3.LUT R0, R0, 0x7ff, RZ, 0xc0, !PT ;  /* 0x000007ff00007812 */ /* 0x000fc800078ec0ff */
[----:B------:R-:W-:Y:S02]  /*01e0*/  IADD3 R5, PT, PT, R0, -0x3f4, RZ ;  /* 0xfffffc0c00057810 */ /* 0x000fe40007ffe0ff */
[----:B------:R-:W-:Y:S02]  /*01f0*/  MOV R0, 0x270 ;  /* 0x0000027000007802 */ /* 0x000fe40000000f00 */
[CC--:B------:R-:W-:Y:S02]  /*0200*/  SHF.L.U32 R3, R8.reuse, R5.reuse, RZ ;  /* 0x0000000508037219 */ /* 0x0c0fe400000006ff */
[----:B------:R-:W-:Y:S02]  /*0210*/  SHF.L.U64.HI R4, R8, R5, R9 ;  /* 0x0000000508047219 */ /* 0x000fe40000010209 */
[----:B------:R-:W-:Y:S02]  /*0220*/  ISETP.NE.U32.AND P0, PT, R3, RZ, PT ;  /* 0x000000ff0300720c */ /* 0x000fe40003f05070 */
[----:B------:R-:W-:-:S02]  /*0230*/  MOV R5, R9 ;  /* 0x0000000900057202 */ /* 0x000fc40000000f00 */
[----:B------:R-:W-:-:S04]  /*0240*/  ISETP.NE.AND.EX P0, PT, R4, -0x80000000, PT, P0 ;  /* 0x800000000400780c */ /* 0x000fc80003f05300 */
[----:B------:R-:W-:-:S13]  /*0250*/  PLOP3.LUT P0, PT, P0, PT, PT, 0x8, 0x80 ;  /* 0x000000000080781c */ /* 0x000fda000070e170 */
[----:B------:R-:W-:Y:S05]  /*0260*/  CALL.REL.NOINC `($_Z25multi_tensor_apply_kernelI18TensorListMetadataILi4EE17LAMBStage1FunctorIffEJfffPiif10adamMode_tfPfS6_S6_S6_EEvlPViT_T0_DpT1_$__internal_accurate_pow) ;  /* 0x0000003c00447944 */ /* 0x000fea0003c00000 */
        /* <DEDUP_REMOVED lines=23> */
.L_x_150:
        /* <DEDUP_REMOVED lines=14> */
.L_x_151:
        /* <DEDUP_REMOVED lines=11> */
[----:B------:R-:W-:Y:S02]  /*0570*/  MOV R5, R9 ;  /* 0x0000000900057202 */ /* 0x000fe40000000f00 */
        /* <DEDUP_REMOVED lines=14> */
[----:B------:R-:W-:Y:S02]  /*0660*/  FSEL R29, R0, RZ, P2 ;  /* 0x000000ff001d7208 */ /* 0x000fe40001000000 */
[----:B------:R-:W-:-:S15]  /*0670*/  MOV R0, 0x700 ;  /* 0x0000070000007802 */ /* 0x000fde0000000f00 */
[----:B------:R-:W-:-:S15]  /*0680*/  NOP ;  /* 0x0000000000007918 */ /* 0x000fde0000000000 */
[----:B------:R-:W-:-:S15]  /*0690*/  NOP ;  /* 0x0000000000007918 */ /* 0x000fde0000000000 */
[----:B------:R-:W-:-:S12]  /*06a0*/  NOP ;  /* 0x0000000000007918 */ /* 0x000fd80000000000 */
[----:B0-----:R-:W0:Y:S02]  /*06b0*/  DADD R6, -RZ, |R30| ;  /* 0x00000000ff067229 */ /* 0x001e24000000051e */
[----:B0-----:R-:W-:Y:S02]  /*06c0*/  MOV R22, R6 ;  /* 0x0000000600167202 */ /* 0x001fe40000000f00 */
[----:B------:R-:W-:Y:S02]  /*06d0*/  MOV R13, R7 ;  /* 0x00000007000d7202 */ /* 0x000fe40000000f00 */
[----:B------:R-:W-:-:S07]  /*06e0*/  MOV R6, R8 ;  /* 0x0000000800067202 */ /* 0x000fce0000000f00 */
[----:B------:R-:W-:Y:S05]  /*06f0*/  CALL.REL.NOINC `($_Z25multi_tensor_apply_kernelI18TensorListMetadataILi4EE17LAMBStage1FunctorIffEJfffPiif10adamMode_tfPfS6_S6_S6_EEvlPViT_T0_DpT1_$__internal_accurate_pow) ;  /* 0x0000003800207944 */ /* 0x000fea0003c00000 */
        /* <DEDUP_REMOVED lines=22> */
.L_x_152:
        /* <DEDUP_REMOVED lines=14> */
.L_x_153:
        /* <DEDUP_REMOVED lines=18> */
.L_x_149:
[----:B------:R-:W0:Y:S08]  /*0a60*/  LDC.64 R2, c[0x0][0xfa0] ;  /* 0x0003e800ff027b82 */ /* 0x000e300000000a00 */
[----:B------:R-:W1:Y:S01]  /*0a70*/  LDC.64 R4, c[0x0][0xfa8] ;  /* 0x0003ea00ff047b82 */ /* 0x000e620000000a00 */
[----:B------:R-:W2:Y:S01]  /*0a80*/  S2R R11, SR_CTAID.X ;  /* 0x00000000000b7919 */ /* 0x000ea20000002500 */
[----:B------:R-:W-:-:S06]  /*0a90*/  MOV R7, 0x10 ;  /* 0x0000001000077802 */ /* 0x000fcc0000000f00 */
[----:B------:R-:W3:Y:S01]  /*0aa0*/  LDC R13, c[0x0][0x380] ;  /* 0x0000e000ff0d7b82 */ /* 0x000ee20000000800 */
[----:B0-----:R3:W4:Y:S04]  /*0ab0*/  LDG.E R9, desc[UR6][R2.64] ;  /* 0x0000000602097981 */ /* 0x001728000c1e1900 */
[----:B-1----:R0:W4:Y:S03]  /*0ac0*/  LDG.E R10, desc[UR6][R4.64] ;  /* 0x00000006040a7981 */ /* 0x002126000c1e1900 */
[----:B--2---:R-:W1:Y:S01]  /*0ad0*/  LDC.U8 R0, c[0x0][R11+0x930] ;  /* 0x00024c000b007b82 */ /* 0x004e620000000000 */
[----:B------:R-:W-:-:S05]  /*0ae0*/  IADD3 R8, PT, PT, R11, 0x10, RZ ;  /* 0x000000100b087810 */ /* 0x000fca0007ffe0ff */
[----:B------:R-:W-:-:S06]  /*0af0*/  IMAD R8, R11, 0x3, R8 ;  /* 0x000000030b087824 */ /* 0x000fcc00078e0208 */
[----:B------:R-:W3:Y:S01]  /*0b00*/  LDC R8, c[0x0][R8+0xa60] ;  /* 0x0002980008087b82 */ /* 0x000ee20000000800 */
[----:B-1----:R-:W-:-:S07]  /*0b10*/  LEA R0, R0, R7, 0x3 ;  /* 0x0000000700007211 */ /* 0x002fce00078e18ff */
[----:B------:R-:W1:Y:S08]  /*0b20*/  LDC.64 R32, c[0x0][R0+0x380] ;  /* 0x0000e00000207b82 */ /* 0x000e700000000a00 */
[----:B------:R-:W2:Y:S01]  /*0b30*/  LDC.64 R24, c[0x0][R0+0x4a0] ;  /* 0x0001280000187b82 */ /* 0x000ea20000000a00 */
[----:B---3--:R-:W-:-:S07]  /*0b40*/  IMAD R3, R8, R13, RZ ;  /* 0x0000000d08037224 */ /* 0x008fce00078e02ff */
[----:B------:R-:W3:Y:S08]  /*0b50*/  LDC R2, c[0x0][R0+0x800] ;  /* 0x0002000000027b82 */ /* 0x000ef00000000800 */
[----:B------:R-:W5:Y:S01]  /*0b60*/  LDC.64 R6, c[0x0][R0+0x5c0] ;  /* 0x0001700000067b82 */ /* 0x000f620000000a00 */
[----:B-1----:R-:W-:-:S03]  /*0b70*/  IMAD.WIDE R32, R3, 0x4, R32 ;  /* 0x0000000403207825 */ /* 0x002fc600078e0220 */
[----:B------:R-:W-:-:S04]  /*0b80*/  LOP3.LUT P4, RZ, R32, 0xf, RZ, 0xc0, !PT ;  /* 0x0000000f20ff7812 */ /* 0x000fc8000788c0ff */
[----:B0-----:R-:W0:Y:S01]  /*0b90*/  LDC.64 R4, c[0x0][R0+0x6e0] ;  /* 0x0001b80000047b82 */ /* 0x001e220000000a00 */
[----:B--2---:R-:W-:-:S03]  /*0ba0*/  IMAD.WIDE R24, R3, 0x4, R24 ;  /* 0x0000000403187825 */ /* 0x004fc600078e0218 */
[----:B------:R-:W-:Y:S02]  /*0bb0*/  LOP3.LUT P5, RZ, R24, 0xf, RZ, 0xc0, !PT ;  /* 0x0000000f18ff7812 */ /* 0x000fe400078ac0ff */
[----:B---3--:R-:W-:-:S04]  /*0bc0*/  IADD3 R2, PT, PT, R2, -R3, RZ ;  /* 0x8000000302027210 */ /* 0x008fc80007ffe0ff */
[----:B------:R-:W-:Y:S01]  /*0bd0*/  LOP3.LUT P2, RZ, R2, 0x3, R13, 0xc8, !PT ;  /* 0x0000000302ff7812 */ /* 0x000fe2000784c80d */
[----:B-----5:R-:W-:-:S03]  /*0be0*/  IMAD.WIDE R6, R3, 0x4, R6 ;  /* 0x0000000403067825 */ /* 0x020fc600078e0206 */
[----:B------:R-:W-:Y:S02]  /*0bf0*/  PLOP3.LUT P2, PT, P5, P2, P4, 0x1, 0x0 ;  /* 0x000000000000781c */ /* 0x000fe40002f44041 */
[----:B------:R-:W-:Y:S01]  /*0c00*/  LOP3.LUT P0, RZ, R6, 0xf, RZ, 0xc0, !PT ;  /* 0x0000000f06ff7812 */ /* 0x000fe2000780c0ff */
[----:B0-----:R-:W-:Y:S01]  /*0c10*/  IMAD.WIDE R4, R3, 0x4, R4 ;  /* 0x0000000403047825 */ /* 0x001fe200078e0204 */
[----:B------:R-:W-:Y:S02]  /*0c20*/  MOV R3, 0x3f800000 ;  /* 0x3f80000000037802 */ /* 0x000fe40000000f00 */
        /* <DEDUP_REMOVED lines=22> */
.L_x_157:
[----:B0-----:R-:W-:-:S04]  /*0d90*/  IADD3 R11, PT, PT, R8, UR4, RZ ;  /* 0x00000004080b7c10 */ /* 0x001fc8000fffe0ff */
[C---:B------:R-:W-:Y:S02]  /*0da0*/  IADD3 R17, PT, PT, R11.reuse, UR5, RZ ;  /* 0x000000050b117c10 */ /* 0x040fe4000fffe0ff */
[-C--:B------:R-:W-:Y:S02]  /*0db0*/  ISETP.GE.AND P0, PT, R11, R0.reuse, PT ;  /* 0x000000000b00720c */ /* 0x080fe40003f06270 */
[C---:B------:R-:W-:Y:S02]  /*0dc0*/  IADD3 R15, PT, PT, R17.reuse, UR5, RZ ;  /* 0x00000005110f7c10 */ /* 0x040fe4000fffe0ff */
[-C--:B------:R-:W-:Y:S02]  /*0dd0*/  ISETP.GE.AND P1, PT, R17, R0.reuse, PT ;  /* 0x000000001100720c */ /* 0x080fe40003f26270 */
[C---:B------:R-:W-:Y:S02]  /*0de0*/  ISETP.GE.AND P2, PT, R15.reuse, R0, PT ;  /* 0x000000000f00720c */ /* 0x040fe40003f46270 */
[----:B------:R-:W-:-:S04]  /*0df0*/  IADD3 R13, PT, PT, R15, UR5, RZ ;  /* 0x000000050f0d7c10 */ /* 0x000fc8000fffe0ff */
[----:B------:R-:W-:Y:S01]  /*0e00*/  ISETP.GE.AND P3, PT, R13, R0, PT ;  /* 0x000000000d00720c */ /* 0x000fe20003f66270 */
[----:B------:R-:W0:Y:S01]  /*0e10*/  @!P0 LDC.64 R20, c[0x0][0xfb8] ;  /* 0x0003ee00ff148b82 */ /* 0x000e220000000a00 */
[----:B------:R-:W-:-:S04]  /*0e20*/  @!P0 IMAD.WIDE R22, R11, 0x4, R32 ;  /* 0x000000040b168825 */ /* 0x000fc800078e0220 */
[----:B------:R-:W-:Y:S02]  /*0e30*/  HFMA2 R2, -RZ, RZ, 0, 0 ;  /* 0x00000000ff027431 */ /* 0x000fe400000001ff */
[--C-:B------:R-:W-:Y:S01]  /*0e40*/  @!P1 IMAD.WIDE R18, R17, 0x4, R32.reuse ;  /* 0x0000000411129825 */ /* 0x100fe200078e0220 */
[----:B------:R4:W5:Y:S01]  /*0e50*/  @!P0 LDG.E R16, desc[UR6][R22.64] ;  /* 0x0000000616108981 */ /* 0x000962000c1e1900 */
[----:B------:R-:W1:Y:S08]  /*0e60*/  @!P2 LDC.64 R24, c[0x0][0xfb8] ;  /* 0x0003ee00ff18ab82 */ /* 0x000e700000000a00 */
[----:B------:R-:W2:Y:S01]  /*0e70*/  @!P1 LDC.64 R34, c[0x0][0xfb8] ;  /* 0x0003ee00ff229b82 */ /* 0x000ea20000000a00 */
[----:B------:R-:W-:Y:S01]  /*0e80*/  @!P2 IMAD.WIDE R30, R15, 0x4, R32 ;  /* 0x000000040f1ea825 */ /* 0x000fe200078e0220 */
[----:B------:R3:W5:Y:S03]  /*0e90*/  @!P1 LDG.E R18, desc[UR6][R18.64] ;  /* 0x0000000612129981 */ /* 0x000766000c1e1900 */
[----:B----4-:R-:W-:-:S02]  /*0ea0*/  @!P0 IMAD.WIDE R22, R11, 0x4, R6 ;  /* 0x000000040b168825 */ /* 0x010fc400078e0206 */
[----:B------:R-:W4:Y:S01]  /*0eb0*/  @!P2 LDG.E R30, desc[UR6][R30.64] ;  /* 0x000000061e1ea981 */ /* 0x000f22000c1e1900 */
[----:B------:R-:W2:Y:S03]  /*0ec0*/  @!P3 LDC.64 R26, c[0x0][0xfb8] ;  /* 0x0003ee00ff1abb82 */ /* 0x000ea60000000a00 */
[----:B0-----:R-:W5:Y:S01]  /*0ed0*/  @!P0 LDG.E R37, desc[UR6][R20.64] ;  /* 0x0000000614258981 */ /* 0x001f62000c1e1900 */
[----:B---3--:R-:W-:-:S03]  /*0ee0*/  MOV R19, RZ ;  /* 0x000000ff00137202 */ /* 0x008fc60000000f00 */
[----:B------:R0:W3:Y:S04]  /*0ef0*/  @!P0 LDG.E R2, desc[UR6][R22.64] ;  /* 0x0000000616028981 */ /* 0x0000e8000c1e1900 */
[----:B-1----:R1:W4:Y:S01]  /*0f00*/  @!P2 LDG.E R36, desc[UR6][R24.64] ;  /* 0x000000061824a981 */ /* 0x002322000c1e1900 */
[----:B------:R-:W-:-:S03]  /*0f10*/  HFMA2 R10, -RZ, RZ, 0, 0 ;  /* 0x00000000ff0a7431 */ /* 0x000fc600000001ff */
[----:B--2---:R2:W3:Y:S01]  /*0f20*/  @!P1 LDG.E R34, desc[UR6][R34.64] ;  /* 0x0000000622229981 */ /* 0x0044e2000c1e1900 */
[----:B0-----:R-:W-:-:S05]  /*0f30*/  @!P1 IMAD.WIDE R22, R17, 0x4, R4 ;  /* 0x0000000411169825 */ /* 0x001fca00078e0204 */
[----:B------:R0:W3:Y:S01]  /*0f40*/  @!P1 LDG.E R19, desc[UR6][R22.64] ;  /* 0x0000000616139981 */ /* 0x0000e2000c1e1900 */
[----:B-1----:R-:W-:Y:S01]  /*0f50*/  @!P1 IMAD.WIDE R24, R17, 0x4, R6 ;  /* 0x0000000411189825 */ /* 0x002fe200078e0206 */
[----:B--2---:R-:W-:-:S03]  /*0f60*/  MOV R35, RZ ;  /* 0x000000ff00237202 */ /* 0x004fc60000000f00 */
[--C-:B------:R-:W-:Y:S01]  /*0f70*/  @!P0 IMAD.WIDE R20, R11, 0x4, R4.reuse ;  /* 0x000000040b148825 */ /* 0x100fe200078e0204 */
[----:B------:R-:W-:Y:S01]  /*0f80*/  MOV R9, RZ ;  /* 0x000000ff00097202 */ /* 0x000fe20000000f00 */
[----:B------:R1:W2:Y:S02]  /*0f90*/  @!P1 LDG.E R10, desc[UR6][R24.64] ;  /* 0x00000006180a9981 */ /* 0x0002a4000c1e1900 */
[----:B0-----:R-:W-:Y:S02]  /*0fa0*/  @!P2 IMAD.WIDE R22, R15, 0x4, R4 ;  /* 0x000000040f16a825 */ /* 0x001fe400078e0204 */
[----:B------:R-:W2:Y:S04]  /*0fb0*/  @!P3 LDG.E R31, desc[UR6][R26.64] ;  /* 0x000000061a1fb981 */ /* 0x000ea8000c1e1900 */
[----:B------:R0:W2:Y:S01]  /*0fc0*/  @!P2 LDG.E R35, desc[UR6][R22.64] ;  /* 0x000000061623a981 */ /* 0x0000a2000c1e1900 */
[----:B-1----:R-:W-:-:S03]  /*0fd0*/  @!P3 IMAD.WIDE R24, R13, 0x4, R6 ;  /* 0x000000040d18b825 */ /* 0x002fc600078e0206 */
[----:B------:R1:W2:Y:S01]  /*0fe0*/  @!P0 LDG.E R9, desc[UR6][R20.64] ;  /* 0x0000000614098981 */ /* 0x0002a2000c1e1900 */
[----:B0-----:R-:W-:Y:S01]  /*0ff0*/  CS2R R22, SRZ ;  /* 0x0000000000167805 */ /* 0x001fe2000001ff00 */
[----:B------:R-:W-:-:S05]  /*1000*/  @!P3 IMAD.WIDE R26, R13, 0x4, R4 ;  /* 0x000000040d1ab825 */ /* 0x000fca00078e0204 */
[----:B------:R0:W2:Y:S01]  /*1010*/  @!P3 LDG.E R22, desc[UR6][R24.64] ;  /* 0x000000061816b981 */ /* 0x0000a2000c1e1900 */
[----:B-1----:R-:W-:-:S05]  /*1020*/  @!P3 IMAD.WIDE R20, R13, 0x4, R32 ;  /* 0x000000040d14b825 */ /* 0x002fca00078e0220 */
[----:B------:R1:W2:Y:S01]  /*1030*/  @!P3 LDG.E R12, desc[UR6][R20.64] ;  /* 0x00000006140cb981 */ /* 0x0002a2000c1e1900 */
[----:B0-----:R-:W-:-:S06]  /*1040*/  CS2R R24, SRZ ;  /* 0x0000000000187805 */ /* 0x001fcc000001ff00 */
[----:B------:R-:W2:Y:S01]  /*1050*/  @!P3 LDG.E R25, desc[UR6][R26.64] ;  /* 0x000000061a19b981 */ /* 0x000ea2000c1e1900 */
[----:B------:R-:W-:Y:S02]  /*1060*/  HFMA2 R14, -RZ, RZ, 0, 0 ;  /* 0x00000000ff0e7431 */ /* 0x000fe400000001ff */
[----:B-1----:R-:W-:-:S05]  /*1070*/  @!P2 IMAD.WIDE R20, R15, 0x4, R6 ;  /* 0x000000040f14a825 */ /* 0x002fca00078e0206 */
[----:B------:R0:W2:Y:S02]  /*1080*/  @!P2 LDG.E R14, desc[UR6][R20.64] ;  /* 0x00000006140ea981 */ /* 0x0000a4000c1e1900 */
[----:B0-----:R-:W0:Y:S01]  /*1090*/  LDC.64 R20, c[0x0][0xf80] ;  /* 0x0003e000ff147b82 */ /* 0x001e220000000a00 */
[----:B------:R-:W-:Y:S01]  /*10a0*/  MUFU.RCP R26, R28 ;  /* 0x0000001c001a7308 */ /* 0x000fe20000001000 */
[----:B0-----:R-:W-:Y:S01]  /*10b0*/  FADD.FTZ R27, -R20, 1 ;  /* 0x3f800000141b7421 */ /* 0x001fe20000010100 */
[----:B------:R-:W-:Y:S01]  /*10c0*/  ULEA UR4, UR5, UR4, 0x2 ;  /* 0x0000000405047291 */ /* 0x000fe2000f8e10ff */
[----:B-----5:R-:W-:Y:S01]  /*10d0*/  @!P0 FMUL.FTZ R23, R16, R37 ;  /* 0x0000002510178220 */ /* 0x020fe20000410000 */
[----:B------:R-:W-:Y:S01]  /*10e0*/  MOV R16, RZ ;  /* 0x000000ff00107202 */ /* 0x000fe20000000f00 */
[----:B----4-:R-:W-:-:S03]  /*10f0*/  @!P2 FMUL.FTZ R16, R36, R30 ;  /* 0x0000001e2410a220 */ /* 0x010fc60000410000 */
[----:B------:R-:W0:Y:S01]  /*1100*/  MUFU.RCP R36, R3 ;  /* 0x0000000300247308 */ /* 0x000e220000001000 */
[----:B------:R-:W-:Y:S02]  /*1110*/  HFMA2 R37, -RZ, RZ, 0, 0 ;  /* 0x00000000ff257431 */ /* 0x000fe400000001ff */
[----:B---3--:R-:W-:Y:S01]  /*1120*/  @!P1 FMUL.FTZ R37, R34, R18 ;  /* 0x0000001222259220 */ /* 0x008fe20000410000 */
[----:B0-----:R-:W-:-:S03]  /*1130*/  FMUL.FTZ R34, R36, R23 ;  /* 0x0000001724227220 */ /* 0x001fc60000410000 */
[----:B------:R-:W-:Y:S01]  /*1140*/  FMUL.FTZ R30, R36, R37 ;  /* 0x00000025241e7220 */ /* 0x000fe20000410000 */
[----:B------:R-:W-:Y:S01]  /*1150*/  FMUL.FTZ R37, R34, R27 ;  /* 0x0000001b22257220 */ /* 0x000fe20000410000 */
[-C--:B--2---:R-:W-:Y:S01]  /*1160*/  FMUL.FTZ R9, R9, R20.reuse ;  /* 0x0000001409097220 */ /* 0x084fe20000410000 */
[----:B------:R-:W-:-:S03]  /*1170*/  FMUL.FTZ R19, R19, R20 ;  /* 0x0000001413137220 */ /* 0x000fc60000410000 */
[----:B------:R-:W-:Y:S01]  /*1180*/  FFMA.FTZ R37, R34, R37, R9 ;  /* 0x0000002522257223 */ /* 0x000fe20000010009 */
[----:B------:R-:W-:Y:S01]  /*1190*/  FMUL.FTZ R35, R35, R20 ;  /* 0x0000001423237220 */ /* 0x000fe20000410000 */
[----:B------:R-:W-:Y:S01]  /*11a0*/  FMUL.FTZ R23, R27, R30 ;  /* 0x0000001e1b177220 */ /* 0x000fe20000410000 */
[----:B------:R-:W-:-:S03]  /*11b0*/  FMUL.FTZ R18, R36, R16 ;  /* 0x0000001024127220 */ /* 0x000fc60000410000 */
[----:B------:R-:W-:Y:S01]  /*11c0*/  FFMA.FTZ R23, R30, R23, R19 ;  /* 0x000000171e177223 */ /* 0x000fe20000010013 */
[----:B------:R-:W-:Y:S01]  /*11d0*/  @!P3 FMUL.FTZ R24, R31, R12 ;  /* 0x0000000c1f18b220 */ /* 0x000fe20000410000 */
[----:B------:R-:W-:Y:S01]  /*11e0*/  FMUL.FTZ R25, R25, R20 ;  /* 0x0000001419197220 */ /* 0x000fe20000410000 */
[----:B------:R-:W-:Y:S02]  /*11f0*/  FMUL.FTZ R20, R37, R26 ;  /* 0x0000001a25147220 */ /* 0x000fe40000410000 */
[----:B------:R-:W-:Y:S01]  /*1200*/  FMUL.FTZ R16, R36, R24 ;  /* 0x0000001824107220 */ /* 0x000fe20000410000 */
[----:B------:R-:W-:-:S03]  /*1210*/  FMUL.FTZ R24, R27, R18 ;  /* 0x000000121b187220 */ /* 0x000fc60000410000 */
[----:B------:R-:W0:Y:S01]  /*1220*/  MUFU.SQRT R20, R20 ;  /* 0x0000001400147308 */ /* 0x000e220000002000 */
[----:B------:R-:W-:Y:S01]  /*1230*/  FMUL.FTZ R31, R23, R26 ;  /* 0x0000001a171f7220 */ /* 0x000fe20000410000 */
[----:B------:R-:W-:Y:S01]  /*1240*/  FMUL.FTZ R12, R27, R16 ;  /* 0x000000101b0c7220 */ /* 0x000fe20000410000 */
[----:B------:R-:W-:-:S03]  /*1250*/  FFMA.FTZ R24, R18, R24, R35 ;  /* 0x0000001812187223 */ /* 0x000fc60000010023 */
[----:B------:R-:W-:Y:S01]  /*1260*/  FFMA.FTZ R12, R16, R12, R25 ;  /* 0x0000000c100c7223 */ /* 0x000fe20000010019 */
[-C--:B------:R-:W-:Y:S01]  /*1270*/  FMUL.FTZ R25, R24, R26.reuse ;  /* 0x0000001a18197220 */ /* 0x080fe20000410000 */
[----:B------:R-:W1:Y:S02]  /*1280*/  MUFU.SQRT R27, R31 ;  /* 0x0000001f001b7308 */ /* 0x000e640000002000 */
[----:B------:R-:W-:-:S06]  /*1290*/  FMUL.FTZ R19, R12, R26 ;  /* 0x0000001a0c137220 */ /* 0x000fcc0000410000 */
[----:B------:R-:W2:Y:S01]  /*12a0*/  MUFU.SQRT R25, R25 ;  /* 0x0000001900197308 */ /* 0x000ea20000002000 */
[----:B0-----:R-:W-:-:S07]  /*12b0*/  FADD.FTZ R20, R20, UR8 ;  /* 0x0000000814147e21 */ /* 0x001fce0008010000 */
[----:B------:R-:W0:Y:S08]  /*12c0*/  MUFU.RCP R9, R29 ;  /* 0x0000001d00097308 */ /* 0x000e300000001000 */
[----:B------:R-:W3:Y:S01]  /*12d0*/  MUFU.SQRT R19, R19 ;  /* 0x0000001300137308 */ /* 0x000ee20000002000 */
[----:B-1----:R-:W-:Y:S01]  /*12e0*/  FADD.FTZ R26, R27, UR8 ;  /* 0x000000081b1a7e21 */ /* 0x002fe20008010000 */
[----:B------:R-:W-:-:S06]  /*12f0*/  FMUL.FTZ R27, R2, UR9 ;  /* 0x00000009021b7c20 */ /* 0x000fcc0008410000 */
[----:B------:R-:W1:Y:S01]  /*1300*/  MUFU.RCP R20, R20 ;  /* 0x0000001400147308 */ /* 0x000e620000001000 */
[----:B------:R-:W-:Y:S01]  /*1310*/  FFMA.FTZ R34, R34, R21, R27 ;  /* 0x0000001522227223 */ /* 0x000fe2000001001b */
[----:B--2---:R-:W-:Y:S01]  /*1320*/  FADD.FTZ R31, R25, UR8 ;  /* 0x00000008191f7e21 */ /* 0x004fe20008010000 */
[----:B------:R-:W-:Y:S02]  /*1330*/  FMUL.FTZ R25, R10, UR9 ;  /* 0x000000090a197c20 */ /* 0x000fe40008410000 */
[----:B0-----:R-:W-:-:S03]  /*1340*/  FMUL.FTZ R27, R34, R9 ;  /* 0x00000009221b7220 */ /* 0x001fc60000410000 */
[----:B------:R-:W0:Y:S01]  /*1350*/  MUFU.RCP R26, R26 ;  /* 0x0000001a001a7308 */ /* 0x000e220000001000 */
[----:B---3--:R-:W-:Y:S01]  /*1360*/  FADD.FTZ R36, R19, UR8 ;  /* 0x0000000813247e21 */ /* 0x008fe20008010000 */
[----:B------:R-:W-:Y:S01]  /*1370*/  FMUL.FTZ R19, R14, UR9 ;  /* 0x000000090e137c20 */ /* 0x000fe20008410000 */
[----:B------:R-:W-:-:S05]  /*1380*/  FMUL.FTZ R35, R22, UR9 ;  /* 0x0000000916237c20 */ /* 0x000fca0008410000 */
[----:B------:R-:W2:Y:S01]  /*1390*/  MUFU.RCP R10, R31 ;  /* 0x0000001f000a7308 */ /* 0x000ea20000001000 */
[----:B-1----:R-:W-:Y:S01]  /*13a0*/  FMUL.FTZ R2, R27, R20 ;  /* 0x000000141b027220 */ /* 0x002fe20000410000 */
[----:B------:R-:W-:-:S06]  /*13b0*/  FFMA.FTZ R25, R30, R21, R25 ;  /* 0x000000151e197223 */ /* 0x000fcc0000010019 */
[----:B------:R1:W3:Y:S01]  /*13c0*/  MUFU.RCP R20, R36 ;  /* 0x0000002400147308 */ /* 0x0002e20000001000 */
[-C--:B------:R-:W-:Y:S01]  /*13d0*/  FFMA.FTZ R14, R18, R21.reuse, R19 ;  /* 0x00000015120e7223 */ /* 0x080fe20000010013 */
[----:B------:R-:W-:Y:S01]  /*13e0*/  FFMA.FTZ R22, R16, R21, R35 ;  /* 0x0000001510167223 */ /* 0x000fe20000010023 */
[----:B------:R-:W-:Y:S01]  /*13f0*/  FMUL.FTZ R21, R25, R9 ;  /* 0x0000000919157220 */ /* 0x000fe20000410000 */
[----:B------:R-:W-:-:S04]  /*1400*/  @!P0 IMAD.WIDE R18, R11, 0x4, R32 ;  /* 0x000000040b128825 */ /* 0x000fc800078e0220 */
[----:B------:R-:W-:Y:S01]  /*1410*/  FFMA.FTZ R35, RZ, UR10, R2 ;  /* 0x0000000aff237c23 */ /* 0x000fe20008010002 */
[----:B0-----:R-:W-:Y:S01]  /*1420*/  FMUL.FTZ R16, R21, R26 ;  /* 0x0000001a15107220 */ /* 0x001fe20000410000 */
[----:B------:R-:W-:Y:S01]  /*1430*/  FMUL.FTZ R21, R14, R9 ;  /* 0x000000090e157220 */ /* 0x000fe20000410000 */
[----:B------:R-:W-:-:S04]  /*1440*/  @!P0 IMAD.WIDE R26, R11, 0x4, R6 ;  /* 0x000000040b1a8825 */ /* 0x000fc800078e0206 */
[----:B------:R-:W-:Y:S01]  /*1450*/  FMUL.FTZ R9, R22, R9 ;  /* 0x0000000916097220 */ /* 0x000fe20000410000 */
[----:B------:R0:W-:Y:S01]  /*1460*/  @!P0 STG.E desc[UR6][R18.64], R35 ;  /* 0x0000002312008986 */ /* 0x0001e2000c101906 */
[----:B--2---:R-:W-:Y:S01]  /*1470*/  FMUL.FTZ R2, R21, R10 ;  /* 0x0000000a15027220 */ /* 0x004fe20000410000 */
[----:B------:R-:W-:-:S04]  /*1480*/  @!P0 IMAD.WIDE R30, R11, 0x4, R4 ;  /* 0x000000040b1e8825 */ /* 0x000fc800078e0204 */
[----:B-1----:R-:W-:Y:S01]  /*1490*/  FFMA.FTZ R36, RZ, UR10, R16 ;  /* 0x0000000aff247c23 */ /* 0x002fe20008010010 */
[----:B------:R-:W-:-:S04]  /*14a0*/  @!P1 IMAD.WIDE R10, R17, 0x4, R32 ;  /* 0x00000004110a9825 */ /* 0x000fc800078e0220 */
[----:B---3--:R-:W-:Y:S01]  /*14b0*/  FMUL.FTZ R9, R9, R20 ;  /* 0x0000001409097220 */ /* 0x008fe20000410000 */
[----:B------:R1:W-:Y:S01]  /*14c0*/  @!P0 STG.E desc[UR6][R26.64], R34 ;  /* 0x000000221a008986 */ /* 0x0003e2000c101906 */
[----:B------:R-:W-:Y:S01]  /*14d0*/  FFMA.FTZ R2, RZ, UR10, R2 ;  /* 0x0000000aff027c23 */ /* 0x000fe20008010002 */
[----:B------:R-:W-:-:S04]  /*14e0*/  @!P2 IMAD.WIDE R20, R15, 0x4, R32 ;  /* 0x000000040f14a825 */ /* 0x000fc800078e0220 */
[C---:B0-----:R-:W-:Y:S01]  /*14f0*/  @!P1 IMAD.WIDE R18, R17.reuse, 0x4, R6 ;  /* 0x0000000411129825 */ /* 0x041fe200078e0206 */
[----:B------:R0:W-:Y:S03]  /*1500*/  @!P0 STG.E desc[UR6][R30.64], R37 ;  /* 0x000000251e008986 */ /* 0x0001e6000c101906 */
[----:B------:R-:W-:Y:S01]  /*1510*/  @!P1 IMAD.WIDE R16, R17, 0x4, R4 ;  /* 0x0000000411109825 */ /* 0x000fe200078e0204 */
[----:B------:R2:W-:Y:S03]  /*1520*/  @!P1 STG.E desc[UR6][R10.64], R36 ;  /* 0x000000240a009986 */ /* 0x0005e6000c101906 */
[----:B------:R-:W-:Y:S01]  /*1530*/  FFMA.FTZ R9, RZ, UR10, R9 ;  /* 0x0000000aff097c23 */ /* 0x000fe20008010009 */
[C---:B-1----:R-:W-:Y:S01]  /*1540*/  @!P2 IMAD.WIDE R26, R15.reuse, 0x4, R6 ;  /* 0x000000040f1aa825 */ /* 0x042fe200078e0206 */
[----:B------:R4:W-:Y:S03]  /*1550*/  @!P1 STG.E desc[UR6][R18.64], R25 ;  /* 0x0000001912009986 */ /* 0x0009e6000c101906 */
[----:B------:R-:W-:Y:S01]  /*1560*/  @!P2 IMAD.WIDE R34, R15, 0x4, R4 ;  /* 0x000000040f22a825 */ /* 0x000fe200078e0204 */
[----:B------:R4:W-:Y:S03]  /*1570*/  @!P1 STG.E desc[UR6][R16.64], R23 ;  /* 0x0000001710009986 */ /* 0x0009e6000c101906 */
[C---:B0-----:R-:W-:Y:S01]  /*1580*/  @!P3 IMAD.WIDE R30, R13.reuse, 0x4, R32 ;  /* 0x000000040d1eb825 */ /* 0x041fe200078e0220 */
[----:B------:R4:W-:Y:S03]  /*1590*/  @!P2 STG.E desc[UR6][R20.64], R2 ;  /* 0x000000021400a986 */ /* 0x0009e6000c101906 */
[C---:B--2---:R-:W-:Y:S01]  /*15a0*/  @!P3 IMAD.WIDE R36, R13.reuse, 0x4, R6 ;  /* 0x000000040d24b825 */ /* 0x044fe200078e0206 */
[----:B------:R4:W-:Y:S03]  /*15b0*/  @!P2 STG.E desc[UR6][R26.64], R14 ;  /* 0x0000000e1a00a986 */ /* 0x0009e6000c101906 */
[----:B------:R-:W-:Y:S01]  /*15c0*/  @!P3 IMAD.WIDE R10, R13, 0x4, R4 ;  /* 0x000000040d0ab825 */ /* 0x000fe200078e0204 */
[----:B------:R4:W-:Y:S04]  /*15d0*/  @!P2 STG.E desc[UR6][R34.64], R24 ;  /* 0x000000182200a986 */ /* 0x0009e8000c101906 */
[----:B------:R4:W-:Y:S04]  /*15e0*/  @!P3 STG.E desc[UR6][R30.64], R9 ;  /* 0x000000091e00b986 */ /* 0x0009e8000c101906 */
[----:B------:R4:W-:Y:S04]  /*15f0*/  @!P3 STG.E desc[UR6][R36.64], R22 ;  /* 0x000000162400b986 */ /* 0x0009e8000c101906 */
[----:B------:R4:W-:Y:S01]  /*1600*/  @!P3 STG.E desc[UR6][R10.64], R12 ;  /* 0x0000000c0a00b986 */ /* 0x0009e2000c101906 */
[----:B------:R-:W-:-:S13]  /*1610*/  ISETP.LE.AND P0, PT, R0, UR4, PT ;  /* 0x0000000400007c0c */ /* 0x000fda000bf03270 */
[----:B----4-:R-:W-:Y:S05]  /*1620*/  @!P0 BRA `(.L_x_157) ;  /* 0xfffffff400d88947 */ /* 0x010fea000383ffff */
[----:B------:R-:W-:Y:S05]  /*1630*/  EXIT ;  /* 0x000000000000794d */ /* 0x000fea0003800000 */
.L_x_156:
[----:B------:R-:W0:Y:S01]  /*1640*/  S2R R2, SR_TID.X ;  /* 0x0000000000027919 */ /* 0x000e220000002100 */
[----:B------:R-:W1:Y:S01]  /*1650*/  LDCU UR10, c[0x0][0xf94] ;  /* 0x0001f280ff0a77ac */ /* 0x000e620008000800 */
[----:B------:R-:W2:Y:S01]  /*1660*/  LDCU UR9, c[0x0][0xf7c] ;  /* 0x0001ef80ff0977ac */ /* 0x000ea20008000800 */
[----:B------:R-:W3:Y:S01]  /*1670*/  LDCU UR8, c[0x0][0xf9c] ;  /* 0x0001f380ff0877ac */ /* 0x000ee20008000800 */
[----:B------:R-:W-:-:S05]  /*1680*/  UMOV UR4, URZ ;  /* 0x000000ff00047c82 */ /* 0x000fca0008000000 */
.L_x_166:
[----:B0--3--:R-:W-:-:S04]  /*1690*/  IADD3 R9, PT, PT, R2, UR4, RZ ;  /* 0x0000000402097c10 */ /* 0x009fc8000fffe0ff */
[C---:B-12---:R-:W-:Y:S02]  /*16a0*/  IADD3 R11, PT, PT, R9.reuse, UR5, RZ ;  /* 0x00000005090b7c10 */ /* 0x046fe4000fffe0ff */
[-C--:B------:R-:W-:Y:S02]  /*16b0*/  ISETP.GE.AND P0, PT, R9, R0.reuse, PT ;  /* 0x000000000900720c */ /* 0x080fe40003f06270 */
[C---:B------:R-:W-:Y:S02]  /*16c0*/  IADD3 R13, PT, PT, R11.reuse, UR5, RZ ;  /* 0x000000050b0d7c10 */ /* 0x040fe4000fffe0ff */
[-C--:B------:R-:W-:Y:S02]  /*16d0*/  ISETP.GE.AND P1, PT, R11, R0.reuse, PT ;  /* 0x000000000b00720c */ /* 0x080fe40003f26270 */
[C---:B------:R-:W-:Y:S02]  /*16e0*/  ISETP.GE.AND P2, PT, R13.reuse, R0, PT ;  /* 0x000000000d00720c */ /* 0x040fe40003f46270 */
[----:B------:R-:W-:-:S04]  /*16f0*/  IADD3 R15, PT, PT, R13, UR5, RZ ;  /* 0x000000050d0f7c10 */ /* 0x000fc8000fffe0ff */
[----:B------:R-:W-:Y:S01]  /*1700*/  ISETP.GE.AND P3, PT, R15, R0, PT ;  /* 0x000000000f00720c */ /* 0x000fe20003f66270 */
[----:B------:R-:W0:Y:S01]  /*1710*/  @!P0 LDC.64 R26, c[0x0][0xfb8] ;  /* 0x0003ee00ff1a8b82 */ /* 0x000e220000000a00 */
[----:B------:R-:W-:-:S07]  /*1720*/  @!P0 IMAD.WIDE R18, R9, 0x4, R32 ;  /* 0x0000000409128825 */ /* 0x000fce00078e0220 */
[----:B------:R-:W4:Y:S01]  /*1730*/  @!P1 LDC.64 R36, c[0x0][0xfb8] ;  /* 0x0003ee00ff249b82 */ /* 0x000f220000000a00 */
[--C-:B------:R-:W-:Y:S01]  /*1740*/  @!P2 IMAD.WIDE R30, R13, 0x4, R32.reuse ;  /* 0x000000040d1ea825 */ /* 0x100fe200078e0220 */
[----:B------:R-:W2:Y:S06]  /*1750*/  @!P0 LDG.E R18, desc[UR6][R18.64] ;  /* 0x0000000612128981 */ /* 0x000eac000c1e1900 */
[----:B------:R-:W1:Y:S01]  /*1760*/  @!P2 LDC.64 R16, c[0x0][0xfb8] ;  /* 0x0003ee00ff10ab82 */ /* 0x000e620000000a00 */
[--C-:B------:R-:W-:Y:S01]  /*1770*/  @!P1 IMAD.WIDE R34, R11, 0x4, R32.reuse ;  /* 0x000000040b229825 */ /* 0x100fe200078e0220 */
[----:B------:R-:W3:Y:S03]  /*1780*/  @!P2 LDG.E R8, desc[UR6][R30.64] ;  /* 0x000000061e08a981 */ /* 0x000ee6000c1e1900 */
[----:B------:R-:W-:-:S02]  /*1790*/  @!P3 IMAD.WIDE R22, R15, 0x4, R32 ;  /* 0x000000040f16b825 */ /* 0x000fc400078e0220 */
[----:B------:R-:W3:Y:S01]  /*17a0*/  @!P1 LDG.E R34, desc[UR6][R34.64] ;  /* 0x0000000622229981 */ /* 0x000ee2000c1e1900 */
[----:B------:R-:W1:Y:S03]  /*17b0*/  @!P3 LDC.64 R20, c[0x0][0xfb8] ;  /* 0x0003ee00ff14bb82 */ /* 0x000e660000000a00 */
[----:B0-----:R0:W2:Y:S04]  /*17c0*/  @!P0 LDG.E R24, desc[UR6][R26.64] ;  /* 0x000000061a188981 */ /* 0x0010a8000c1e1900 */
[----:B------:R0:W3:Y:S04]  /*17d0*/  @!P3 LDG.E R10, desc[UR6][R22.64] ;  /* 0x00000006160ab981 */ /* 0x0000e8000c1e1900 */
[----:B----4-:R-:W3:Y:S04]  /*17e0*/  @!P1 LDG.E R36, desc[UR6][R36.64] ;  /* 0x0000000624249981 */ /* 0x010ee8000c1e1900 */
[----:B-1----:R-:W4:Y:S01]  /*17f0*/  @!P2 LDG.E R17, desc[UR6][R16.64] ;  /* 0x000000061011a981 */ /* 0x002f22000c1e1900 */
[----:B------:R-:W-:-:S03]  /*1800*/  HFMA2 R25, -RZ, RZ, 0, 0 ;  /* 0x00000000ff197431 */ /* 0x000fc600000001ff */
[----:B------:R1:W4:Y:S01]  /*1810*/  @!P3 LDG.E R19, desc[UR6][R20.64] ;  /* 0x000000061413b981 */ /* 0x000322000c1e1900 */
[----:B0-----:R-:W-:Y:S01]  /*1820*/  @!P0 IMAD.WIDE R26, R9, 0x4, R4 ;  /* 0x00000004091a8825 */ /* 0x001fe200078e0204 */
[----:B------:R-:W-:Y:S02]  /*1830*/  MOV R35, RZ ;  /* 0x000000ff00237202 */ /* 0x000fe40000000f00 */
[----:B------:R-:W-:Y:S01]  /*1840*/  MOV R12, RZ ;  /* 0x000000ff000c7202 */ /* 0x000fe20000000f00 */
[C---:B------:R-:W-:Y:S01]  /*1850*/  @!P1 IMAD.WIDE R22, R11.reuse, 0x4, R6 ;  /* 0x000000040b169825 */ /* 0x040fe200078e0206 */
[----:B------:R-:W4:Y:S03]  /*1860*/  @!P0 LDG.E R25, desc[UR6][R26.64] ;  /* 0x000000061a198981 */ /* 0x000f26000c1e1900 */
[----:B-1----:R-:W-:-:S04]  /*1870*/  @!P1 IMAD.WIDE R20, R11, 0x4, R4 ;  /* 0x000000040b149825 */ /* 0x002fc800078e0204 */
[----:B------:R-:W-:Y:S01]  /*1880*/  HFMA2 R37, -RZ, RZ, 0, 0 ;  /* 0x00000000ff257431 */ /* 0x000fe200000001ff */
[----:B------:R0:W4:Y:S01]  /*1890*/  @!P1 LDG.E R12, desc[UR6][R22.64] ;  /* 0x00000006160c9981 */ /* 0x000122000c1e1900 */
[----:B------:R-:W-:Y:S01]  /*18a0*/  HFMA2 R14, -RZ, RZ, 0, 0 ;  /* 0x00000000ff0e7431 */ /* 0x000fe200000001ff */
[----:B------:R-:W-:Y:S01]  /*18b0*/  MOV R16, RZ ;  /* 0x000000ff00107202 */ /* 0x000fe20000000f00 */
[----:B------:R-:W-:Y:S01]  /*18c0*/  @!P2 IMAD.WIDE R30, R13, 0x4, R4 ;  /* 0x000000040d1ea825 */ /* 0x000fe200078e0204 */
[----:B------:R1:W4:Y:S04]  /*18d0*/  @!P1 LDG.E R35, desc[UR6][R20.64] ;  /* 0x0000000614239981 */ /* 0x000328000c1e1900 */
[----:B------:R-:W4:Y:S01]  /*18e0*/  @!P2 LDG.E R37, desc[UR6][R30.64] ;  /* 0x000000061e25a981 */ /* 0x000f22000c1e1900 */
[----:B0-----:R-:W-:-:S04]  /*18f0*/  @!P0 IMAD.WIDE R22, R9, 0x4, R6 ;  /* 0x0000000409168825 */ /* 0x001fc800078e0206 */
[----:B-1----:R-:W-:Y:S01]  /*1900*/  @!P2 IMAD.WIDE R20, R13, 0x4, R6 ;  /* 0x000000040d14a825 */ /* 0x002fe200078e0206 */
[----:B------:R0:W4:Y:S04]  /*1910*/  @!P0 LDG.E R14, desc[UR6][R22.64] ;  /* 0x00000006160e8981 */ /* 0x000128000c1e1900 */
[----:B------:R1:W4:Y:S01]  /*1920*/  @!P2 LDG.E R16, desc[UR6][R20.64] ;  /* 0x000000061410a981 */ /* 0x000322000c1e1900 */
[----:B------:R-:W-:Y:S01]  /*1930*/  @!P3 IMAD.WIDE R26, R15, 0x4, R4 ;  /* 0x000000040f1ab825 */ /* 0x000fe200078e0204 */
[----:B0-----:R-:W-:Y:S01]  /*1940*/  CS2R R22, SRZ ;  /* 0x0000000000167805 */ /* 0x001fe2000001ff00 */
[----:B-1----:R-:W0:Y:S05]  /*1950*/  LDC.64 R20, c[0x0][0xf80] ;  /* 0x0003e000ff147b82 */ /* 0x002e2a0000000a00 */
[----:B------:R1:W5:Y:S02]  /*1960*/  @!P3 LDG.E R23, desc[UR6][R26.64] ;  /* 0x000000061a17b981 */ /* 0x000364000c1e1900 */
[----:B-1----:R-:W1:Y:S01]  /*1970*/  MUFU.RCP R27, R3 ;  /* 0x00000003001b7308 */ /* 0x002e620000001000 */
[----:B------:R-:W-:-:S02]  /*1980*/  HFMA2 R26, -RZ, RZ, 0, 0 ;  /* 0x00000000ff1a7431 */ /* 0x000fc400000001ff */
[----:B------:R-:W-:-:S05]  /*1990*/  @!P3 IMAD.WIDE R30, R15, 0x4, R6 ;  /* 0x000000040f1eb825 */ /* 0x000fca00078e0206 */
[----:B------:R0:W5:Y:S01]  /*19a0*/  @!P3 LDG.E R22, desc[UR6][R30.64] ;  /* 0x000000061e16b981 */ /* 0x000162000c1e1900 */
[----:B------:R-:W-:Y:S01]  /*19b0*/  BSSY.RECONVERGENT B0, `(.L_x_158) ;  /* 0x0000032000007945 */ /* 0x000fe20003800200 */
[----:B--2---:R-:W-:Y:S01]  /*19c0*/  @!P0 FMUL.FTZ R26, R18, R24 ;  /* 0x00000018121a8220 */ /* 0x004fe20000410000 */
[----:B------:R-:W-:Y:S01]  /*19d0*/  HFMA2 R18, -RZ, RZ, 0, 0 ;  /* 0x00000000ff127431 */ /* 0x000fe200000001ff */
[----:B------:R-:W-:Y:S01]  /*19e0*/  MOV R24, RZ ;  /* 0x000000ff00187202 */ /* 0x000fe20000000f00 */
[----:B---3--:R-:W-:Y:S01]  /*19f0*/  @!P1 FMUL.FTZ R24, R36, R34 ;  /* 0x0000002224189220 */ /* 0x008fe20000410000 */
[----:B------:R-:W-:Y:S01]  /*1a00*/  MOV R34, RZ ;  /* 0x000000ff00227202 */ /* 0x000fe20000000f00 */
[----:B----4-:R-:W-:Y:S01]  /*1a10*/  @!P2 FMUL.FTZ R18, R17, R8 ;  /* 0x000000081112a220 */ /* 0x010fe20000410000 */
[----:B-1----:R-:W-:-:S04]  /*1a20*/  FMUL.FTZ R8, R27, R26 ;  /* 0x0000001a1b087220 */ /* 0x002fc80000410000 */
[----:B------:R-:W-:Y:S01]  /*1a30*/  FFMA.FTZ R17, RZ, UR8, R8 ;  /* 0x00000008ff117c23 */ /* 0x000fe20008010008 */
[----:B------:R-:W-:Y:S01]  /*1a40*/  @!P3 FMUL.FTZ R34, R19, R10 ;  /* 0x0000000a1322b220 */ /* 0x000fe20000410000 */
[----:B0-----:R-:W-:Y:S01]  /*1a50*/  FADD.FTZ R10, -R20, 1 ;  /* 0x3f800000140a7421 */ /* 0x001fe20000010100 */
[C---:B------:R-:W-:Y:S01]  /*1a60*/  FMUL.FTZ R8, R27.reuse, R24 ;  /* 0x000000181b087220 */ /* 0x040fe20000410000 */
[----:B------:R-:W-:Y:S02]  /*1a70*/  FMUL.FTZ R18, R27, R18 ;  /* 0x000000121b127220 */ /* 0x000fe40000410000 */
[----:B------:R-:W-:Y:S01]  /*1a80*/  FMUL.FTZ R26, R10, R17 ;  /* 0x000000110a1a7220 */ /* 0x000fe20000410000 */
[----:B------:R-:W-:Y:S01]  /*1a90*/  FFMA.FTZ R8, RZ, UR8, R8 ;  /* 0x00000008ff087c23 */ /* 0x000fe20008010008 */
[----:B------:R-:W-:Y:S02]  /*1aa0*/  FFMA.FTZ R19, RZ, UR8, R18 ;  /* 0x00000008ff137c23 */ /* 0x000fe40008010012 */
[----:B------:R-:W-:Y:S01]  /*1ab0*/  FMUL.FTZ R26, R17, R26 ;  /* 0x0000001a111a7220 */ /* 0x000fe20000410000 */
[----:B------:R-:W-:-:S03]  /*1ac0*/  FMUL.FTZ R24, R27, R34 ;  /* 0x000000221b187220 */ /* 0x000fc60000410000 */
[----:B------:R-:W-:Y:S01]  /*1ad0*/  FFMA.FTZ R31, R25, R20, R26 ;  /* 0x00000014191f7223 */ /* 0x000fe2000001001a */
[C---:B------:R-:W-:Y:S01]  /*1ae0*/  FMUL.FTZ R25, R10.reuse, R8 ;  /* 0x000000080a197220 */ /* 0x040fe20000410000 */
[----:B------:R-:W-:Y:S01]  /*1af0*/  FMUL.FTZ R26, R10, R19 ;  /* 0x000000130a1a7220 */ /* 0x000fe20000410000 */
[----:B------:R-:W-:Y:S01]  /*1b00*/  FFMA.FTZ R24, RZ, UR8, R24 ;  /* 0x00000008ff187c23 */ /* 0x000fe20008010018 */
[C---:B------:R-:W-:Y:S01]  /*1b10*/  FMUL.FTZ R27, R8.reuse, R21 ;  /* 0x00000015081b7220 */ /* 0x040fe20000410000 */
[----:B------:R-:W-:Y:S01]  /*1b20*/  FMUL.FTZ R18, R8, R25 ;  /* 0x0000001908127220 */ /* 0x000fe20000410000 */
[----:B------:R-:W-:Y:S01]  /*1b30*/  FMUL.FTZ R26, R19, R26 ;  /* 0x0000001a131a7220 */ /* 0x000fe20000410000 */
[-C--:B------:R-:W-:Y:S01]  /*1b40*/  FMUL.FTZ R17, R17, R21.reuse ;  /* 0x0000001511117220 */ /* 0x080fe20000410000 */
[----:B------:R-:W-:Y:S01]  /*1b50*/  FMUL.FTZ R25, R10, R24 ;  /* 0x000000180a197220 */ /* 0x000fe20000410000 */
[-C--:B------:R-:W-:Y:S01]  /*1b60*/  FMUL.FTZ R19, R19, R21.reuse ;  /* 0x0000001513137220 */ /* 0x080fe20000410000 */
[----:B------:R-:W-:Y:S01]  /*1b70*/  FFMA.FTZ R27, R12, UR9, R27 ;  /* 0x000000090c1b7c23 */ /* 0x000fe2000801001b */
[C---:B------:R-:W-:Y:S01]  /*1b80*/  FMUL.FTZ R21, R24.reuse, R21 ;  /* 0x0000001518157220 */ /* 0x040fe20000410000 */
[----:B------:R-:W-:Y:S01]  /*1b90*/  FMUL.FTZ R8, R24, R25 ;  /* 0x0000001918087220 */ /* 0x000fe20000410000 */
[-C--:B------:R-:W-:Y:S01]  /*1ba0*/  FFMA.FTZ R35, R35, R20.reuse, R18 ;  /* 0x0000001423237223 */ /* 0x080fe20000010012 */
[----:B------:R-:W-:Y:S01]  /*1bb0*/  FFMA.FTZ R37, R37, R20, R26 ;  /* 0x0000001425257223 */ /* 0x000fe2000001001a */
        /* <DEDUP_REMOVED lines=12> */
[----:B0-----:R-:W-:Y:S01]  /*1c80*/  FMUL.FTZ R30, R16, R17 ;  /* 0x00000011101e7220 */ /* 0x001fe20000410000 */
[----:B------:R-:W-:-:S04]  /*1c90*/  IMAD.WIDE R16, R9, 0x4, R6 ;  /* 0x0000000409107825 */ /* 0x000fc800078e0206 */
[----:B------:R0:W-:Y:S04]  /*1ca0*/  STG.E desc[UR6][R18.64], R30 ;  /* 0x0000001e12007986 */ /* 0x0001e8000c101906 */
[----:B------:R0:W-:Y:S04]  /*1cb0*/  STG.E desc[UR6][R16.64], R14 ;  /* 0x0000000e10007986 */ /* 0x0001e8000c101906 */
[----:B------:R0:W-:Y:S02]  /*1cc0*/  STG.E desc[UR6][R24.64], R31 ;  /* 0x0000001f18007986 */ /* 0x0001e4000c101906 */
.L_x_159:
[----:B------:R-:W-:Y:S05]  /*1cd0*/  BSYNC.RECONVERGENT B0 ;  /* 0x0000000000007941 */ /* 0x000fea0003800200 */
.L_x_158:
[----:B------:R-:W-:Y:S04]  /*1ce0*/  BSSY.RECONVERGENT B0, `(.L_x_160) ;  /* 0x0000010000007945 */ /* 0x000fe80003800200 */
[----:B------:R-:W-:Y:S05]  /*1cf0*/  @P1 BRA `(.L_x_161) ;  /* 0x0000000000381947 */ /* 0x000fea0003800000 */
[----:B------:R-:W1:Y:S01]  /*1d00*/  MUFU.RCP R10, R28 ;  /* 0x0000001c000a7308 */ /* 0x000e620000001000 */
        /* <DEDUP_REMOVED lines=8> */
[----:B0-----:R-:W-:Y:S01]  /*1d90*/  FMUL.FTZ R25, R10, R25 ;  /* 0x000000190a197220 */ /* 0x001fe20000410000 */
[----:B------:R-:W-:-:S04]  /*1da0*/  IMAD.WIDE R10, R11, 0x4, R4 ;  /* 0x000000040b0a7825 */ /* 0x000fc800078e0204 */
[----:B------:R1:W-:Y:S04]  /*1db0*/  STG.E desc[UR6][R18.64], R25 ;  /* 0x0000001912007986 */ /* 0x0003e8000c101906 */
[----:B------:R1:W-:Y:S04]  /*1dc0*/  STG.E desc[UR6][R16.64], R27 ;  /* 0x0000001b10007986 */ /* 0x0003e8000c101906 */
[----:B------:R1:W-:Y:S02]  /*1dd0*/  STG.E desc[UR6][R10.64], R35 ;  /* 0x000000230a007986 */ /* 0x0003e4000c101906 */
.L_x_161:
[----:B------:R-:W-:Y:S05]  /*1de0*/  BSYNC.RECONVERGENT B0 ;  /* 0x0000000000007941 */ /* 0x000fea0003800200 */
.L_x_160:
[----:B------:R-:W-:Y:S04]  /*1df0*/  BSSY.RECONVERGENT B0, `(.L_x_162) ;  /* 0x0000010000007945 */ /* 0x000fe80003800200 */
[----:B------:R-:W-:Y:S05]  /*1e00*/  @P2 BRA `(.L_x_163) ;  /* 0x0000000000382947 */ /* 0x000fea0003800000 */
[----:B-1----:R-:W1:Y:S01]  /*1e10*/  MUFU.RCP R10, R28 ;  /* 0x0000001c000a7308 */ /* 0x002e620000001000 */
[----:B0-----:R-:W-:-:S04]  /*1e20*/  IMAD.WIDE R16, R13, 0x4, R32 ;  /* 0x000000040d107825 */ /* 0x001fc800078e0220 */
[----:B------:R-:W-:-:S03]  /*1e30*/  IMAD.WIDE R18, R13, 0x4, R4 ;  /* 0x000000040d127825 */ /* 0x000fc600078e0204 */
[----:B------:R-:W0:Y:S01]  /*1e40*/  MUFU.RCP R11, R29 ;  /* 0x0000001d000b7308 */ /* 0x000e220000001000 */
[----:B-1----:R-:W-:-:S07]  /*1e50*/  FMUL.FTZ R9, R37, R10 ;  /* 0x0000000a25097220 */ /* 0x002fce0000410000 */
        /* <DEDUP_REMOVED lines=9> */
.L_x_163:
[----:B------:R-:W-:Y:S05]  /*1ef0*/  BSYNC.RECONVERGENT B0 ;  /* 0x0000000000007941 */ /* 0x000fea0003800200 */
.L_x_162:
[----:B------:R-:W-:Y:S01]  /*1f00*/  BSSY.RECONVERGENT B0, `(.L_x_164) ;  /* 0x0000012000007945 */ /* 0x000fe20003800200 */
[----:B-----5:R-:W-:Y:S01]  /*1f10*/  FFMA.FTZ R21, R22, UR9, R21 ;  /* 0x0000000916157c23 */ /* 0x020fe20008010015 */
[----:B------:R-:W-:Y:S02]  /*1f20*/  FFMA.FTZ R23, R23, R20, R8 ;  /* 0x0000001417177223 */ /* 0x000fe40000010008 */
[----:B------:R-:W-:Y:S05]  /*1f30*/  @P3 BRA `(.L_x_165) ;  /* 0x0000000000383947 */ /* 0x000fea0003800000 */
[----:B0-----:R-:W0:Y:S01]  /*1f40*/  MUFU.RCP R14, R28 ;  /* 0x0000001c000e7308 */ /* 0x001e220000001000 */
[----:B------:R-:W-:-:S04]  /*1f50*/  IMAD.WIDE R8, R15, 0x4, R32 ;  /* 0x000000040f087825 */ /* 0x000fc800078e0220 */
[----:B--2---:R-:W-:-:S03]  /*1f60*/  IMAD.WIDE R12, R15, 0x4, R4 ;  /* 0x000000040f0c7825 */ /* 0x004fc600078e0204 */
[----:B-1----:R-:W1:Y:S01]  /*1f70*/  MUFU.RCP R10, R29 ;  /* 0x0000001d000a7308 */ /* 0x002e620000001000 */
[----:B0-----:R-:W-:-:S07]  /*1f80*/  FMUL.FTZ R14, R23, R14 ;  /* 0x0000000e170e7220 */ /* 0x001fce0000410000 */
[----:B------:R-:W0:Y:S01]  /*1f90*/  MUFU.SQRT R14, R14 ;  /* 0x0000000e000e7308 */ /* 0x000e220000002000 */
[----:B-1----:R-:W-:Y:S01]  /*1fa0*/  FMUL.FTZ R10, R21, R10 ;  /* 0x0000000a150a7220 */ /* 0x002fe20000410000 */
[----:B0-----:R-:W-:-:S06]  /*1fb0*/  FADD.FTZ R16, R14, UR10 ;  /* 0x0000000a0e107e21 */ /* 0x001fcc0008010000 */
[----:B------:R-:W0:Y:S02]  /*1fc0*/  MUFU.RCP R17, R16 ;  /* 0x0000001000117308 */ /* 0x000e240000001000 */
[----:B0-----:R-:W-:Y:S01]  /*1fd0*/  FMUL.FTZ R17, R10, R17 ;  /* 0x000000110a117220 */ /* 0x001fe20000410000 */
[----:B------:R-:W-:-:S04]  /*1fe0*/  IMAD.WIDE R10, R15, 0x4, R6 ;  /* 0x000000040f0a7825 */ /* 0x000fc800078e0206 */
[----:B------:R3:W-:Y:S04]  /*1ff0*/  STG.E desc[UR6][R8.64], R17 ;  /* 0x0000001108007986 */ /* 0x0007e8000c101906 */
[----:B------:R3:W-:Y:S04]  /*2000*/  STG.E desc[UR6][R10.64], R21 ;  /* 0x000000150a007986 */ /* 0x0007e8000c101906 */
[----:B------:R3:W-:Y:S02]  /*2010*/  STG.E desc[UR6][R12.64], R23 ;  /* 0x000000170c007986 */ /* 0x0007e4000c101906 */
.L_x_165:
[----:B------:R-:W-:Y:S05]  /*2020*/  BSYNC.RECONVERGENT B0 ;  /* 0x0000000000007941 */ /* 0x000fea0003800200 */
.L_x_164:
[----:B------:R-:W-:-:S06]  /*2030*/  ULEA UR4, UR5, UR4, 0x2 ;  /* 0x0000000405047291 */ /* 0x000fcc000f8e10ff */
[----:B------:R-:W-:-:S13]  /*2040*/  ISETP.LE.AND P0, PT, R0, UR4, PT ;  /* 0x0000000400007c0c */ /* 0x000fda000bf03270 */
[----:B------:R-:W-:Y:S05]  /*2050*/  @!P0 BRA `(.L_x_166) ;  /* 0xfffffff4008c8947 */ /* 0x000fea000383ffff */
[----:B------:R-:W-:Y:S05]  /*2060*/  EXIT ;  /* 0x000000000000794d */ /* 0x000fea0003800000 */
.L_x_155:
[----:B------:R-:W0:Y:S02]  /*2070*/  LDCU UR4, c[0x0][0xf98] ;  /* 0x0001f300ff0477ac */ /* 0x000e240008000800 */
[----:B0-----:R-:W-:-:S09]  /*2080*/  UISETP.NE.AND UP0, UPT, UR4, URZ, UPT ;  /* 0x000000ff0400728c */ /* 0x001fd2000bf05270 */
[----:B------:R-:W-:Y:S05]  /*2090*/  BRA.U !UP0, `(.L_x_167) ;  /* 0x0000000908787547 */ /* 0x000fea000b800000 */
[----:B------:R-:W0:Y:S01]  /*20a0*/  LDCU UR9, c[0x0][0xf94] ;  /* 0x0001f280ff0977ac */ /* 0x000e220008000800 */
[----:B------:R-:W1:Y:S01]  /*20b0*/  LDCU UR8, c[0x0][0xf7c] ;  /* 0x0001ef80ff0877ac */ /* 0x000e620008000800 */
[----:B------:R-:W2:Y:S01]  /*20c0*/  LDCU UR10, c[0x0][0xf9c] ;  /* 0x0001f380ff0a77ac */ /* 0x000ea20008000800 */
[----:B------:R-:W-:-:S05]  /*20d0*/  UMOV UR4, URZ ;  /* 0x000000ff00047c82 */ /* 0x000fca0008000000 */
.L_x_168:
[----:B------:R-:W3:Y:S02]  /*20e0*/  S2R R16, SR_TID.X ;  /* 0x0000000000107919 */ /* 0x000ee40000002100 */
[----:B---3--:R-:W-:-:S04]  /*20f0*/  IADD3 R16, PT, PT, R16, UR4, RZ ;  /* 0x0000000410107c10 */ /* 0x008fc8000fffe0ff */
[C---:B------:R-:W-:Y:S02]  /*2100*/  ISETP.GE.AND P0, PT, R16.reuse, R0, PT ;  /* 0x000000001000720c */ /* 0x040fe40003f06270 */
[----:B------:R-:W-:-:S04]  /*2110*/  IADD3 R37, PT, PT, R16, UR5, RZ ;  /* 0x0000000510257c10 */ /* 0x000fc8000fffe0ff */
[C---:B------:R-:W-:Y:S02]  /*2120*/  ISETP.GE.AND P1, PT, R37.reuse, R0, PT ;  /* 0x000000002500720c */ /* 0x040fe40003f26270 */
[----:B------:R-:W-:-:S04]  /*2130*/  IADD3 R23, PT, PT, R37, UR5, RZ ;  /* 0x0000000525177c10 */ /* 0x000fc8000fffe0ff */
[C---:B------:R-:W-:Y:S01]  /*2140*/  IADD3 R9, PT, PT, R23.reuse, UR5, RZ ;  /* 0x0000000517097c10 */ /* 0x040fe2000fffe0ff */
[----:B------:R-:W3:Y:S01]  /*2150*/  @!P0 LDC.64 R20, c[0x0][0xfb8] ;  /* 0x0003ee00ff148b82 */ /* 0x000ee20000000a00 */
[--C-:B------:R-:W-:Y:S01]  /*2160*/  @!P0 IMAD.WIDE R12, R16, 0x4, R32.reuse ;  /* 0x00000004100c8825 */ /* 0x100fe200078e0220 */
[-C--:B------:R-:W-:Y:S02]  /*2170*/  ISETP.GE.AND P2, PT, R23, R0.reuse, PT ;  /* 0x000000001700720c */ /* 0x080fe40003f46270 */
[----:B------:R-:W-:Y:S02]  /*2180*/  ISETP.GE.AND P3, PT, R9, R0, PT ;  /* 0x000000000900720c */ /* 0x000fe40003f66270 */
[--C-:B------:R-:W-:Y:S01]  /*2190*/  @!P1 IMAD.WIDE R34, R37, 0x4, R32.reuse ;  /* 0x0000000425229825 */ /* 0x100fe200078e0220 */
[----:B------:R-:W4:Y:S01]  /*21a0*/  @!P0 LDG.E R27, desc[UR6][R12.64] ;  /* 0x000000060c1b8981 */ /* 0x000f22000c1e1900 */
[----:B------:R-:W5:Y:S04]  /*21b0*/  @!P1 LDC.64 R18, c[0x0][0xfb8] ;  /* 0x0003ee00ff129b82 */ /* 0x000f680000000a00 */
[----:B------:R-:W2:Y:S04]  /*21c0*/  @!P1 LDG.E R34, desc[UR6][R34.64] ;  /* 0x0000000622229981 */ /* 0x000ea8000c1e1900 */
[----:B------:R-:W0:Y:S01]  /*21d0*/  @!P2 LDC.64 R14, c[0x0][0xfb8] ;  /* 0x0003ee00ff0eab82 */ /* 0x000e220000000a00 */
[----:B---3--:R3:W4:Y:S04]  /*21e0*/  @!P0 LDG.E R26, desc[UR6][R20.64] ;  /* 0x00000006141a8981 */ /* 0x008728000c1e1900 */
[----:B-----5:R-:W2:Y:S03]  /*21f0*/  @!P1 LDG.E R35, desc[UR6][R18.64] ;  /* 0x0000000612239981 */ /* 0x020ea6000c1e1900 */
[----:B------:R-:W5:Y:S01]  /*2200*/  @!P3 LDC.64 R10, c[0x0][0xfb8] ;  /* 0x0003ee00ff0abb82 */ /* 0x000f620000000a00 */
[----:B------:R-:W-:-:S04]  /*2210*/  @!P2 IMAD.WIDE R30, R23, 0x4, R32 ;  /* 0x00000004171ea825 */ /* 0x000fc800078e0220 */
[----:B---3--:R-:W-:Y:S02]  /*2220*/  @!P3 IMAD.WIDE R20, R9, 0x4, R32 ;  /* 0x000000040914b825 */ /* 0x008fe400078e0220 */
[----:B------:R-:W3:Y:S04]  /*2230*/  @!P2 LDG.E R30, desc[UR6][R30.64] ;  /* 0x000000061e1ea981 */ /* 0x000ee8000c1e1900 */
[----:B------:R1:W3:Y:S04]  /*2240*/  @!P3 LDG.E R2, desc[UR6][R20.64] ;  /* 0x000000061402b981 */ /* 0x0002e8000c1e1900 */
[----:B0-----:R0:W3:Y:S04]  /*2250*/  @!P2 LDG.E R31, desc[UR6][R14.64] ;  /* 0x000000060e1fa981 */ /* 0x0010e8000c1e1900 */
[----:B-----5:R-:W5:Y:S01]  /*2260*/  @!P3 LDG.E R11, desc[UR6][R10.64] ;  /* 0x000000060a0bb981 */ /* 0x020f62000c1e1900 */
[----:B------:R-:W-:Y:S01]  /*2270*/  CS2R R12, SRZ ;  /* 0x00000000000c7805 */ /* 0x000fe2000001ff00 */
[----:B-1----:R-:W-:-:S04]  /*2280*/  @!P0 IMAD.WIDE R20, R16, 0x4, R4 ;  /* 0x0000000410148825 */ /* 0x002fc800078e0204 */
[----:B------:R-:W-:Y:S02]  /*2290*/  HFMA2 R8, -RZ, RZ, 0, 0 ;  /* 0x00000000ff087431 */ /* 0x000fe400000001ff */
[----:B------:R-:W-:Y:S01]  /*22a0*/  @!P0 IMAD.WIDE R18, R16, 0x4, R6 ;  /* 0x0000000410128825 */ /* 0x000fe200078e0206 */
[----:B------:R-:W5:Y:S01]  /*22b0*/  @!P0 LDG.E R13, desc[UR6][R20.64] ;  /* 0x00000006140d8981 */ /* 0x000f62000c1e1900 */
[----:B0-----:R-:W-:-:S03]  /*22c0*/  CS2R R14, SRZ ;  /* 0x00000000000e7805 */ /* 0x001fc6000001ff00 */
[----:B------:R0:W5:Y:S02]  /*22d0*/  @!P0 LDG.E R8, desc[UR6][R18.64] ;  /* 0x0000000612088981 */ /* 0x000164000c1e1900 */
[----:B0-----:R-:W-:-:S05]  /*22e0*/  @!P1 IMAD.WIDE R18, R37, 0x4, R4 ;  /* 0x0000000425129825 */ /* 0x001fca00078e0204 */
[----:B------:R-:W5:Y:S01]  /*22f0*/  @!P1 LDG.E R15, desc[UR6][R18.64] ;  /* 0x00000006120f9981 */ /* 0x000f62000c1e1900 */
[----:B------:R-:W-:Y:S01]  /*2300*/  MOV R10, RZ ;  /* 0x000000ff000a7202 */ /* 0x000fe20000000f00 */
[----:B------:R-:W-:-:S04]  /*2310*/  @!P1 IMAD.WIDE R20, R37, 0x4, R6 ;  /* 0x0000000425149825 */ /* 0x000fc800078e0206 */
[----:B------:R-:W-:Y:S01]  /*2320*/  HFMA2 R17, -RZ, RZ, 0, 0 ;  /* 0x00000000ff117431 */ /* 0x000fe200000001ff */
[----:B------:R0:W5:Y:S02]  /*2330*/  @!P1 LDG.E R10, desc[UR6][R20.64] ;  /* 0x00000006140a9981 */ /* 0x000164000c1e1900 */
[----:B0-----:R-:W-:-:S05]  /*2340*/  @!P2 IMAD.WIDE R20, R23, 0x4, R4 ;  /* 0x000000041714a825 */ /* 0x001fca00078e0204 */
[----:B------:R0:W5:Y:S01]  /*2350*/  @!P2 LDG.E R17, desc[UR6][R20.64] ;  /* 0x000000061411a981 */ /* 0x000162000c1e1900 */
[----:B------:R-:W-:-:S04]  /*2360*/  @!P2 IMAD.WIDE R18, R23, 0x4, R6 ;  /* 0x000000041712a825 */ /* 0x000fc800078e0206 */
[--C-:B------:R-:W-:Y:S01]  /*2370*/  @!P2 IMAD.WIDE R22, R23, 0x4, R24.reuse ;  /* 0x000000041716a825 */ /* 0x100fe200078e0218 */
[----:B------:R1:W5:Y:S03]  /*2380*/  @!P2 LDG.E R12, desc[UR6][R18.64] ;  /* 0x00000006120ca981 */ /* 0x000366000c1e1900 */
[----:B0-----:R-:W-:Y:S01]  /*2390*/  @!P1 IMAD.WIDE R20, R37, 0x4, R24 ;  /* 0x0000000425149825 */ /* 0x001fe200078e0218 */
[----:B------:R-:W-:-:S03]  /*23a0*/  CS2R R36, SRZ ;  /* 0x0000000000247805 */ /* 0x000fc6000001ff00 */
[----:B-1----:R-:W-:-:S03]  /*23b0*/  @!P0 IMAD.WIDE R18, R16, 0x4, R24 ;  /* 0x0000000410128825 */ /* 0x002fc600078e0218 */
[----:B------:R0:W5:Y:S04]  /*23c0*/  @!P2 LDG.E R36, desc[UR6][R22.64] ;  /* 0x000000061624a981 */ /* 0x000168000c1e1900 */
[----:B------:R1:W5:Y:S01]  /*23d0*/  @!P0 LDG.E R14, desc[UR6][R18.64] ;  /* 0x00000006120e8981 */ /* 0x000362000c1e1900 */
[----:B0-----:R-:W-:Y:S01]  /*23e0*/  CS2R R22, SRZ ;  /* 0x0000000000167805 */ /* 0x001fe2000001ff00 */
[----:B-1----:R-:W-:Y:S01]  /*23f0*/  @!P3 IMAD.WIDE R18, R9, 0x4, R4 ;  /* 0x000000040912b825 */ /* 0x002fe200078e0204 */
[----:B------:R-:W-:-:S06]  /*2400*/  MOV R16, RZ ;  /* 0x000000ff00107202 */ /* 0x000fcc0000000f00 */
[----:B------:R0:W5:Y:S02]  /*2410*/  @!P1 LDG.E R16, desc[UR6][R20.64] ;  /* 0x0000000614109981 */ /* 0x000164000c1e1900 */
[----:B0-----:R-:W0:Y:S01]  /*2420*/  LDC.64 R20, c[0x0][0xf80] ;  /* 0x0003e000ff147b82 */ /* 0x001e220000000a00 */
[----:B----4-:R-:W-:Y:S01]  /*2430*/  @!P0 FMUL.FTZ R37, R27, R26 ;  /* 0x0000001a1b258220 */ /* 0x010fe20000410000 */
[----:B------:R-:W-:-:S05]  /*2440*/  @!P3 IMAD.WIDE R26, R9, 0x4, R6 ;  /* 0x00000004091ab825 */ /* 0x000fca00078e0206 */
[----:B------:R0:W4:Y:S01]  /*2450*/  @!P3 LDG.E R22, desc[UR6][R26.64] ;  /* 0x000000061a16b981 */ /* 0x000122000c1e1900 */
[----:B--2---:R-:W-:Y:S01]  /*2460*/  @!P1 FMUL.FTZ R23, R35, R34 ;  /* 0x0000002223179220 */ /* 0x004fe20000410000 */
[----:B------:R-:W-:-:S06]  /*2470*/  CS2R R34, SRZ ;  /* 0x0000000000227805 */ /* 0x000fcc000001ff00 */
[----:B------:R1:W2:Y:S01]  /*2480*/  @!P3 LDG.E R35, desc[UR6][R18.64] ;  /* 0x000000061223b981 */ /* 0x0002a2000c1e1900 */
[----:B---3--:R-:W-:Y:S01]  /*2490*/  @!P2 FMUL.FTZ R34, R31, R30 ;  /* 0x0000001e1f22a220 */ /* 0x008fe20000410000 */
[----:B------:R-:W-:Y:S02]  /*24a0*/  HFMA2 R30, -RZ, RZ, 0, 0 ;  /* 0x00000000ff1e7431 */ /* 0x000fe400000001ff */
[----:B-----5:R-:W-:Y:S02]  /*24b0*/  @!P3 FMUL.FTZ R30, R11, R2 ;  /* 0x000000020b1eb220 */ /* 0x020fe40000410000 */
[----:B------:R-:W3:Y:S08]  /*24c0*/  MUFU.RCP R2, R3 ;  /* 0x0000000300027308 */ /* 0x000ef00000001000 */
[----:B------:R-:W5:Y:S01]  /*24d0*/  MUFU.RCP R11, R3 ;  /* 0x00000003000b7308 */ /* 0x000f620000001000 */
[----:B0-----:R-:W-:Y:S01]  /*24e0*/  FMUL.FTZ R26, R13, R20 ;  /* 0x000000140d1a7220 */ /* 0x001fe20000410000 */
[----:B---3--:R-:W-:Y:S01]  /*24f0*/  FMUL.FTZ R37, R2, R37 ;  /* 0x0000002502257220 */ /* 0x008fe20000410000 */
[----:B------:R-:W-:-:S04]  /*2500*/  FADD.FTZ R2, -R20, 1 ;  /* 0x3f80000014027421 */ /* 0x000fc80000010100 */
[----:B------:R-:W-:-:S04]  /*2510*/  FMUL.FTZ R13, R2, R37 ;  /* 0x00000025020d7220 */ /* 0x000fc80000410000 */
[----:B------:R-:W-:Y:S01]  /*2520*/  FFMA.FTZ R13, R37, R13, R26 ;  /* 0x0000000d250d7223 */ /* 0x000fe2000001001a */
[----:B-----5:R-:W-:Y:S01]  /*2530*/  FMUL.FTZ R26, R11, R23 ;  /* 0x000000170b1a7220 */ /* 0x020fe20000410000 */
[----:B------:R-:W-:-:S03]  /*2540*/  FMUL.FTZ R15, R15, R20 ;  /* 0x000000140f0f7220 */ /* 0x000fc60000410000 */
[----:B------:R-:W-:Y:S01]  /*2550*/  FMUL.FTZ R23, R2, R26 ;  /* 0x0000001a02177220 */ /* 0x000fe20000410000 */
[----:B-1----:R-:W-:-:S04]  /*2560*/  @!P3 IMAD.WIDE R18, R9, 0x4, R24 ;  /* 0x000000040912b825 */ /* 0x002fc800078e0218 */
[----:B------:R-:W-:Y:S01]  /*2570*/  FFMA.FTZ R23, R26, R23, R15 ;  /* 0x000000171a177223 */ /* 0x000fe2000001000f */
[----:B------:R-:W-:-:S06]  /*2580*/  MOV R15, RZ ;  /* 0x000000ff000f7202 */ /* 0x000fcc0000000f00 */
[----:B------:R0:W3:Y:S01]  /*2590*/  @!P3 LDG.E R15, desc[UR6][R18.64] ;  /* 0x00000006120fb981 */ /* 0x0000e2000c1e1900 */
[----:B------:R-:W-:Y:S01]  /*25a0*/  FMUL.FTZ R27, R10, UR8 ;  /* 0x000000080a1b7c20 */ /* 0x000fe20008410000 */
[----:B------:R-:W-:Y:S01]  /*25b0*/  FMUL.FTZ R34, R11, R34 ;  /* 0x000000220b227220 */ /* 0x000fe20000410000 */
[----:B------:R-:W-:Y:S02]  /*25c0*/  FMUL.FTZ R17, R17, R20 ;  /* 0x0000001411117220 */ /* 0x000fe40000410000 */
[----:B------:R-:W-:Y:S01]  /*25d0*/  FFMA.FTZ R10, R26, R21, R27 ;  /* 0x000000151a0a7223 */ /* 0x000fe2000001001b */
[----:B------:R-:W-:-:S04]  /*25e0*/  FMUL.FTZ R26, R2, R34 ;  /* 0x00000022021a7220 */ /* 0x000fc80000410000 */
[----:B------:R-:W-:Y:S02]  /*25f0*/  FFMA.FTZ R17, R34, R26, R17 ;  /* 0x0000001a22117223 */ /* 0x000fe40000010011 */
[----:B------:R-:W1:Y:S02]  /*2600*/  MUFU.RCP R26, R28 ;  /* 0x0000001c001a7308 */ /* 0x000e640000001000 */
[----:B-1----:R-:W-:-:S06]  /*2610*/  FMUL.FTZ R31, R13, R26 ;  /* 0x0000001a0d1f7220 */ /* 0x002fcc0000410000 */
[----:B------:R-:W1:Y:S01]  /*2620*/  MUFU.SQRT R31, R31 ;  /* 0x0000001f001f7308 */ /* 0x000e620000002000 */
[----:B------:R-:W-:Y:S01]  /*2630*/  FMUL.FTZ R12, R12, UR8 ;  /* 0x000000080c0c7c20 */ /* 0x000fe20008410000 */
[----:B------:R-:W-:-:S03]  /*2640*/  FMUL.FTZ R30, R11, R30 ;  /* 0x0000001e0b1e7220 */ /* 0x000fc60000410000 */
[-C--:B------:R-:W-:Y:S01]  /*2650*/  FFMA.FTZ R12, R34, R21.reuse, R12 ;  /* 0x00000015220c7223 */ /* 0x080fe2000001000c */
[----:B------:R-:W-:Y:S02]  /*2660*/  FMUL.FTZ R8, R8, UR8 ;  /* 0x0000000808087c20 */ /* 0x000fe40008410000 */
[----:B------:R-:W5:Y:S02]  /*2670*/  MUFU.RCP R27, R29 ;  /* 0x0000001d001b7308 */ /* 0x000f640000001000 */
[----:B------:R-:W-:Y:S01]  /*2680*/  FFMA.FTZ R8, R37, R21, R8 ;  /* 0x0000001525087223 */ /* 0x000fe20000010008 */
[----:B-1----:R-:W-:-:S05]  /*2690*/  FADD.FTZ R34, R31, UR9 ;  /* 0x000000091f227e21 */ /* 0x002fca0008010000 */
[----:B0-----:R-:W0:Y:S01]  /*26a0*/  MUFU.RCP R18, R34 ;  /* 0x0000002200127308 */ /* 0x001e220000001000 */
[----:B------:R-:W-:Y:S01]  /*26b0*/  FMUL.FTZ R2, R2, R30 ;  /* 0x0000001e02027220 */ /* 0x000fe20000410000 */
[----:B-----5:R-:W-:Y:S01]  /*26c0*/  FMUL.FTZ R19, R8, R27 ;  /* 0x0000001b08137220 */ /* 0x020fe20000410000 */
[----:B------:R-:W1:Y:S03]  /*26d0*/  S2R R31, SR_TID.X ;  /* 0x00000000001f7919 */ /* 0x000e660000002100 */
[----:B0-----:R-:W-:Y:S01]  /*26e0*/  FMUL.FTZ R19, R19, R18 ;  /* 0x0000001213137220 */ /* 0x001fe20000410000 */
[----:B-1----:R-:W-:Y:S01]  /*26f0*/  IADD3 R31, PT, PT, R31, UR4, RZ ;  /* 0x000000041f1f7c10 */ /* 0x002fe2000fffe0ff */
[----:B------:R-:W-:Y:S01]  /*2700*/  ULEA UR4, UR5, UR4, 0x2 ;  /* 0x0000000405047291 */ /* 0x000fe2000f8e10ff */
[----:B----4-:R-:W-:-:S04]  /*2710*/  FMUL.FTZ R11, R22, UR8 ;  /* 0x00000008160b7c20 */ /* 0x010fc80008410000 */
[----:B------:R-:W-:Y:S01]  /*2720*/  FFMA.FTZ R11, R30, R21, R11 ;  /* 0x000000151e0b7223 */ /* 0x000fe2000001000b */
[----:B--2---:R-:W-:Y:S01]  /*2730*/  FMUL.FTZ R21, R35, R20 ;  /* 0x0000001423157220 */ /* 0x004fe20000410000 */
[-C--:B------:R-:W-:Y:S01]  /*2740*/  FMUL.FTZ R20, R23, R26.reuse ;  /* 0x0000001a17147220 */ /* 0x080fe20000410000 */
[----:B------:R-:W-:-:S05]  /*2750*/  FMUL.FTZ R35, R17, R26 ;  /* 0x0000001a11237220 */ /* 0x000fca0000410000 */
[----:B------:R-:W0:Y:S01]  /*2760*/  MUFU.SQRT R20, R20 ;  /* 0x0000001400147308 */ /* 0x000e220000002000 */
[----:B------:R-:W-:-:S07]  /*2770*/  FFMA.FTZ R2, R30, R2, R21 ;  /* 0x000000021e027223 */ /* 0x000fce0000010015 */
[----:B------:R-:W1:Y:S01]  /*2780*/  MUFU.SQRT R18, R35 ;  /* 0x0000002300127308 */ /* 0x000e620000002000 */
[----:B------:R-:W-:Y:S01]  /*2790*/  FMUL.FTZ R26, R2, R26 ;  /* 0x0000001a021a7220 */ /* 0x000fe20000410000 */
[----:B0-----:R-:W-:-:S06]  /*27a0*/  FADD.FTZ R21, R20, UR9 ;  /* 0x0000000914157e21 */ /* 0x001fcc0008010000 */
[----:B------:R-:W0:Y:S08]  /*27b0*/  MUFU.SQRT R26, R26 ;  /* 0x0000001a001a7308 */ /* 0x000e300000002000 */
[----:B------:R-:W2:Y:S01]  /*27c0*/  MUFU.RCP R21, R21 ;  /* 0x0000001500157308 */ /* 0x000ea20000001000 */
[----:B-1----:R-:W-:Y:S01]  /*27d0*/  FADD.FTZ R20, R18, UR9 ;  /* 0x0000000912147e21 */ /* 0x002fe20008010000 */
[----:B------:R-:W-:-:S06]  /*27e0*/  FFMA.FTZ R22, R14, UR10, R19 ;  /* 0x0000000a0e167c23 */ /* 0x000fcc0008010013 */
[----:B------:R1:W4:Y:S01]  /*27f0*/  MUFU.RCP R18, R20 ;  /* 0x0000001400127308 */ /* 0x0003220000001000 */
[-C--:B------:R-:W-:Y:S01]  /*2800*/  FMUL.FTZ R14, R10, R27.reuse ;  /* 0x0000001b0a0e7220 */ /* 0x080fe20000410000 */
[----:B0-----:R-:W-:Y:S01]  /*2810*/  FADD.FTZ R30, R26, UR9 ;  /* 0x000000091a1e7e21 */ /* 0x001fe20008010000 */
[----:B------:R-:W-:Y:S02]  /*2820*/  FMUL.FTZ R19, R12, R27 ;  /* 0x0000001b0c137220 */ /* 0x000fe40000410000 */
[----:B--2---:R-:W-:-:S03]  /*2830*/  FMUL.FTZ R37, R14, R21 ;  /* 0x000000150e257220 */ /* 0x004fc60000410000 */
[----:B------:R-:W0:Y:S01]  /*2840*/  MUFU.RCP R14, R30 ;  /* 0x0000001e000e7308 */ /* 0x000e220000001000 */
[----:B-1----:R-:W-:-:S04]  /*2850*/  @!P0 IMAD.WIDE R20, R31, 0x4, R6 ;  /* 0x000000041f148825 */ /* 0x002fc800078e0206 */
[----:B----4-:R-:W-:Y:S01]  /*2860*/  FMUL.FTZ R35, R19, R18 ;  /* 0x0000001213237220 */ /* 0x010fe20000410000 */
[----:B------:R-:W-:-:S04]  /*2870*/  @!P0 IMAD.WIDE R18, R31, 0x4, R32 ;  /* 0x000000041f128825 */ /* 0x000fc800078e0220 */
[----:B------:R-:W-:Y:S01]  /*2880*/  FFMA.FTZ R36, R36, UR10, R35 ;  /* 0x0000000a24247c23 */ /* 0x000fe20008010023 */
[----:B------:R-:W-:Y:S01]  /*2890*/  FMUL.FTZ R35, R11, R27 ;  /* 0x0000001b0b237220 */ /* 0x000fe20000410000 */
[----:B------:R-:W-:-:S04]  /*28a0*/  @!P0 IMAD.WIDE R26, R31, 0x4, R4 ;  /* 0x000000041f1a8825 */ /* 0x000fc800078e0204 */
[----:B------:R-:W-:Y:S01]  /*28b0*/  FFMA.FTZ R37, R16, UR10, R37 ;  /* 0x0000000a10257c23 */ /* 0x000fe20008010025 */
[----:B------:R-:W-:Y:S01]  /*28c0*/  IADD3 R16, PT, PT, R31, UR5, RZ ;  /* 0x000000051f107c10 */ /* 0x000fe2000fffe0ff */
[----:B------:R1:W-:Y:S04]  /*28d0*/  @!P0 STG.E desc[UR6][R18.64], R22 ;  /* 0x0000001612008986 */ /* 0x0003e8000c101906 */
[----:B------:R-:W-:Y:S01]  /*28e0*/  @!P0 STG.E desc[UR6][R20.64], R8 ;  /* 0x0000000814008986 */ /* 0x000fe2000c101906 */
[----:B0-----:R-:W-:-:S03]  /*28f0*/  FMUL.FTZ R14, R35, R14 ;  /* 0x0000000e230e7220 */ /* 0x001fc60000410000 */
[----:B------:R0:W-:Y:S01]  /*2900*/  @!P0 STG.E desc[UR6][R26.64], R13 ;  /* 0x0000000d1a008986 */ /* 0x0001e2000c101906 */
[----:B------:R-:W-:-:S04]  /*2910*/  @!P1 IMAD.WIDE R30, R16, 0x4, R32 ;  /* 0x00000004101e9825 */ /* 0x000fc800078e0220 */
[----:B------:R-:W-:-:S04]  /*2920*/  @!P1 IMAD.WIDE R34, R16, 0x4, R6 ;  /* 0x0000000410229825 */ /* 0x000fc800078e0206 */
[C---:B-1----:R-:W-:Y:S01]  /*2930*/  @!P1 IMAD.WIDE R18, R16.reuse, 0x4, R4 ;  /* 0x0000000410129825 */ /* 0x042fe200078e0204 */
[----:B0-----:R-:W-:-:S03]  /*2940*/  IADD3 R13, PT, PT, R16, UR5, RZ ;  /* 0x00000005100d7c10 */ /* 0x001fc6000fffe0ff */
[----:B---3--:R-:W-:Y:S01]  /*2950*/  FFMA.FTZ R16, R15, UR10, R14 ;  /* 0x0000000a0f107c23 */ /* 0x008fe2000801000e */
[----:B------:R-:W-:Y:S01]  /*2960*/  @!P1 STG.E desc[UR6][R30.64], R37 ;  /* 0x000000251e009986 */ /* 0x000fe2000c101906 */
[----:B------:R-:W-:-:S03]  /*2970*/  @!P2 IMAD.WIDE R14, R13, 0x4, R32 ;  /* 0x000000040d0ea825 */ /* 0x000fc600078e0220 */
[----:B------:R-:W-:Y:S01]  /*2980*/  @!P1 STG.E desc[UR6][R34.64], R10 ;  /* 0x0000000a22009986 */ /* 0x000fe2000c101906 */
[----:B------:R-:W-:-:S03]  /*2990*/  @!P2 IMAD.WIDE R20, R13, 0x4, R6 ;  /* 0x000000040d14a825 */ /* 0x000fc600078e0206 */
[----:B------:R0:W-:Y:S04]  /*29a0*/  @!P1 STG.E desc[UR6][R18.64], R23 ;  /* 0x0000001712009986 */ /* 0x0001e8000c101906 */
[----:B------:R1:W-:Y:S01]  /*29b0*/  @!P2 STG.E desc[UR6][R14.64], R36 ;  /* 0x000000240e00a986 */ /* 0x0003e2000c101906 */
[----:B------:R-:W-:-:S03]  /*29c0*/  @!P3 IMAD.WIDE R26, R9, 0x4, R6 ;  /* 0x00000004091ab825 */ /* 0x000fc600078e0206 */
[----:B------:R3:W-:Y:S01]  /*29d0*/  @!P2 STG.E desc[UR6][R20.64], R12 ;  /* 0x0000000c1400a986 */ /* 0x0007e2000c101906 */
[----:B0-----:R-:W-:-:S04]  /*29e0*/  @!P2 IMAD.WIDE R18, R13, 0x4, R4 ;  /* 0x000000040d12a825 */ /* 0x001fc800078e0204 */
[C---:B-1----:R-:W-:Y:S01]  /*29f0*/  @!P3 IMAD.WIDE R14, R9.reuse, 0x4, R32 ;  /* 0x00000004090eb825 */ /* 0x042fe200078e0220 */
[----:B------:R3:W-:Y:S03]  /*2a00*/  @!P2 STG.E desc[UR6][R18.64], R17 ;  /* 0x000000111200a986 */ /* 0x0007e6000c101906 */
[----:B------:R-:W-:Y:S01]  /*2a10*/  @!P3 IMAD.WIDE R8, R9, 0x4, R4 ;  /* 0x000000040908b825 */ /* 0x000fe200078e0204 */
[----:B------:R3:W-:Y:S04]  /*2a20*/  @!P3 STG.E desc[UR6][R14.64], R16 ;  /* 0x000000100e00b986 */ /* 0x0007e8000c101906 */
[----:B------:R3:W-:Y:S04]  /*2a30*/  @!P3 STG.E desc[UR6][R26.64], R11 ;  /* 0x0000000b1a00b986 */ /* 0x0007e8000c101906 */
[----:B------:R3:W-:Y:S01]  /*2a40*/  @!P3 STG.E desc[UR6][R8.64], R2 ;  /* 0x000000020800b986 */ /* 0x0007e2000c101906 */
[----:B------:R-:W-:-:S13]  /*2a50*/  ISETP.LE.AND P0, PT, R0, UR4, PT ;  /* 0x0000000400007c0c */ /* 0x000fda000bf03270 */
[----:B---3--:R-:W-:Y:S05]  /*2a60*/  @!P0 BRA `(.L_x_168) ;  /* 0xfffffff4009c8947 */ /* 0x008fea000383ffff */
[----:B------:R-:W-:Y:S05]  /*2a70*/  EXIT ;  /* 0x000000000000794d */ /* 0x000fea0003800000 */
.L_x_167:
[----:B------:R-:W0:Y:S01]  /*2a80*/  S2R R2, SR_TID.X ;  /* 0x0000000000027919 */ /* 0x000e220000002100 */
[----:B------:R-:W1:Y:S01]  /*2a90*/  LDCU UR10, c[0x0][0xf94] ;  /* 0x0001f280ff0a77ac */ /* 0x000e620008000800 */
[----:B------:R-:W2:Y:S01]  /*2aa0*/  LDCU UR9, c[0x0][0xf7c] ;  /* 0x0001ef80ff0977ac */ /* 0x000ea20008000800 */
[----:B------:R-:W3:Y:S01]  /*2ab0*/  LDCU UR8, c[0x0][0xf9c] ;  /* 0x0001f380ff0877ac */ /* 0x000ee20008000800 */
[----:B------:R-:W-:-:S05]  /*2ac0*/  UMOV UR4, URZ ;  /* 0x000000ff00047c82 */ /* 0x000fca0008000000 */
.L_x_177:
[----:B0-----:R-:W-:-:S04]  /*2ad0*/  IADD3 R35, PT, PT, R2, UR4, RZ ;  /* 0x0000000402237c10 */ /* 0x001fc8000fffe0ff */
[C---:B------:R-:W-:Y:S02]  /*2ae0*/  ISETP.GE.AND P0, PT, R35.reuse, R0, PT ;  /* 0x000000002300720c */ /* 0x040fe40003f06270 */
[----:B------:R-:W-:-:S04]  /*2af0*/  IADD3 R20, PT, PT, R35, UR5, RZ ;  /* 0x0000000523147c10 */ /* 0x000fc8000fffe0ff */
[C---:B------:R-:W-:Y:S02]  /*2b00*/  ISETP.GE.AND P1, PT, R20.reuse, R0, PT ;  /* 0x000000001400720c */ /* 0x040fe40003f26270 */
[----:B------:R-:W-:-:S04]  /*2b10*/  IADD3 R11, PT, PT, R20, UR5, RZ ;  /* 0x00000005140b7c10 */ /* 0x000fc8000fffe0ff */
[C---:B------:R-:W-:Y:S01]  /*2b20*/  IADD3 R13, PT, PT, R11.reuse, UR5, RZ ;  /* 0x000000050b0d7c10 */ /* 0x040fe2000fffe0ff */
[----:B------:R-:W0:Y:S01]  /*2b30*/  @!P0 LDC.64 R8, c[0x0][0xfb8] ;  /* 0x0003ee00ff088b82 */ /* 0x000e220000000a00 */
[-C--:B------:R-:W-:Y:S01]  /*2b40*/  ISETP.GE.AND P2, PT, R11, R0.reuse, PT ;  /* 0x000000000b00720c */ /* 0x080fe20003f46270 */
[----:B------:R-:W-:Y:S01]  /*2b50*/  @!P0 IMAD.WIDE R14, R35, 0x4, R32 ;  /* 0x00000004230e8825 */ /* 0x000fe200078e0220 */
[----:B------:R-:W-:-:S03]  /*2b60*/  ISETP.GE.AND P3, PT, R13, R0, PT ;  /* 0x000000000d00720c */ /* 0x000fc60003f66270 */
[--C-:B------:R-:W-:Y:S01]  /*2b70*/  @!P1 IMAD.WIDE R18, R20, 0x4, R32.reuse ;  /* 0x0000000414129825 */ /* 0x100fe200078e0220 */
[----:B------:R-:W4:Y:S01]  /*2b80*/  @!P0 LDG.E R21, desc[UR6][R14.64] ;  /* 0x000000060e158981 */ /* 0x000f22000c1e1900 */
[----:B------:R-:W1:Y:S03]  /*2b90*/  @!P1 LDC.64 R22, c[0x0][0xfb8] ;  /* 0x0003ee00ff169b82 */ /* 0x000e660000000a00 */
[----:B------:R2:W3:Y:S05]  /*2ba0*/  @!P1 LDG.E R12, desc[UR6][R18.64] ;  /* 0x00000006120c9981 */ /* 0x0004ea000c1e1900 */
[----:B------:R-:W1:Y:S08]  /*2bb0*/  @!P2 LDC.64 R36, c[0x0][0xfb8] ;  /* 0x0003ee00ff24ab82 */ /* 0x000e700000000a00 */
[----:B------:R-:W1:Y:S01]  /*2bc0*/  @!P3 LDC.64 R16, c[0x0][0xfb8] ;  /* 0x0003ee00ff10bb82 */ /* 0x000e620000000a00 */
[----:B0-----:R-:W4:Y:S01]  /*2bd0*/  @!P0 LDG.E R8, desc[UR6][R8.64] ;  /* 0x0000000608088981 */ /* 0x001f22000c1e1900 */
[----:B--2---:R-:W-:-:S04]  /*2be0*/  @!P2 IMAD.WIDE R18, R11, 0x4, R32 ;  /* 0x000000040b12a825 */ /* 0x004fc800078e0220 */
[----:B------:R-:W-:Y:S01]  /*2bf0*/  @!P3 IMAD.WIDE R30, R13, 0x4, R32 ;  /* 0x000000040d1eb825 */ /* 0x000fe200078e0220 */
[----:B------:R-:W2:Y:S04]  /*2c00*/  @!P2 LDG.E R27, desc[UR6][R18.64] ;  /* 0x00000006121ba981 */ /* 0x000ea8000c1e1900 */
[----:B-1----:R0:W3:Y:S04]  /*2c10*/  @!P1 LDG.E R26, desc[UR6][R22.64] ;  /* 0x00000006161a9981 */ /* 0x0020e8000c1e1900 */
[----:B------:R1:W2:Y:S04]  /*2c20*/  @!P3 LDG.E R9, desc[UR6][R30.64] ;  /* 0x000000061e09b981 */ /* 0x0002a8000c1e1900 */
[----:B------:R-:W2:Y:S04]  /*2c30*/  @!P2 LDG.E R36, desc[UR6][R36.64] ;  /* 0x000000062424a981 */ /* 0x000ea8000c1e1900 */
[----:B------:R1:W2:Y:S01]  /*2c40*/  @!P3 LDG.E R37, desc[UR6][R16.64] ;  /* 0x000000061025b981 */ /* 0x0002a2000c1e1900 */
[----:B------:R-:W-:-:S02]  /*2c50*/  HFMA2 R34, -RZ, RZ, 0, 0 ;  /* 0x00000000ff227431 */ /* 0x000fc400000001ff */
[----:B0-----:R-:W-:-:S05]  /*2c60*/  @!P1 IMAD.WIDE R22, R20, 0x4, R24 ;  /* 0x0000000414169825 */ /* 0x001fca00078e0218 */
[----:B------:R0:W2:Y:S01]  /*2c70*/  @!P1 LDG.E R34, desc[UR6][R22.64] ;  /* 0x0000000616229981 */ /* 0x0000a2000c1e1900 */
[----:B------:R-:W-:Y:S01]  /*2c80*/  MOV R10, RZ ;  /* 0x000000ff000a7202 */ /* 0x000fe20000000f00 */
[----:B------:R-:W-:Y:S01]  /*2c90*/  @!P1 IMAD.WIDE R18, R20, 0x4, R6 ;  /* 0x0000000414129825 */ /* 0x000fe200078e0206 */
[----:B------:R-:W-:Y:S02]  /*2ca0*/  CS2R R14, SRZ ;  /* 0x00000000000e7805 */ /* 0x000fe4000001ff00 */
[----:B-1----:R-:W-:Y:S01]  /*2cb0*/  CS2R R30, SRZ ;  /* 0x00000000001e7805 */ /* 0x002fe2000001ff00 */
[----:B------:R-:W-:Y:S01]  /*2cc0*/  @!P0 IMAD.WIDE R16, R35, 0x4, R24 ;  /* 0x0000000423108825 */ /* 0x000fe200078e0218 */
[----:B------:R1:W2:Y:S01]  /*2cd0*/  @!P1 LDG.E R10, desc[UR6][R18.64] ;  /* 0x00000006120a9981 */ /* 0x0002a2000c1e1900 */
[----:B0-----:R-:W-:-:S03]  /*2ce0*/  CS2R R22, SRZ ;  /* 0x0000000000167805 */ /* 0x001fc6000001ff00 */
[----:B------:R0:W2:Y:S01]  /*2cf0*/  @!P0 LDG.E R14, desc[UR6][R16.64] ;  /* 0x00000006100e8981 */ /* 0x0000a2000c1e1900 */
[----:B-1----:R-:W-:-:S04]  /*2d00*/  @!P1 IMAD.WIDE R18, R20, 0x4, R4 ;  /* 0x0000000414129825 */ /* 0x002fc800078e0204 */
[----:B0-----:R-:W-:Y:S01]  /*2d10*/  @!P0 IMAD.WIDE R16, R35, 0x4, R6 ;  /* 0x0000000423108825 */ /* 0x001fe200078e0206 */
[----:B------:R0:W2:Y:S04]  /*2d20*/  @!P1 LDG.E R31, desc[UR6][R18.64] ;  /* 0x00000006121f9981 */ /* 0x0000a8000c1e1900 */
[----:B------:R1:W2:Y:S01]  /*2d30*/  @!P0 LDG.E R15, desc[UR6][R16.64] ;  /* 0x00000006100f8981 */ /* 0x0002a2000c1e1900 */
[----:B0-----:R-:W-:-:S04]  /*2d40*/  @!P3 IMAD.WIDE R18, R13, 0x4, R24 ;  /* 0x000000040d12b825 */ /* 0x001fc800078e0218 */
[----:B-1----:R-:W-:-:S05]  /*2d50*/  @!P0 IMAD.WIDE R16, R35, 0x4, R4 ;  /* 0x0000000423108825 */ /* 0x002fca00078e0204 */
[----:B------:R0:W2:Y:S02]  /*2d60*/  @!P0 LDG.E R23, desc[UR6][R16.64] ;  /* 0x0000000610178981 */ /* 0x0000a4000c1e1900 */
[----:B0-----:R-:W-:-:S04]  /*2d70*/  @!P2 IMAD.WIDE R16, R11, 0x4, R4 ;  /* 0x000000040b10a825 */ /* 0x001fc800078e0204 */
[----:B----4-:R-:W-:Y:S01]  /*2d80*/  @!P0 FMUL.FTZ R30, R21, R8 ;  /* 0x00000008151e8220 */ /* 0x010fe20000410000 */
[----:B------:R-:W-:Y:S02]  /*2d90*/  HFMA2 R8, -RZ, RZ, 0, 0 ;  /* 0x00000000ff087431 */ /* 0x000fe400000001ff */
[----:B------:R-:W-:-:S05]  /*2da0*/  @!P2 IMAD.WIDE R20, R11, 0x4, R24 ;  /* 0x000000040b14a825 */ /* 0x000fca00078e0218 */
[----:B------:R-:W4:Y:S01]  /*2db0*/  @!P2 LDG.E R8, desc[UR6][R20.64] ;  /* 0x000000061408a981 */ /* 0x000f22000c1e1900 */
[----:B---3--:R-:W-:Y:S01]  /*2dc0*/  @!P1 FMUL.FTZ R22, R26, R12 ;  /* 0x0000000c1a169220 */ /* 0x008fe20000410000 */
[----:B------:R-:W-:Y:S01]  /*2dd0*/  MOV R12, RZ ;  /* 0x000000ff000c7202 */ /* 0x000fe20000000f00 */
[----:B------:R-:W-:-:S05]  /*2de0*/  HFMA2 R26, -RZ, RZ, 0, 0 ;  /* 0x00000000ff1a7431 */ /* 0x000fca00000001ff */
[----:B------:R0:W3:Y:S01]  /*2df0*/  @!P3 LDG.E R12, desc[UR6][R18.64] ;  /* 0x00000006120cb981 */ /* 0x0000e2000c1e1900 */
[----:B--2---:R-:W-:Y:S01]  /*2e00*/  @!P2 FMUL.FTZ R26, R36, R27 ;  /* 0x0000001b241aa220 */ /* 0x004fe20000410000 */
[----:B------:R-:W-:Y:S01]  /*2e10*/  HFMA2 R36, -RZ, RZ, 0, 0 ;  /* 0x00000000ff247431 */ /* 0x000fe200000001ff */
[----:B------:R-:W-:-:S06]  /*2e20*/  MOV R27, RZ ;  /* 0x000000ff001b7202 */ /* 0x000fcc0000000f00 */
[----:B------:R1:W2:Y:S01]  /*2e30*/  @!P2 LDG.E R27, desc[UR6][R16.64] ;  /* 0x00000006101ba981 */ /* 0x0002a2000c1e1900 */
[----:B------:R-:W-:Y:S01]  /*2e40*/  @!P3 FMUL.FTZ R36, R37, R9 ;  /* 0x000000092524b220 */ /* 0x000fe20000410000 */
[----:B------:R-:W-:Y:S02]  /*2e50*/  HFMA2 R37, -RZ, RZ, 0, 0 ;  /* 0x00000000ff257431 */ /* 0x000fe400000001ff */
[----:B0-----:R-:W-:-:S05]  /*2e60*/  @!P2 IMAD.WIDE R18, R11, 0x4, R6 ;  /* 0x000000040b12a825 */ /* 0x001fca00078e0206 */
[----:B------:R-:W2:Y:S01]  /*2e70*/  @!P2 LDG.E R37, desc[UR6][R18.64] ;  /* 0x000000061225a981 */ /* 0x000ea2000c1e1900 */
[----:B------:R-:W-:Y:S01]  /*2e80*/  MOV R9, RZ ;  /* 0x000000ff00097202 */ /* 0x000fe20000000f00 */
[----:B-1----:R-:W-:-:S05]  /*2e90*/  @!P3 IMAD.WIDE R16, R13, 0x4, R4 ;  /* 0x000000040d10b825 */ /* 0x002fca00078e0204 */
        /* <DEDUP_REMOVED lines=11> */
[----:B------:R-:W-:Y:S01]  /*2f50*/  FFMA.FTZ R14, R14, UR8, R35 ;  /* 0x000000080e0e7c23 */ /* 0x000fe20008010023 */
[----:B------:R0:W5:Y:S01]  /*2f60*/  @!P3 LDG.E R18, desc[UR6][R20.64] ;  /* 0x000000061412b981 */ /* 0x000162000c1e1900 */
[----:B------:R-:W-:Y:S01]  /*2f70*/  BSSY.RECONVERGENT B0, `(.L_x_169) ;  /* 0x0000026000007945 */ /* 0x000fe20003800200 */
[----:B0-----:R-:W-:Y:S01]  /*2f80*/  FADD.FTZ R21, -R16, 1 ;  /* 0x3f80000010157421 */ /* 0x001fe20000010100 */
[-C--:B------:R-:W-:Y:S01]  /*2f90*/  FMUL.FTZ R19, R34, R17.reuse ;  /* 0x0000001122137220 */ /* 0x080fe20000410000 */
[----:B------:R-:W-:Y:S02]  /*2fa0*/  FMUL.FTZ R20, R14, R17 ;  /* 0x000000110e147220 */ /* 0x000fe40000410000 */
[----:B------:R-:W-:Y:S01]  /*2fb0*/  FMUL.FTZ R35, R21, R34 ;  /* 0x0000002215237220 */ /* 0x000fe20000410000 */
[----:B------:R-:W-:Y:S01]  /*2fc0*/  FFMA.FTZ R10, R10, UR9, R19 ;  /* 0x000000090a0a7c23 */ /* 0x000fe20008010013 */
[----:B------:R-:W-:Y:S02]  /*2fd0*/  FFMA.FTZ R19, R15, UR9, R20 ;  /* 0x000000090f137c23 */ /* 0x000fe40008010014 */
[----:B------:R-:W-:Y:S01]  /*2fe0*/  FMUL.FTZ R34, R34, R35 ;  /* 0x0000002322227220 */ /* 0x000fe20000410000 */
[----:B------:R-:W-:-:S04]  /*2ff0*/  FMUL.FTZ R35, R21, R14 ;  /* 0x0000000e15237220 */ /* 0x000fc80000410000 */
[----:B------:R-:W-:Y:S01]  /*3000*/  FMUL.FTZ R14, R14, R35 ;  /* 0x000000230e0e7220 */ /* 0x000fe20000410000 */
[----:B------:R-:W-:-:S03]  /*3010*/  FFMA.FTZ R31, R31, R16, R34 ;  /* 0x000000101f1f7223 */ /* 0x000fc60000010022 */
[----:B------:R-:W-:Y:S01]  /*3020*/  FFMA.FTZ R35, R23, R16, R14 ;  /* 0x0000001017237223 */ /* 0x000fe2000001000e */
[----:B----4-:R-:W-:-:S04]  /*3030*/  FFMA.FTZ R8, R8, UR8, R26 ;  /* 0x0000000808087c23 */ /* 0x010fc8000801001a */
[C---:B------:R-:W-:Y:S01]  /*3040*/  FMUL.FTZ R15, R21.reuse, R8 ;  /* 0x00000008150f7220 */ /* 0x040fe20000410000 */
[----:B------:R-:W-:Y:S01]  /*3050*/  FMUL.FTZ R20, R8, R17 ;  /* 0x0000001108147220 */ /* 0x000fe20000410000 */
[----:B---3--:R-:W-:Y:S02]  /*3060*/  FFMA.FTZ R12, R12, UR8, R36 ;  /* 0x000000080c0c7c23 */ /* 0x008fe40008010024 */
[----:B------:R-:W-:Y:S02]  /*3070*/  FMUL.FTZ R22, R8, R15 ;  /* 0x0000000f08167220 */ /* 0x000fe40000410000 */
[----:B------:R-:W-:Y:S01]  /*3080*/  FMUL.FTZ R21, R21, R12 ;  /* 0x0000000c15157220 */ /* 0x000fe20000410000 */
[----:B------:R-:W-:-:S03]  /*3090*/  FMUL.FTZ R17, R12, R17 ;  /* 0x000000110c117220 */ /* 0x000fc60000410000 */
[----:B------:R-:W-:Y:S01]  /*30a0*/  FMUL.FTZ R8, R12, R21 ;  /* 0x000000150c087220 */ /* 0x000fe20000410000 */
[----:B--2---:R-:W-:Y:S01]  /*30b0*/  FFMA.FTZ R27, R27, R16, R22 ;  /* 0x000000101b1b7223 */ /* 0x004fe20000010016 */
[----:B------:R-:W-:Y:S01]  /*30c0*/  FFMA.FTZ R37, R37, UR9, R20 ;  /* 0x0000000925257c23 */ /* 0x000fe20008010014 */
        /* <DEDUP_REMOVED lines=10> */
[----:B0-----:R-:W-:Y:S01]  /*3170*/  FMUL.FTZ R30, R14, R15 ;  /* 0x0000000f0e1e7220 */ /* 0x001fe20000410000 */
[----:B------:R-:W-:-:S04]  /*3180*/  IMAD.WIDE R14, R21, 0x4, R6 ;  /* 0x00000004150e7825 */ /* 0x000fc800078e0206 */
[----:B------:R-:W-:Y:S01]  /*3190*/  IMAD.WIDE R20, R21, 0x4, R4 ;  /* 0x0000000415147825 */ /* 0x000fe200078e0204 */
[----:B------:R0:W-:Y:S04]  /*31a0*/  STG.E desc[UR6][R22.64], R30 ;  /* 0x0000001e16007986 */ /* 0x0001e8000c101906 */
[----:B------:R0:W-:Y:S04]  /*31b0*/  STG.E desc[UR6][R14.64], R19 ;  /* 0x000000130e007986 */ /* 0x0001e8000c101906 */
[----:B------:R0:W-:Y:S02]  /*31c0*/  STG.E desc[UR6][R20.64], R35 ;  /* 0x0000002314007986 */ /* 0x0001e4000c101906 */
.L_x_170:
[----:B------:R-:W-:Y:S05]  /*31d0*/  BSYNC.RECONVERGENT B0 ;  /* 0x0000000000007941 */ /* 0x000fea0003800200 */
.L_x_169:
[----:B------:R-:W-:Y:S04]  /*31e0*/  BSSY.RECONVERGENT B0, `(.L_x_171) ;  /* 0x0000012000007945 */ /* 0x000fe80003800200 */
[----:B------:R-:W-:Y:S05]  /*31f0*/  @P1 BRA `(.L_x_172) ;  /* 0x0000000000401947 */ /* 0x000fea0003800000 */
[----:B------:R-:W1:Y:S01]  /*3200*/  MUFU.RCP R12, R28 ;  /* 0x0000001c000c7308 */ /* 0x000e620000001000 */
[----:B0-----:R-:W-:-:S04]  /*3210*/  IADD3 R14, PT, PT, R2, UR4, RZ ;  /* 0x00000004020e7c10 */ /* 0x001fc8000fffe0ff */
[----:B------:R-:W-:-:S03]  /*3220*/  IADD3 R23, PT, PT, R14, UR5, RZ ;  /* 0x000000050e177c10 */ /* 0x000fc6000fffe0ff */
[----:B------:R-:W0:Y:S01]  /*3230*/  MUFU.RCP R15, R29 ;  /* 0x0000001d000f7308 */ /* 0x000e220000001000 */
[----:B-1----:R-:W-:-:S07]  /*3240*/  FMUL.FTZ R12, R31, R12 ;  /* 0x0000000c1f0c7220 */ /* 0x002fce0000410000 */
[----:B------:R-:W1:Y:S01]  /*3250*/  MUFU.SQRT R12, R12 ;  /* 0x0000000c000c7308 */ /* 0x000e620000002000 */
[----:B0-----:R-:W-:Y:S01]  /*3260*/  FMUL.FTZ R20, R10, R15 ;  /* 0x0000000f0a147220 */ /* 0x001fe20000410000 */
[----:B------:R-:W-:-:S04]  /*3270*/  IMAD.WIDE R14, R23, 0x4, R32 ;  /* 0x00000004170e7825 */ /* 0x000fc800078e0220 */
[----:B-1----:R-:W-:-:S06]  /*3280*/  FADD.FTZ R19, R12, UR10 ;  /* 0x0000000a0c137e21 */ /* 0x002fcc0008010000 */
[----:B------:R-:W0:Y:S02]  /*3290*/  MUFU.RCP R19, R19 ;  /* 0x0000001300137308 */ /* 0x000e240000001000 */
[----:B0-----:R-:W-:Y:S01]  /*32a0*/  FMUL.FTZ R35, R20, R19 ;  /* 0x0000001314237220 */ /* 0x001fe20000410000 */
[----:B------:R-:W-:-:S04]  /*32b0*/  IMAD.WIDE R20, R23, 0x4, R6 ;  /* 0x0000000417147825 */ /* 0x000fc800078e0206 */
[----:B------:R-:W-:Y:S01]  /*32c0*/  IMAD.WIDE R22, R23, 0x4, R4 ;  /* 0x0000000417167825 */ /* 0x000fe200078e0204 */
[----:B------:R1:W-:Y:S04]  /*32d0*/  STG.E desc[UR6][R14.64], R35 ;  /* 0x000000230e007986 */ /* 0x0003e8000c101906 */
[----:B------:R1:W-:Y:S04]  /*32e0*/  STG.E desc[UR6][R20.64], R10 ;  /* 0x0000000a14007986 */ /* 0x0003e8000c101906 */
[----:B------:R1:W-:Y:S02]  /*32f0*/  STG.E desc[UR6][R22.64], R31 ;  /* 0x0000001f16007986 */ /* 0x0003e4000c101906 */
.L_x_172:
[----:B------:R-:W-:Y:S05]  /*3300*/  BSYNC.RECONVERGENT B0 ;  /* 0x0000000000007941 */ /* 0x000fea0003800200 */
.L_x_171:
[----:B------:R-:W-:Y:S04]  /*3310*/  BSSY.RECONVERGENT B0, `(.L_x_173) ;  /* 0x0000010000007945 */ /* 0x000fe80003800200 */
[----:B------:R-:W-:Y:S05]  /*3320*/  @P2 BRA `(.L_x_174) ;  /* 0x0000000000382947 */ /* 0x000fea0003800000 */
[----:B------:R-:W2:Y:S01]  /*3330*/  MUFU.RCP R12, R28 ;  /* 0x0000001c000c7308 */ /* 0x000ea20000001000 */
[----:B01----:R-:W-:-:S04]  /*3340*/  IMAD.WIDE R20, R11, 0x4, R32 ;  /* 0x000000040b147825 */ /* 0x003fc800078e0220 */
[----:B------:R-:W-:-:S03]  /*3350*/  IMAD.WIDE R14, R11, 0x4, R6 ;  /* 0x000000040b0e7825 */ /* 0x000fc600078e0206 */
[----:B------:R-:W0:Y:S01]  /*3360*/  MUFU.RCP R10, R29 ;  /* 0x0000001d000a7308 */ /* 0x000e220000001000 */
[----:B--2---:R-:W-:-:S07]  /*3370*/  FMUL.FTZ R12, R27, R12 ;  /* 0x0000000c1b0c7220 */ /* 0x004fce0000410000 */
        /* <DEDUP_REMOVED lines=9> */
.L_x_174:
[----:B------:R-:W-:Y:S05]  /*3410*/  BSYNC.RECONVERGENT B0 ;  /* 0x0000000000007941 */ /* 0x000fea0003800200 */
.L_x_173:
[----:B------:R-:W-:Y:S01]  /*3420*/  BSSY.RECONVERGENT B0, `(.L_x_175) ;  /* 0x0000012000007945 */ /* 0x000fe20003800200 */
[----:B0----5:R-:W-:Y:S01]  /*3430*/  FFMA.FTZ R19, R18, UR9, R17 ;  /* 0x0000000912137c23 */ /* 0x021fe20008010011 */
[----:B-12---:R-:W-:Y:S02]  /*3440*/  FFMA.FTZ R21, R9, R16, R8 ;  /* 0x0000001009157223 */ /* 0x006fe40000010008 */
[----:B------:R-:W-:Y:S05]  /*3450*/  @P3 BRA `(.L_x_176) ;  /* 0x0000000000383947 */ /* 0x000fea0003800000 */
[----:B------:R-:W0:Y:S01]  /*3460*/  MUFU.RCP R14, R28 ;  /* 0x0000001c000e7308 */ /* 0x000e220000001000 */
[----:B------:R-:W-:-:S07]  /*3470*/  IMAD.WIDE R8, R13, 0x4, R32 ;  /* 0x000000040d087825 */ /* 0x000fce00078e0220 */
[----:B------:R-:W1:Y:S01]  /*3480*/  MUFU.RCP R10, R29 ;  /* 0x0000001d000a7308 */ /* 0x000e620000001000 */
[----:B0-----:R-:W-:-:S07]  /*3490*/  FMUL.FTZ R14, R21, R14 ;  /* 0x0000000e150e7220 */ /* 0x001fce0000410000 */
        /* <DEDUP_REMOVED lines=10> */
.L_x_176:
[----:B------:R-:W-:Y:S05]  /*3540*/  BSYNC.RECONVERGENT B0 ;  /* 0x0000000000007941 */ /* 0x000fea0003800200 */
.L_x_175:
[----:B------:R-:W-:-:S06]  /*3550*/  ULEA UR4, UR5, UR4, 0x2 ;  /* 0x0000000405047291 */ /* 0x000fcc000f8e10ff */
[----:B------:R-:W-:-:S13]  /*3560*/  ISETP.LE.AND P0, PT, R0, UR4, PT ;  /* 0x0000000400007c0c */ /* 0x000fda000bf03270 */
[----:B------:R-:W-:Y:S05]  /*3570*/  @!P0 BRA `(.L_x_177) ;  /* 0xfffffff400548947 */ /* 0x000fea000383ffff */
[----:B------:R-:W-:Y:S05]  /*3580*/  EXIT ;  /* 0x000000000000794d */ /* 0x000fea0003800000 */
.L_x_154:
        /* <DEDUP_REMOVED lines=13> */
.L_x_180:
[----:B0-----:R-:W0:Y:S01]  /*3660*/  LDC.64 R34, c[0x0][0xfb8] ;  /* 0x0003ee00ff227b82 */ /* 0x001e220000000a00 */
[----:B------:R-:W-:-:S04]  /*3670*/  IMAD.WIDE R20, R0, 0x10, R32 ;  /* 0x0000001000147825 */ /* 0x000fc800078e0220 */
[C---:B------:R-:W-:Y:S02]  /*3680*/  @P1 IMAD.WIDE R36, R0.reuse, 0x10, R24 ;  /* 0x0000001000241825 */ /* 0x040fe400078e0218 */
[----:B------:R-:W2:Y:S02]  /*3690*/  LDG.E.128 R20, desc[UR6][R20.64] ;  /* 0x0000000614147981 */ /* 0x000ea4000c1e1d00 */
[C---:B------:R-:W-:Y:S02]  /*36a0*/  IMAD.WIDE R12, R0.reuse, 0x10, R6 ;  /* 0x00000010000c7825 */ /* 0x040fe400078e0206 */
[----:B------:R-:W3:Y:S02]  /*36b0*/  @P1 LDG.E.128 R8, desc[UR6][R36.64] ;  /* 0x0000000624081981 */ /* 0x000ee4000c1e1d00 */
[----:B------:R-:W-:Y:S02]  /*36c0*/  IMAD.WIDE R26, R0, 0x10, R4 ;  /* 0x00000010001a7825 */ /* 0x000fe400078e0204 */
[----:B------:R-:W5:Y:S04]  /*36d0*/  LDG.E.128 R12, desc[UR6][R12.64] ;  /* 0x000000060c0c7981 */ /* 0x000f68000c1e1d00 */
[----:B------:R0:W5:Y:S04]  /*36e0*/  LDG.E.128 R16, desc[UR6][R26.64] ;  /* 0x000000061a107981 */ /* 0x000168000c1e1d00 */
[----:B0-----:R-:W2:Y:S01]  /*36f0*/  LDG.E R34, desc[UR6][R34.64] ;  /* 0x0000000622227981 */ /* 0x001ea2000c1e1900 */
[----:B----4-:R-:W-:Y:S01]  /*3700*/  UISETP.NE.AND UP0, UPT, UR8, URZ, UPT ;  /* 0x000000ff0800728c */ /* 0x010fe2000bf05270 */
[----:B------:R-:W-:-:S04]  /*3710*/  FSETP.NEU.FTZ.AND P1, PT, RZ, UR9, PT ;  /* 0x00000009ff007c0b */ /* 0x000fc8000bf3d000 */
[----:B---3--:R-:W-:Y:S02]  /*3720*/  FSEL R11, R11, RZ, P1 ;  /* 0x000000ff0b0b7208 */ /* 0x008fe40000800000 */
[----:B------:R-:W-:Y:S01]  /*3730*/  FSEL R10, R10, RZ, P1 ;  /* 0x000000ff0a0a7208 */ /* 0x000fe20000800000 */
[-C--:B--2---:R-:W-:Y:S01]  /*3740*/  FMUL.FTZ R30, R20, R34.reuse ;  /* 0x00000022141e7220 */ /* 0x084fe20000410000 */
[-C--:B------:R-:W-:Y:S01]  /*3750*/  FMUL.FTZ R31, R21, R34.reuse ;  /* 0x00000022151f7220 */ /* 0x080fe20000410000 */
[-C--:B------:R-:W-:Y:S01]  /*3760*/  FMUL.FTZ R22, R22, R34.reuse ;  /* 0x0000002216167220 */ /* 0x080fe20000410000 */
[----:B------:R-:W-:Y:S01]  /*3770*/  FMUL.FTZ R23, R23, R34 ;  /* 0x0000002217177220 */ /* 0x000fe20000410000 */
[----:B------:R-:W-:Y:S02]  /*3780*/  FSEL R20, R9, RZ, P1 ;  /* 0x000000ff09147208 */ /* 0x000fe40000800000 */
[----:B------:R-:W-:Y:S01]  /*3790*/  FSEL R21, R8, RZ, P1 ;  /* 0x000000ff08157208 */ /* 0x000fe20000800000 */
[----:B------:R-:W-:Y:S06]  /*37a0*/  BRA.U UP0, `(.L_x_178) ;  /* 0x0000000100e87547 */ /* 0x000fec000b800000 */
[----:B------:R-:W0:Y:S01]  /*37b0*/  LDC.64 R8, c[0x0][0xf80] ;  /* 0x0003e000ff087b82 */ /* 0x000e220000000a00 */
[----:B------:R-:W2:Y:S02]  /*37c0*/  MUFU.RCP R34, R3 ;  /* 0x0000000300227308 */ /* 0x000ea40000001000 */
[-C--:B--2---:R-:W-:Y:S01]  /*37d0*/  FMUL.FTZ R30, R30, R34.reuse ;  /* 0x000000221e1e7220 */ /* 0x084fe20000410000 */
        /* <DEDUP_REMOVED lines=32> */
[----:B------:R-:W2:Y:S08]  /*39e0*/  MUFU.SQRT R34, R34 ;  /* 0x0000002200227308 */ /* 0x000eb00000002000 */
[----:B------:R3:W4:Y:S01]  /*39f0*/  MUFU.SQRT R31, R35 ;  /* 0x00000023001f7308 */ /* 0x0007220000002000 */
[----:B0-----:R-:W-:-:S07]  /*3a00*/  FADD.FTZ R8, R21, UR10 ;  /* 0x0000000a15087e21 */ /* 0x001fce0008010000 */
[----:B------:R-:W0:Y:S01]  /*3a10*/  MUFU.SQRT R11, R36 ;  /* 0x00000024000b7308 */ /* 0x000e220000002000 */
[----:B---3--:R-:W-:Y:S01]  /*3a20*/  FMUL.FTZ R35, R22, R9 ;  /* 0x0000000916237220 */ /* 0x008fe20000410000 */
[----:B--2---:R-:W-:-:S03]  /*3a30*/  FADD.FTZ R23, R34, UR10 ;  /* 0x0000000a22177e21 */ /* 0x004fc60008010000 */
[----:B------:R-:W-:-:S03]  /*3a40*/  FFMA.FTZ R12, R12, UR11, R35 ;  /* 0x0000000b0c0c7c23 */ /* 0x000fc60008010023 */
[----:B------:R-:W-:Y:S01]  /*3a50*/  MUFU.RCP R8, R8 ;  /* 0x0000000800087308 */ /* 0x000fe20000001000 */
[----:B----4-:R-:W-:-:S07]  /*3a60*/  FADD.FTZ R21, R31, UR10 ;  /* 0x0000000a1f157e21 */ /* 0x010fce0008010000 */
[----:B------:R-:W2:Y:S01]  /*3a70*/  MUFU.RCP R31, R29 ;  /* 0x0000001d001f7308 */ /* 0x000ea20000001000 */
[----:B0-----:R-:W-:-:S07]  /*3a80*/  FADD.FTZ R11, R11, UR10 ;  /* 0x0000000a0b0b7e21 */ /* 0x001fce0008010000 */
[----:B------:R-:W0:Y:S08]  /*3a90*/  MUFU.RCP R23, R23 ;  /* 0x0000001700177308 */ /* 0x000e300000001000 */
[----:B------:R-:W3:Y:S01]  /*3aa0*/  MUFU.RCP R21, R21 ;  /* 0x0000001500157308 */ /* 0x000ee20000001000 */
[-C--:B--2---:R-:W-:Y:S01]  /*3ab0*/  FMUL.FTZ R9, R12, R31.reuse ;  /* 0x0000001f0c097220 */ /* 0x084fe20000410000 */
[-C--:B------:R-:W-:Y:S01]  /*3ac0*/  FMUL.FTZ R10, R13, R31.reuse ;  /* 0x0000001f0d0a7220 */ /* 0x080fe20000410000 */
[-C--:B------:R-:W-:Y:S01]  /*3ad0*/  FMUL.FTZ R20, R14, R31.reuse ;  /* 0x0000001f0e147220 */ /* 0x080fe20000410000 */
[----:B------:R-:W-:Y:S01]  /*3ae0*/  FMUL.FTZ R22, R15, R31 ;  /* 0x0000001f0f167220 */ /* 0x000fe20000410000 */
[----:B------:R-:W-:-:S03]  /*3af0*/  FMUL.FTZ R8, R9, R8 ;  /* 0x0000000809087220 */ /* 0x000fc60000410000 */
[----:B------:R-:W2:Y:S01]  /*3b00*/  MUFU.RCP R11, R11 ;  /* 0x0000000b000b7308 */ /* 0x000ea20000001000 */
[----:B0-----:R-:W-:Y:S01]  /*3b10*/  FMUL.FTZ R9, R10, R23 ;  /* 0x000000170a097220 */ /* 0x001fe20000410000 */
[----:B---3--:R-:W-:Y:S01]  /*3b20*/  FMUL.FTZ R10, R20, R21 ;  /* 0x00000015140a7220 */ /* 0x008fe20000410000 */
[----:B--2---:R-:W-:Y:S01]  /*3b30*/  FMUL.FTZ R11, R22, R11 ;  /* 0x0000000b160b7220 */ /* 0x004fe20000410000 */
[----:B------:R-:W-:Y:S06]  /*3b40*/  BRA `(.L_x_179) ;  /* 0x0000000000e47947 */ /* 0x000fec0003800000 */
.L_x_178:
[----:B------:R-:W0:Y:S01]  /*3b50*/  LDC.64 R8, c[0x0][0xf80] ;  /* 0x0003e000ff087b82 */ /* 0x000e220000000a00 */
[----:B------:R-:W2:Y:S01]  /*3b60*/  MUFU.RCP R35, R3 ;  /* 0x0000000300237308 */ /* 0x000ea20000001000 */
[----:B-----5:R-:W-:Y:S01]  /*3b70*/  FMUL.FTZ R12, R12, UR11 ;  /* 0x0000000b0c0c7c20 */ /* 0x020fe20008410000 */
[----:B------:R-:W-:Y:S01]  /*3b80*/  FMUL.FTZ R37, R14, UR11 ;  /* 0x0000000b0e257c20 */ /* 0x000fe20008410000 */
[----:B------:R-:W-:Y:S01]  /*3b90*/  FMUL.FTZ R15, R15, UR11 ;  /* 0x0000000b0f0f7c20 */ /* 0x000fe20008410000 */
[-C--:B--2---:R-:W-:Y:S01]  /*3ba0*/  FMUL.FTZ R36, R30, R35.reuse ;  /* 0x000000231e247220 */ /* 0x084fe20000410000 */
        /* <DEDUP_REMOVED lines=21> */
[----:B------:R-:W2:Y:S03]  /*3d00*/  MUFU.RCP R9, R29 ;  /* 0x0000001d00097308 */ /* 0x000ea60000001000 */
[----:B------:R-:W-:Y:S01]  /*3d10*/  FFMA.FTZ R19, R30, R31, R19 ;  /* 0x0000001f1e137223 */ /* 0x000fe20000010013 */
[-C--:B0-----:R-:W-:Y:S01]  /*3d20*/  FMUL.FTZ R23, R17, R8.reuse ;  /* 0x0000000811177220 */ /* 0x081fe20000410000 */
[-C--:B------:R-:W-:Y:S01]  /*3d30*/  FMUL.FTZ R34, R16, R8.reuse ;  /* 0x0000000810227220 */ /* 0x080fe20000410000 */
[-C--:B------:R-:W-:Y:S01]  /*3d40*/  FMUL.FTZ R31, R18, R8.reuse ;  /* 0x00000008121f7220 */ /* 0x080fe20000410000 */
[----:B------:R-:W-:-:S03]  /*3d50*/  FMUL.FTZ R8, R19, R8 ;  /* 0x0000000813087220 */ /* 0x000fc60000410000 */
[----:B------:R-:W0:Y:S01]  /*3d60*/  MUFU.SQRT R23, R23 ;  /* 0x0000001700177308 */ /* 0x000e220000002000 */
[----:B--2---:R-:W-:-:S07]  /*3d70*/  FMUL.FTZ R30, R13, R9 ;  /* 0x000000090d1e7220 */ /* 0x004fce0000410000 */
[----:B------:R-:W2:Y:S08]  /*3d80*/  MUFU.SQRT R34, R34 ;  /* 0x0000002200227308 */ /* 0x000eb00000002000 */
[----:B------:R-:W3:Y:S01]  /*3d90*/  MUFU.SQRT R31, R31 ;  /* 0x0000001f001f7308 */ /* 0x000ee20000002000 */
[----:B0-----:R-:W-:-:S07]  /*3da0*/  FADD.FTZ R23, R23, UR10 ;  /* 0x0000000a17177e21 */ /* 0x001fce0008010000 */
[----:B------:R-:W0:Y:S01]  /*3db0*/  MUFU.SQRT R8, R8 ;  /* 0x0000000800087308 */ /* 0x000e220000002000 */
[----:B--2---:R-:W-:-:S07]  /*3dc0*/  FADD.FTZ R35, R34, UR10 ;  /* 0x0000000a22237e21 */ /* 0x004fce0008010000 */
[----:B------:R2:W4:Y:S01]  /*3dd0*/  MUFU.RCP R34, R35 ;  /* 0x0000002300227308 */ /* 0x0005220000001000 */
[----:B---3--:R-:W-:Y:S01]  /*3de0*/  FADD.FTZ R22, R31, UR10 ;  /* 0x0000000a1f167e21 */ /* 0x008fe20008010000 */
[----:B------:R-:W-:-:S06]  /*3df0*/  FMUL.FTZ R31, R12, R9 ;  /* 0x000000090c1f7220 */ /* 0x000fcc0000410000 */
[----:B------:R-:W3:Y:S01]  /*3e00*/  MUFU.RCP R23, R23 ;  /* 0x0000001700177308 */ /* 0x000ee20000001000 */
[-C--:B--2---:R-:W-:Y:S01]  /*3e10*/  FMUL.FTZ R35, R14, R9.reuse ;  /* 0x000000090e237220 */ /* 0x084fe20000410000 */
[----:B0-----:R-:W-:Y:S01]  /*3e20*/  FADD.FTZ R36, R8, UR10 ;  /* 0x0000000a08247e21 */ /* 0x001fe20008010000 */
[----:B------:R-:W-:-:S05]  /*3e30*/  FMUL.FTZ R9, R15, R9 ;  /* 0x000000090f097220 */ /* 0x000fca0000410000 */
[----:B------:R-:W0:Y:S01]  /*3e40*/  MUFU.RCP R22, R22 ;  /* 0x0000001600167308 */ /* 0x000e220000001000 */
[----:B----4-:R-:W-:-:S07]  /*3e50*/  FMUL.FTZ R34, R31, R34 ;  /* 0x000000221f227220 */ /* 0x010fce0000410000 */
[----:B------:R-:W2:Y:S01]  /*3e60*/  MUFU.RCP R8, R36 ;  /* 0x0000002400087308 */ /* 0x000ea20000001000 */
[----:B---3--:R-:W-:Y:S01]  /*3e70*/  FMUL.FTZ R31, R30, R23 ;  /* 0x000000171e1f7220 */ /* 0x008fe20000410000 */
[----:B0-----:R-:W-:-:S04]  /*3e80*/  FMUL.FTZ R35, R35, R22 ;  /* 0x0000001623237220 */ /* 0x001fc80000410000 */
[----:B------:R-:W-:Y:S01]  /*3e90*/  FFMA.FTZ R10, R10, UR9, R35 ;  /* 0x000000090a0a7c23 */ /* 0x000fe20008010023 */
[----:B--2---:R-:W-:Y:S01]  /*3ea0*/  FMUL.FTZ R30, R9, R8 ;  /* 0x00000008091e7220 */ /* 0x004fe20000410000 */
[----:B------:R-:W-:Y:S01]  /*3eb0*/  FFMA.FTZ R8, R21, UR9, R34 ;  /* 0x0000000915087c23 */ /* 0x000fe20008010022 */
[----:B------:R-:W-:Y:S02]  /*3ec0*/  FFMA.FTZ R9, R20, UR9, R31 ;  /* 0x0000000914097c23 */ /* 0x000fe4000801001f */
[----:B------:R-:W-:-:S07]  /*3ed0*/  FFMA.FTZ R11, R11, UR9, R30 ;  /* 0x000000090b0b7c23 */ /* 0x000fce000801001e */
.L_x_179:
[----:B------:R-:W-:-:S04]  /*3ee0*/  IMAD.WIDE R22, R0, 0x10, R32 ;  /* 0x0000001000167825 */ /* 0x000fc800078e0220 */
[C---:B------:R-:W-:Y:S01]  /*3ef0*/  IMAD.WIDE R20, R0.reuse, 0x10, R6 ;  /* 0x0000001000147825 */ /* 0x040fe200078e0206 */
[----:B-1----:R-:W-:Y:S01]  /*3f00*/  IADD3 R0, PT, PT, R0, UR4, RZ ;  /* 0x0000000400007c10 */ /* 0x002fe2000fffe0ff */
[----:B------:R0:W-:Y:S03]  /*3f10*/  STG.E.128 desc[UR6][R22.64], R8 ;  /* 0x0000000816007986 */ /* 0x0001e6000c101d06 */
[----:B------:R-:W-:Y:S01]  /*3f20*/  SHF.L.U32 R31, R0, 0x2, RZ ;  /* 0x00000002001f7819 */ /* 0x000fe200000006ff */
[----:B------:R0:W-:Y:S03]  /*3f30*/  STG.E.128 desc[UR6][R20.64], R12 ;  /* 0x0000000c14007986 */ /* 0x0001e6000c101d06 */
[----:B------:R-:W-:Y:S01]  /*3f40*/  ISETP.GE.AND P0, PT, R31, R2, PT ;  /* 0x000000021f00720c */ /* 0x000fe20003f06270 */
[----:B------:R0:W-:-:S12]  /*3f50*/  STG.E.128 desc[UR6][R26.64], R16 ;  /* 0x000000101a007986 */ /* 0x0001d8000c101d06 */
[----:B------:R-:W-:Y:S05]  /*3f60*/  @!P0 BRA `(.L_x_180) ;  /* 0xfffffff400bc8947 */ /* 0x000fea000383ffff */
[----:B------:R-:W-:Y:S05]  /*3f70*/  EXIT ;  /* 0x000000000000794d */ /* 0x000fea0003800000 */
        .type           $_Z25multi_tensor_apply_kernelI18TensorListMetadataILi4EE17LAMBStage1FunctorIffEJfffPiif10adamMode_tfPfS6_S6_S6_EEvlPViT_T0_DpT1_$__internal_accurate_pow,@function
        .size           $_Z25multi_tensor_apply_kernelI18TensorListMetadataILi4EE17LAMBStage1FunctorIffEJfffPiif10adamMode_tfPfS6_S6_S6_EEvlPViT_T0_DpT1_$__internal_accurate_pow,(.L_x_186 - $_Z25multi_tensor_apply_kernelI18TensorListMetadataILi4EE17LAMBStage1FunctorIffEJfffPiif10adamMode_tfPfS6_S6_S6_EEvlPViT_T0_DpT1_$__internal_accurate_pow)
$_Z25multi_tensor_apply_kernelI18TensorListMetadataILi4EE17LAMBStage1FunctorIffEJfffPiif10adamMode_tfPfS6_S6_S6_EEvlPViT_T0_DpT1_$__internal_accurate_pow:
[----:B------:R-:W-:Y:S01]  /*3f80*/  ISETP.GT.U32.AND P2, PT, R13, 0xfffff, PT ;  /* 0x000fffff0d00780c */ /* 0x000fe20003f44070 */
[----:B------:R-:W-:Y:S01]  /*3f90*/  UMOV UR4, 0x80000000 ;  /* 0x8000000000047882 */ /* 0x000fe20000000000 */
[----:B------:R-:W-:Y:S01]  /*3fa0*/  MOV R10, R22 ;  /* 0x00000016000a7202 */ /* 0x000fe20000000f00 */
[----:B------:R-:W-:Y:S01]  /*3fb0*/  UMOV UR5, 0x43300000 ;  /* 0x4330000000057882 */ /* 0x000fe20000000000 */
[-C--:B------:R-:W-:Y:S01]  /*3fc0*/  MOV R11, R13.reuse ;  /* 0x0000000d000b7202 */ /* 0x080fe20000000f00 */
[----:B------:R-:W-:Y:S01]  /*3fd0*/  UMOV UR8, 0x3b39803f ;  /* 0x3b39803f00087882 */ /* 0x000fe20000000000 */
[----:B------:R-:W-:Y:S01]  /*3fe0*/  MOV R7, R13 ;  /* 0x0000000d00077202 */ /* 0x000fe20000000f00 */
[----:B------:R-:W-:Y:S01]  /*3ff0*/  UMOV UR9, 0x3c7abc9e ;  /* 0x3c7abc9e00097882 */ /* 0x000fe20000000000 */
[----:B------:R-:W-:-:S05]  /*4000*/  MOV R16, RZ ;  /* 0x000000ff00107202 */ /* 0x000fca0000000f00 */
[----:B------:R-:W0:Y:S02]  /*4010*/  @!P2 DMUL R10, R10, 1.80143985094819840000e+16 ;  /* 0x435000000a0aa828 */ /* 0x000e240000000000 */
[----:B0-----:R-:W-:Y:S02]  /*4020*/  @!P2 MOV R7, R11 ;  /* 0x0000000b0007a202 */ /* 0x001fe40000000f00 */
[----:B------:R-:W-:Y:S02]  /*4030*/  @!P2 MOV R22, R10 ;  /* 0x0000000a0016a202 */ /* 0x000fe40000000f00 */
[----:B------:R-:W-:-:S04]  /*4040*/  LOP3.LUT R7, R7, 0x800fffff, RZ, 0xc0, !PT ;  /* 0x800fffff07077812 */ /* 0x000fc800078ec0ff */
[----:B------:R-:W-:-:S04]  /*4050*/  LOP3.LUT R23, R7, 0x3ff00000, RZ, 0xfc, !PT ;  /* 0x3ff0000007177812 */ /* 0x000fc800078efcff */
[----:B------:R-:W-:-:S13]  /*4060*/  ISETP.GE.U32.AND P3, PT, R23, 0x3ff6a09f, PT ;  /* 0x3ff6a09f1700780c */ /* 0x000fda0003f66070 */
[----:B------:R-:W-:-:S04]  /*4070*/  @P3 IADD3 R7, PT, PT, R23, -0x100000, RZ ;  /* 0xfff0000017073810 */ /* 0x000fc80007ffe0ff */
[----:B------:R-:W-:Y:S02]  /*4080*/  @P3 MOV R23, R7 ;  /* 0x0000000700173202 */ /* 0x000fe40000000f00 */
[----:B------:R-:W-:Y:S02]  /*4090*/  SHF.R.U32.HI R7, RZ, 0x14, R13 ;  /* 0x00000014ff077819 */ /* 0x000fe4000001160d */
[----:B------:R-:W-:Y:S01]  /*40a0*/  @!P2 LEA.HI R7, R11, 0xffffffca, RZ, 0xc ;  /* 0xffffffca0b07a811 */ /* 0x000fe200078f60ff */
[----:B------:R-:W-:-:S03]  /*40b0*/  HFMA2 R11, -RZ, RZ, 3.59375, 0 ;  /* 0x43300000ff0b7431 */ /* 0x000fc600000001ff */
[C---:B------:R-:W-:Y:S02]  /*40c0*/  IADD3 R10, PT, PT, R7.reuse, -0x3ff, RZ ;  /* 0xfffffc01070a7810 */ /* 0x040fe40007ffe0ff */
[----:B------:R-:W-:Y:S02]  /*40d0*/  @P3 IADD3 R10, PT, PT, R7, -0x3fe, RZ ;  /* 0xfffffc02070a3810 */ /* 0x000fe40007ffe0ff */
[----:B------:R-:W-:Y:S02]  /*40e0*/  MOV R7, R5 ;  /* 0x0000000500077202 */ /* 0x000fe40000000f00 */
[----:B------:R-:W-:Y:S02]  /*40f0*/  LOP3.LUT R10, R10, 0x80000000, RZ, 0x3c, !PT ;  /* 0x800000000a0a7812 */ /* 0x000fe400078e3cff */
[----:B------:R-:W-:-:S15]  /*4100*/  LOP3.LUT R5, R7, 0xff0fffff, RZ, 0xc0, !PT ;  /* 0xff0fffff07057812 */ /* 0x000fde00078ec0ff */
[----:B------:R-:W-:-:S02]  /*4110*/  NOP ;  /* 0x0000000000007918 */ /* 0x000fc40000000000 */
        /* <DEDUP_REMOVED lines=272> */
[----:B0-----:R0:W1:Y:S02]  /*5220*/  DADD R14, -R16, R14 ;  /* 0x00000000100e7229 */ /* 0x001064000000010e */
[----:B0-----:R-:W-:-:S04]  /*5230*/  SHF.L.U32 R16, R7, 0x1, RZ ;  /* 0x0000000107107819 */ /* 0x001fc800000006ff */
[----:B------:R-:W-:-:S04]  /*5240*/  ISETP.GT.U32.AND P2, PT, R16, -0x2000001, PT ;  /* 0xfdffffff1000780c */ /* 0x000fc80003f44070 */
[----:B------:R-:W-:-:S15]  /*5250*/  SEL R7, R5, R7, P2 ;  /* 0x0000000705077207 */ /* 0x000fde0001000000 */
[----:B------:R-:W-:-:S15]  /*5260*/  NOP ;  /* 0x0000000000007918 */ /* 0x000fde0000000000 */
[----:B------:R-:W-:-:S15]  /*5270*/  NOP ;  /* 0x0000000000007918 */ /* 0x000fde0000000000 */
[----:B------:R-:W-:-:S09]  /*5280*/  NOP ;  /* 0x0000000000007918 */ /* 0x000fd20000000000 */
[----:B-1----:R-:W0:-:S15]  /*5290*/  DADD R14, R18, -R14 ;  /* 0x00000000120e7229 */ /* 0x002e1e000000080e */
[----:B------:R-:W-:-:S15]  /*52a0*/  NOP ;  /* 0x0000000000007918 */ /* 0x000fde0000000000 */
[----:B------:R-:W-:-:S15]  /*52b0*/  NOP ;  /* 0x0000000000007918 */ /* 0x000fde0000000000 */
[----:B------:R-:W-:-:S15]  /*52c0*/  NOP ;  /* 0x0000000000007918 */ /* 0x000fde0000000000 */
[----:B------:R-:W-:-:S04]  /*52d0*/  NOP ;  /* 0x0000000000007918 */ /* 0x000fc80000000000 */
[----:B0-----:R-:W0:-:S15]  /*52e0*/  DFMA R14, R10, UR8, R14 ;  /* 0x000000080a0e7c2b */ /* 0x001e1e000800000e */
        /* <DEDUP_REMOVED lines=165> */
.L_x_181:
        /* <DEDUP_REMOVED lines=10> */
[----:B------:R-:W-:Y:S06]  /*5de0*/  RET.REL.NODEC R10 `(_Z25multi_tensor_apply_kernelI18TensorListMetadataILi4EE17LAMBStage1FunctorIffEJfffPiif10adamMode_tfPfS6_S6_S6_EEvlPViT_T0_DpT1_) ;  /* 0xffffffa00a847950 */ /* 0x000fec0003c3ffff */
.L_x_182:
        /* <DEDUP_REMOVED lines=9> */
.L_x_186:


//--------------------- .nv.shared.reserved.0     --------------------------
	.section	.nv.shared.reserved.0,"aw",@nobits
	.weak		__nv_reservedSMEM_offset_0_alias
	.size		__nv_reservedSMEM_offset_0_alias, 0, 64
	.other		__nv_reservedSMEM_offset_0_alias,@"STO_CUDA_RESERVED_SHARED STV_DEFAULT"
__nv_reservedSMEM_offset_0_alias:
	.zero		0
	.zero		64


//--------------------- .nv.global                --------------------------
	.section	.nv.global,"aw",@nobits
.nv.global:
	.type		_ZN54_INTERNAL_eb366312_23_multi_tensor_lamb_mp_cu_65fa13604cuda3std3__48in_placeE,@object
	.size		_ZN54_INTERNAL_eb366312_23_multi_tensor_lamb_mp_cu_65fa13604cuda3std3__48in_placeE,(_ZN54_INTERNAL_eb366312_23_multi_tensor_lamb_mp_cu_65fa13604cuda3std6ranges3__45__cpo8distanceE - _ZN54_INTERNAL_eb366312_23_multi_tensor_lamb_mp_cu_65fa13604cuda3std3__48in_placeE)
_ZN54_INTERNAL_eb366312_23_multi_tensor_lamb_mp_cu_65fa13604cuda3std3__48in_placeE:
	.zero		1
	.type		_ZN54_INTERNAL_eb366312_23_multi_tensor_lamb_mp_cu_65fa13604cuda3std6ranges3__45__cpo8distanceE,@object
	.size		_ZN54_INTERNAL_eb366312_23_multi_tensor_lamb_mp_cu_65fa13604cuda3std6ranges3__45__cpo8distanceE,(_ZN54_INTERNAL_eb366312_23_multi_tensor_lamb_mp_cu_65fa13604cuda3std3__45__cpo6cbeginE - _ZN54_INTERNAL_eb366312_23_multi_tensor_lamb_mp_cu_65fa13604cuda3std6ranges3__45__cpo8distanceE)
_ZN54_INTERNAL_eb366312_23_multi_tensor_lamb_mp_cu_65fa13604cuda3std6ranges3__45__cpo8distanceE:
	.zero		1
	.type		_ZN54_INTERNAL_eb366312_23_multi_tensor_lamb_mp_cu_65fa13604cuda3std3__45__cpo6cbeginE,@object
	.size		_ZN54_INTERNAL_eb366312_23_multi_tensor_lamb_mp_cu_65fa13604cuda3std3__45__cpo6cbeginE,(_ZN54_INTERNAL_eb366312_23_multi_tensor_lamb_mp_cu_65fa13604cuda3std6ranges3__45__cpo7advanceE - _ZN54_INTERNAL_eb366312_23_multi_tensor_lamb_mp_cu_65fa13604cuda3std3__45__cpo6cbeginE)
_ZN54_INTERNAL_eb366312_23_multi_tensor_lamb_mp_cu_65fa13604cuda3std3__45__cpo6cbeginE:
	.zero		1
	.type		_ZN54_INTERNAL_eb366312_23_multi_tensor_lamb_mp_cu_65fa13604cuda3std6ranges3__45__cpo7advanceE,@object
	.size		_ZN54_INTERNAL_eb366312_23_multi_tensor_lamb_mp_cu_65fa13604cuda3std6ranges3__45__cpo7advanceE,(_ZN54_INTERNAL_eb366312_23_multi_tensor_lamb_mp_cu_65fa13604cuda3std3__45__cpo7crbeginE - _ZN54_INTERNAL_eb366312_23_multi_tensor_lamb_mp_cu_65fa13604cuda3std6ranges3__45__cpo7advanceE)
_ZN54_INTERNAL_eb366312_23_multi_tensor_lamb_mp_cu_65fa13604cuda3std6ranges3__45__cpo7advanceE:
	.zero		1
	.type		_ZN54_INTERNAL_eb366312_23_multi_tensor_lamb_mp_cu_65fa13604cuda3std3__45__cpo7crbeginE,@object
	.size		_ZN54_INTERNAL_eb366312_23_multi_tensor_lamb_mp_cu_65fa13604cuda3std3__45__cpo7crbeginE,(_ZN54_INTERNAL_eb366312_23_multi_tensor_lamb_mp_cu_65fa13604cuda3std6ranges3__45__cpo4dataE - _ZN54_INTERNAL_eb366312_23_multi_tensor_lamb_mp_cu_65fa13604cuda3std3__45__cpo7crbeginE)
_ZN54_INTERNAL_eb366312_23_multi_tensor_lamb_mp_cu_65fa13604cuda3std3__45__cpo7crbeginE:
	.zero		1
	.type		_ZN54_INTERNAL_eb366312_23_multi_tensor_lamb_mp_cu_65fa13604cuda3std6ranges3__45__cpo4dataE,@object
	.size		_ZN54_INTERNAL_eb366312_23_multi_tensor_lamb_mp_cu_65fa13604cuda3std6ranges3__45__cpo4dataE,(_ZN54_INTERNAL_eb366312_23_multi_tensor_lamb_mp_cu_65fa13604cuda3std6ranges3__45__cpo5beginE - _ZN54_INTERNAL_eb366312_23_multi_tensor_lamb_mp_cu_65fa13604cuda3std6ranges3__45__cpo4dataE)
_ZN54_INTERNAL_eb366312_23_multi_tensor_lamb_mp_cu_65fa13604cuda3std6ranges3__45__cpo4dataE:
	.zero		1
	.type		_ZN54_INTERNAL_eb366312_23_multi_tensor_lamb_mp_cu_65fa13604cuda3std6ranges3__45__cpo5beginE,@object
	.size		_ZN54_INTERNAL_eb366312_23_multi_tensor_lamb_mp_cu_65fa13604cuda3std6ranges3__45__cpo5beginE,(_ZN54_INTERNAL_eb366312_23_multi_tensor_lamb_mp_cu_65fa13604cuda3std3__456_GLOBAL__N__eb366312_23_multi_tensor_lamb_mp_cu_65fa13606ignoreE - _ZN54_INTERNAL_eb366312_23_multi_tensor_lamb_mp_cu_65fa13604cuda3std6ranges3__45__cpo5beginE)
_ZN54_INTERNAL_eb366312_23_multi_tensor_lamb_mp_cu_65fa13604cuda3std6ranges3__45__cpo5beginE:
	.zero		1
	.type		_ZN54_INTERNAL_eb366312_23_multi_tensor_lamb_mp_cu_65fa13604cuda3std3__456_GLOBAL__N__eb366312_23_multi_tensor_lamb_mp_cu_65fa13606ignoreE,@object
	.size		_ZN54_INTERNAL_eb366312_23_multi_tensor_lamb_mp_cu_65fa13604cuda3std3__456_GLOBAL__N__eb366312_23_multi_tensor_lamb_mp_cu_65fa13606ignoreE,(_ZN54_INTERNAL_eb366312_23_multi_tensor_lamb_mp_cu_65fa13604cuda3std6ranges3__45__cpo4sizeE - _ZN54_INTERNAL_eb366312_23_multi_tensor_lamb_mp_cu_65fa13604cuda3std3__456_GLOBAL__N__eb366312_23_multi_tensor_lamb_mp_cu_65fa13606ignoreE)
_ZN54_INTERNAL_eb366312_23_multi_tensor_lamb_mp_cu_65fa13604cuda3std3__456_GLOBAL__N__eb366312_23_multi_tensor_lamb_mp_cu_65fa13606ignoreE:
	.zero		1
	.type		_ZN54_INTERNAL_eb366312_23_multi_tensor_lamb_mp_cu_65fa13604cuda3std6ranges3__45__cpo4sizeE,@object
	.size		_ZN54_INTERNAL_eb366312_23_multi_tensor_lamb_mp_cu_65fa13604cuda3std6ranges3__45__cpo4sizeE,(_ZN54_INTERNAL_eb366312_23_multi_tensor_lamb_mp_cu_65fa13604cuda3std3__45__cpo5beginE - _ZN54_INTERNAL_eb366312_23_multi_tensor_lamb_mp_cu_65fa13604cuda3std6ranges3__45__cpo4sizeE)
_ZN54_INTERNAL_eb366312_23_multi_tensor_lamb_mp_cu_65fa13604cuda3std6ranges3__45__cpo4sizeE:
	.zero		1
	.type		_ZN54_INTERNAL_eb366312_23_multi_tensor_lamb_mp_cu_65fa13604cuda3std3__45__cpo5beginE,@object
	.size		_ZN54_INTERNAL_eb366312_23_multi_tensor_lamb_mp_cu_65fa13604cuda3std3__45__cpo5beginE,(_ZN54_INTERNAL_eb366312_23_multi_tensor_lamb_mp_cu_65fa13604cuda3std6ranges3__45__cpo6cbeginE - _ZN54_INTERNAL_eb366312_23_multi_tensor_lamb_mp_cu_65fa13604cuda3std3__45__cpo5beginE)
_ZN54_INTERNAL_eb366312_23_multi_tensor_lamb_mp_cu_65fa13604cuda3std3__45__cpo5beginE:
	.zero		1
	.type		_ZN54_INTERNAL_eb366312_23_multi_tensor_lamb_mp_cu_65fa13604cuda3std6ranges3__45__cpo6cbeginE,@object
	.size		_ZN54_INTERNAL_eb366312_23_multi_tensor_lamb_mp_cu_65fa13604cuda3std6ranges3__45__cpo6cbeginE,(_ZN54_INTERNAL_eb366312_23_multi_tensor_lamb_mp_cu_65fa13604cuda3std3__45__cpo6rbeginE - _ZN54_INTERNAL_eb366312_23_multi_tensor_lamb_mp_cu_65fa13604cuda3std6ranges3__45__cpo6cbeginE)
_ZN54_INTERNAL_eb366312_23_multi_tensor_lamb_mp_cu_65fa13604cuda3std6ranges3__45__cpo6cbeginE:
	.zero		1
	.type		_ZN54_INTERNAL_eb366312_23_multi_tensor_lamb_mp_cu_65fa13604cuda3std3__45__cpo6rbeginE,@object
	.size		_ZN54_INTERNAL_eb366312_23_multi_tensor_lamb_mp_cu_65fa13604cuda3std3__45__cpo6rbeginE,(_ZN54_INTERNAL_eb366312_23_multi_tensor_lamb_mp_cu_65fa13604cuda3std6ranges3__45__cpo4nextE - _ZN54_INTERNAL_eb366312_23_multi_tensor_lamb_mp_cu_65fa13604cuda3std3__45__cpo6rbeginE)
_ZN54_INTERNAL_eb366312_23_multi_tensor_lamb_mp_cu_65fa13604cuda3std3__45__cpo6rbeginE:
	.zero		1
	.type		_ZN54_INTERNAL_eb366312_23_multi_tensor_lamb_mp_cu_65fa13604cuda3std6ranges3__45__cpo4nextE,@object
	.size		_ZN54_INTERNAL_eb366312_23_multi_tensor_lamb_mp_cu_65fa13604cuda3std6ranges3__45__cpo4nextE,(_ZN54_INTERNAL_eb366312_23_multi_tensor_lamb_mp_cu_65fa13604cuda3std6ranges3__45__cpo4swapE - _ZN54_INTERNAL_eb366312_23_multi_tensor_lamb_mp_cu_65fa13604cuda3std6ranges3__45__cpo4nextE)
_ZN54_INTERNAL_eb366312_23_multi_tensor_lamb_mp_cu_65fa13604cuda3std6ranges3__45__cpo4nextE:
	.zero		1
	.type		_ZN54_INTERNAL_eb366312_23_multi_tensor_lamb_mp_cu_65fa13604cuda3std6ranges3__45__cpo4swapE,@object
	.size		_ZN54_INTERNAL_eb366312_23_multi_tensor_lamb_mp_cu_65fa13604cuda3std6ranges3__45__cpo4swapE,(_ZN54_INTERNAL_eb366312_23_multi_tensor_lamb_mp_cu_65fa13604cuda3std3__420unreachable_sentinelE - _ZN54_INTERNAL_eb366312_23_multi_tensor_lamb_mp_cu_65fa13604cuda3std6ranges3__45__cpo4swapE)
_ZN54_INTERNAL_eb366312_23_multi_tensor_lamb_mp_cu_65fa13604cuda3std6ranges3__45__cpo4swapE:
	.zero		1
	.type		_ZN54_INTERNAL_eb366312_23_multi_tensor_lamb_mp_cu_65fa13604cuda3std3__420unreachable_sentinelE,@object
	.size		_ZN54_INTERNAL_eb366312_23_multi_tensor_lamb_mp_cu_65fa13604cuda3std3__420unreachable_sentinelE,(_ZN54_INTERNAL_eb366312_23_multi_tensor_lamb_mp_cu_65fa13606thrust24THRUST_300001_SM_1030_NS6system6detail10sequential3seqE - _ZN54_INTERNAL_eb366312_23_multi_tensor_lamb_mp_cu_65fa13604cuda3std3__420unreachable_sentinelE)
_ZN54_INTERNAL_eb366312_23_multi_tensor_lamb_mp_cu_65fa13604cuda3std3__420unreachable_sentinelE:
	.zero		1
	.type		_ZN54_INTERNAL_eb366312_23_multi_tensor_lamb_mp_cu_65fa13606thrust24THRUST_300001_SM_1030_NS6system6detail10sequential3seqE,@object
	.size		_ZN54_INTERNAL_eb366312_23_multi_tensor_lamb_mp_cu_65fa13606thrust24THRUST_300001_SM_1030_NS6system6detail10sequential3seqE,(_ZN54_INTERNAL_eb366312_23_multi_tensor_lamb_mp_cu_65fa13604cuda3std3__45__cpo4cendE - _ZN54_INTERNAL_eb366312_23_multi_tensor_lamb_mp_cu_65fa13606thrust24THRUST_300001_SM_1030_NS6system6detail10sequential3seqE)
_ZN54_INTERNAL_eb366312_23_multi_tensor_lamb_mp_cu_65fa13606thrust24THRUST_300001_SM_1030_NS6system6detail10sequential3seqE:
	.zero		1
	.type		_ZN54_INTERNAL_eb366312_23_multi_tensor_lamb_mp_cu_65fa13604cuda3std3__45__cpo4cendE,@object
	.size		_ZN54_INTERNAL_eb366312_23_multi_tensor_lamb_mp_cu_65fa13604cuda3std3__45__cpo4cendE,(_ZN54_INTERNAL_eb366312_23_multi_tensor_lamb_mp_cu_65fa13604cuda3std6ranges3__45__cpo9iter_swapE - _ZN54_INTERNAL_eb366312_23_multi_tensor_lamb_mp_cu_65fa13604cuda3std3__45__cpo4cendE)
_ZN54_INTERNAL_eb366312_23_multi_tensor_lamb_mp_cu_65fa13604cuda3std3__45__cpo4cendE:
	.zero		1
	.type		_ZN54_INTERNAL_eb366312_23_multi_tensor_lamb_mp_cu_65fa13604cuda3std6ranges3__45__cpo9iter_swapE,@object
	.size		_ZN54_INTERNAL_eb366312_23_multi_tensor_lamb_mp_cu_65fa13604cuda3std6ranges3__45__cpo9iter_swapE,(_ZN54_INTERNAL_eb366312_23_multi_tensor_lamb_mp_cu_65fa13604cuda3std3__45__cpo5crendE - _ZN54_INTERNAL_eb366312_23_multi_tensor_lamb_mp_cu_65fa13604cuda3std6ranges3__45__cpo9iter_swapE)
_ZN54_INTERNAL_eb366312_23_multi_tensor_lamb_mp_cu_65fa13604cuda3std6ranges3__45__cpo9iter_swapE:
	.zero		1
	.type		_ZN54_INTERNAL_eb366312_23_multi_tensor_lamb_mp_cu_65fa13604cuda3std3__45__cpo5crendE,@object
	.size		_ZN54_INTERNAL_eb366312_23_multi_tensor_lamb_mp_cu_65fa13604cuda3std3__45__cpo5crendE,(_ZN54_INTERNAL_eb366312_23_multi_tensor_lamb_mp_cu_65fa13604cuda3std6ranges3__45__cpo5cdataE - _ZN54_INTERNAL_eb366312_23_multi_tensor_lamb_mp_cu_65fa13604cuda3std3__45__cpo5crendE)
_ZN54_INTERNAL_eb366312_23_multi_tensor_lamb_mp_cu_65fa13604cuda3std3__45__cpo5crendE:
	.zero		1
	.type		_ZN54_INTERNAL_eb366312_23_multi_tensor_lamb_mp_cu_65fa13604cuda3std6ranges3__45__cpo5cdataE,@object
	.size		_ZN54_INTERNAL_eb366312_23_multi_tensor_lamb_mp_cu_65fa13604cuda3std6ranges3__45__cpo5cdataE,(_ZN54_INTERNAL_eb366312_23_multi_tensor_lamb_mp_cu_65fa13604cuda3std6ranges3__45__cpo3endE - _ZN54_INTERNAL_eb366312_23_multi_tensor_lamb_mp_cu_65fa13604cuda3std6ranges3__45__cpo5cdataE)
_ZN54_INTERNAL_eb366312_23_multi_tensor_lamb_mp_cu_65fa13604cuda3std6ranges3__45__cpo5cdataE:
	.zero		1
	.type		_ZN54_INTERNAL_eb366312_23_multi_tensor_lamb_mp_cu_65fa13604cuda3std6ranges3__45__cpo3endE,@object
	.size		_ZN54_INTERNAL_eb366312_23_multi_tensor_lamb_mp_cu_65fa13604cuda3std6ranges3__45__cpo3endE,(_ZN54_INTERNAL_eb366312_23_multi_tensor_lamb_mp_cu_65fa13604cuda3std3__419piecewise_constructE - _ZN54_INTERNAL_eb366312_23_multi_tensor_lamb_mp_cu_65fa13604cuda3std6ranges3__45__cpo3endE)
_ZN54_INTERNAL_eb366312_23_multi_tensor_lamb_mp_cu_65fa13604cuda3std6ranges3__45__cpo3endE:
	.zero		1
	.type		_ZN54_INTERNAL_eb366312_23_multi_tensor_lamb_mp_cu_65fa13604cuda3std3__419piecewise_constructE,@object
	.size		_ZN54_INTERNAL_eb366312_23_multi_tensor_lamb_mp_cu_65fa13604cuda3std3__419piecewise_constructE,(_ZN54_INTERNAL_eb366312_23_multi_tensor_lamb_mp_cu_65fa13604cuda3std6ranges3__45__cpo5ssizeE - _ZN54_INTERNAL_eb366312_23_multi_tensor_lamb_mp_cu_65fa13604cuda3std3__419piecewise_constructE)
_ZN54_INTERNAL_eb366312_23_multi_tensor_lamb_mp_cu_65fa13604cuda3std3__419piecewise_constructE:
	.zero		1
	.type		_ZN54_INTERNAL_eb366312_23_multi_tensor_lamb_mp_cu_65fa13604cuda3std6ranges3__45__cpo5ssizeE,@object
	.size		_ZN54_INTERNAL_eb366312_23_multi_tensor_lamb_mp_cu_65fa13604cuda3std6ranges3__45__cpo5ssizeE,(_ZN54_INTERNAL_eb366312_23_multi_tensor_lamb_mp_cu_65fa13604cuda3std3__45__cpo3endE - _ZN54_INTERNAL_eb366312_23_multi_tensor_lamb_mp_cu_65fa13604cuda3std6ranges3__45__cpo5ssizeE)
_ZN54_INTERNAL_eb366312_23_multi_tensor_lamb_mp_cu_65fa13604cuda3std6ranges3__45__cpo5ssizeE:
	.zero		1
	.type		_ZN54_INTERNAL_eb366312_23_multi_tensor_lamb_mp_cu_65fa13604cuda3std3__45__cpo3endE,@object
	.size		_ZN54_INTERNAL_eb366312_23_multi_tensor_lamb_mp_cu_65fa13604cuda3std3__45__cpo3endE,(_ZN54_INTERNAL_eb366312_23_multi_tensor_lamb_mp_cu_65fa13604cuda3std6ranges3__45__cpo4cendE - _ZN54_INTERNAL_eb366312_23_multi_tensor_lamb_mp_cu_65fa13604cuda3std3__45__cpo3endE)
_ZN54_INTERNAL_eb366312_23_multi_tensor_lamb_mp_cu_65fa13604cuda3std3__45__cpo3endE:
	.zero		1
	.type		_ZN54_INTERNAL_eb366312_23_multi_tensor_lamb_mp_cu_65fa13604cuda3std6ranges3__45__cpo4cendE,@object
	.size		_ZN54_INTERNAL_eb366312_23_multi_tensor_lamb_mp_cu_65fa13604cuda3std6ranges3__45__cpo4cendE,(_ZN54_INTERNAL_eb366312_23_multi_tensor_lamb_mp_cu_65fa13604cuda3std3__45__cpo4rendE - _ZN54_INTERNAL_eb366312_23_multi_tensor_lamb_mp_cu_65fa13604cuda3std6ranges3__45__cpo4cendE)
_ZN54_INTERNAL_eb366312_23_multi_tensor_lamb_mp_cu_65fa13604cuda3std6ranges3__45__cpo4cendE:
	.zero		1
	.type		_ZN54_INTERNAL_eb366312_23_multi_tensor_lamb_mp_cu_65fa13604cuda3std3__45__cpo4rendE,@object
	.size		_ZN54_INTERNAL_eb366312_23_multi_tensor_lamb_mp_cu_65fa13604cuda3std3__45__cpo4rendE,(_ZN54_INTERNAL_eb366312_23_multi_tensor_lamb_mp_cu_65fa13604cuda3std6ranges3__45__cpo4prevE - _ZN54_INTERNAL_eb366312_23_multi_tensor_lamb_mp_cu_65fa13604cuda3std3__45__cpo4rendE)
_ZN54_INTERNAL_eb366312_23_multi_tensor_lamb_mp_cu_65fa13604cuda3std3__45__cpo4rendE:
	.zero		1
	.type		_ZN54_INTERNAL_eb366312_23_multi_tensor_lamb_mp_cu_65fa13604cuda3std6ranges3__45__cpo4prevE,@object
	.size		_ZN54_INTERNAL_eb366312_23_multi_tensor_lamb_mp_cu_65fa13604cuda3std6ranges3__45__cpo4prevE,(_ZN54_INTERNAL_eb366312_23_multi_tensor_lamb_mp_cu_65fa13604cuda3std6ranges3__45__cpo9iter_moveE - _ZN54_INTERNAL_eb366312_23_multi_tensor_lamb_mp_cu_65fa13604cuda3std6ranges3__45__cpo4prevE)
_ZN54_INTERNAL_eb366312_23_multi_tensor_lamb_mp_cu_65fa13604cuda3std6ranges3__45__cpo4prevE:
	.zero		1
	.type		_ZN54_INTERNAL_eb366312_23_multi_tensor_lamb_mp_cu_65fa13604cuda3std6ranges3__45__cpo9iter_moveE,@object
	.size		_ZN54_INTERNAL_eb366312_23_multi_tensor_lamb_mp_cu_65fa13604cuda3std6ranges3__45__cpo9iter_moveE,(.L_13 - _ZN54_INTERNAL_eb366312_23_multi_tensor_lamb_mp_cu_65fa13604cuda3std6ranges3__45__cpo9iter_moveE)
_ZN54_INTERNAL_eb366312_23_multi_tensor_lamb_mp_cu_65fa13604cuda3std6ranges3__45__cpo9iter_moveE:
	.zero		1
.L_13:


//--------------------- .nv.constant0._Z25multi_tensor_apply_kernelI18TensorListMetadataILi3EE17LAMBStage2FunctorIN3c108BFloat16ELi3EfEJPfS6_S6_fbEEvlPViT_T0_DpT1_ --------------------------
	.section	.nv.constant0._Z25multi_tensor_apply_kernelI18TensorListMetadataILi3EE17LAMBStage2FunctorIN3c108BFloat16ELi3EfEJPfS6_S6_fbEEvlPViT_T0_DpT1_,"a",@progbits
	.sectionflags	@""
	.align	4
.nv.constant0._Z25multi_tensor_apply_kernelI18TensorListMetadataILi3EE17LAMBStage2FunctorIN3c108BFloat16ELi3EfEJPfS6_S6_fbEEvlPViT_T0_DpT1_:
	.zero		4093


//--------------------- .nv.constant0._Z25multi_tensor_apply_kernelI18TensorListMetadataILi3EE17LAMBStage2FunctorIN3c104HalfELi3EfEJPfS6_S6_fbEEvlPViT_T0_DpT1_ --------------------------
	.section	.nv.constant0._Z25multi_tensor_apply_kernelI18TensorListMetadataILi3EE17LAMBStage2FunctorIN3c104HalfELi3EfEJPfS6_S6_fbEEvlPViT_T0_DpT1_,"a",@progbits
	.sectionflags	@""
	.align	4
.nv.constant0._Z25multi_tensor_apply_kernelI18TensorListMetadataILi3EE17LAMBStage2FunctorIN3c104HalfELi3EfEJPfS6_S6_fbEEvlPViT_T0_DpT1_:
	.zero		4093


//--------------------- .nv.constant0._Z25multi_tensor_apply_kernelI18TensorListMetadataILi3EE17LAMBStage2FunctorIfLi3EfEJPfS4_S4_fbEEvlPViT_T0_DpT1_ --------------------------
	.section	.nv.constant0._Z25multi_tensor_apply_kernelI18TensorListMetadataILi3EE17LAMBStage2FunctorIfLi3EfEJPfS4_S4_fbEEvlPViT_T0_DpT1_,"a",@progbits
	.sectionflags	@""
	.align	4
.nv.constant0._Z25multi_tensor_apply_kernelI18TensorListMetadataILi3EE17LAMBStage2FunctorIfLi3EfEJPfS4_S4_fbEEvlPViT_T0_DpT1_:
	.zero		4093


//--------------------- .nv.constant0._Z25multi_tensor_apply_kernelI18TensorListMetadataILi2EE17LAMBStage2FunctorIN3c104HalfELi2ES4_EJPfS6_S6_fbEEvlPViT_T0_DpT1_ --------------------------
	.section	.nv.constant0._Z25multi_tensor_apply_kernelI18TensorListMetadataILi2EE17LAMBStage2FunctorIN3c104HalfELi2ES4_EJPfS6_S6_fbEEvlPViT_T0_DpT1_,"a",@progbits
	.sectionflags	@""
	.align	4
.nv.constant0._Z25multi_tensor_apply_kernelI18TensorListMetadataILi2EE17LAMBStage2FunctorIN3c104HalfELi2ES4_EJPfS6_S6_fbEEvlPViT_T0_DpT1_:
	.zero		4093


//--------------------- .nv.constant0._Z25multi_tensor_apply_kernelI18TensorListMetadataILi2EE17LAMBStage2FunctorIfLi2EfEJPfS4_S4_fbEEvlPViT_T0_DpT1_ --------------------------
	.section	.nv.constant0._Z25multi_tensor_apply_kernelI18TensorListMetadataILi2EE17LAMBStage2FunctorIfLi2EfEJPfS4_S4_fbEEvlPViT_T0_DpT1_,"a",@progbits
	.sectionflags	@""
	.align	4
.nv.constant0._Z25multi_tensor_apply_kernelI18TensorListMetadataILi2EE17LAMBStage2FunctorIfLi2EfEJPfS4_S4_fbEEvlPViT_T0_DpT1_:
	.zero		4093


//--------------------- .nv.constant0._Z25multi_tensor_apply_kernelI18TensorListMetadataILi4EE17LAMBStage1FunctorIN3c108BFloat16EfEJfffPiif10adamMode_tfPfS8_S8_S8_EEvlPViT_T0_DpT1_ --------------------------
	.section	.nv.constant0._Z25multi_tensor_apply_kernelI18TensorListMetadataILi4EE17LAMBStage1FunctorIN3c108BFloat16EfEJfffPiif10adamMode_tfPfS8_S8_S8_EEvlPViT_T0_DpT1_,"a",@progbits
	.sectionflags	@""
	.align	4
.nv.constant0._Z25multi_tensor_apply_kernelI18TensorListMetadataILi4EE17LAMBStage1FunctorIN3c108BFloat16EfEJfffPiif10adamMode_tfPfS8_S8_S8_EEvlPViT_T0_DpT1_:
	.zero		4032


//--------------------- .nv.constant0._Z25multi_tensor_apply_kernelI18TensorListMetadataILi4EE17LAMBStage1FunctorIN3c104HalfEfEJfffPiif10adamMode_tfPfS8_S8_S8_EEvlPViT_T0_DpT1_ --------------------------
	.section	.nv.constant0._Z25multi_tensor_apply_kernelI18TensorListMetadataILi4EE17LAMBStage1FunctorIN3c104HalfEfEJfffPiif10adamMode_tfPfS8_S8_S8_EEvlPViT_T0_DpT1_,"a",@progbits
	.sectionflags	@""
	.align	4
.nv.constant0._Z25multi_tensor_apply_kernelI18TensorListMetadataILi4EE17LAMBStage1FunctorIN3c104HalfEfEJfffPiif10adamMode_tfPfS8_S8_S8_EEvlPViT_T0_DpT1_:
	.zero		4032


//--------------------- .nv.constant0._Z25multi_tensor_apply_kernelI18TensorListMetadataILi4EE17LAMBStage1FunctorIN3c104HalfES4_EJfffPiif10adamMode_tfPfS8_S8_S8_EEvlPViT_T0_DpT1_ --------------------------
	.section	.nv.constant0._Z25multi_tensor_apply_kernelI18TensorListMetadataILi4EE17LAMBStage1FunctorIN3c104HalfES4_EJfffPiif10adamMode_tfPfS8_S8_S8_EEvlPViT_T0_DpT1_,"a",@progbits
	.sectionflags	@""
	.align	4
.nv.constant0._Z25multi_tensor_apply_kernelI18TensorListMetadataILi4EE17LAMBStage1FunctorIN3c104HalfES4_EJfffPiif10adamMode_tfPfS8_S8_S8_EEvlPViT_T0_DpT1_:
	.zero		4032


//--------------------- .nv.constant0._Z25multi_tensor_apply_kernelI18TensorListMetadataILi4EE17LAMBStage1FunctorIffEJfffPiif10adamMode_tfPfS6_S6_S6_EEvlPViT_T0_DpT1_ --------------------------
	.section	.nv.constant0._Z25multi_tensor_apply_kernelI18TensorListMetadataILi4EE17LAMBStage1FunctorIffEJfffPiif10adamMode_tfPfS6_S6_S6_EEvlPViT_T0_DpT1_,"a",@progbits
	.sectionflags	@""
	.align	4
.nv.constant0._Z25multi_tensor_apply_kernelI18TensorListMetadataILi4EE17LAMBStage1FunctorIffEJfffPiif10adamMode_tfPfS6_S6_S6_EEvlPViT_T0_DpT1_:
	.zero		4032


//--------------------- SYMBOLS --------------------------

	.type		.nv.reservedSmem.offset0,@object
	.size		.nv.reservedSmem.offset0,0x4
